	.target	sm_80

	.elftype	@"ET_EXEC"


//--------------------- .note.nv.tkinfo           --------------------------
	.section	.note.nv.tkinfo,"",@"SHT_NOTE"
	.sectionflags	@"SHF_NOTE_NV_TKINFO"
	.tkinfo
        /*0018*/ 	.word	0x00000002
        /*0030*/ 	.string	""
        /*0030*/ 	.string	"ptxas"
        /*0030*/ 	.string	"Cuda compilation tools, release 13.0, V13.0.88"
        /*0030*/ 	.string	"Build cuda_13.0.r13.0/compiler.36424714_0"
        /*0030*/ 	.string	"-v  -suppress-debug-info  -lineinfo  -arch sm_80 "



//--------------------- .note.nv.cuinfo           --------------------------
	.section	.note.nv.cuinfo,"",@"SHT_NOTE"
	.sectionflags	@"SHF_NOTE_NV_CUINFO"
        /*0018*/ 	.short	0x0002
        /*001a*/ 	.short	0x0050
        /*001c*/ 	.short	0x0082
	.zero		2


//--------------------- .nv.info                  --------------------------
	.section	.nv.info,"",@"SHT_CUDA_INFO"
	.align	4


	//----- nvinfo : EIATTR_REGCOUNT
	.align		4
        /*0000*/ 	.byte	0x04, 0x2f
        /*0002*/ 	.short	(.L_1 - .L_0)
	.align		4
.L_0:
        /*0004*/ 	.word	index@(matmul_kernel)
        /*0008*/ 	.word	0x000000ff


	//----- nvinfo : EIATTR_FRAME_SIZE
	.align		4
.L_1:
        /*000c*/ 	.byte	0x04, 0x11
        /*000e*/ 	.short	(.L_3 - .L_2)
	.align		4
.L_2:
        /*0010*/ 	.word	index@(matmul_kernel)
        /*0014*/ 	.word	0x00006bc0


	//----- nvinfo : EIATTR_MIN_STACK_SIZE
	.align		4
.L_3:
        /*0018*/ 	.byte	0x04, 0x12
        /*001a*/ 	.short	(.L_5 - .L_4)
	.align		4
.L_4:
        /*001c*/ 	.word	index@(matmul_kernel)
        /*0020*/ 	.word	0x00006bc0
.L_5:


//--------------------- .nv.info.matmul_kernel    --------------------------
	.section	.nv.info.matmul_kernel,"",@"SHT_CUDA_INFO"
	.sectionflags	@""
	.align	4


	//----- nvinfo : EIATTR_CUDA_API_VERSION
	.align		4
        /*0000*/ 	.byte	0x04, 0x37
        /*0002*/ 	.short	(.L_7 - .L_6)
.L_6:
        /*0004*/ 	.word	0x00000082


	//----- nvinfo : EIATTR_SW2861232_WAR
	.align		4
.L_7:
        /*0008*/ 	.byte	0x01, 0x35
	.zero		2


	//----- nvinfo : EIATTR_PARAM_CBANK
	.align		4
        /*000c*/ 	.byte	0x04, 0x0a
        /*000e*/ 	.short	(.L_9 - .L_8)
	.align		4
.L_8:
        /*0010*/ 	.word	index@(.nv.constant0.matmul_kernel)
        /*0014*/ 	.short	0x0160
        /*0016*/ 	.short	0x0050


	//----- nvinfo : EIATTR_CBANK_PARAM_SIZE
	.align		4
.L_9:
        /*0018*/ 	.byte	0x03, 0x19
        /*001a*/ 	.short	0x0050


	//----- nvinfo : EIATTR_KPARAM_INFO
	.align		4
        /*001c*/ 	.byte	0x04, 0x17
        /*001e*/ 	.short	(.L_11 - .L_10)
.L_10:
        /*0020*/ 	.word	0x00000000
        /*0024*/ 	.short	0x000d
        /*0026*/ 	.short	0x0048
        /*0028*/ 	.byte	0x00, 0xf4, 0x21, 0x00


	//----- nvinfo : EIATTR_KPARAM_INFO
	.align		4
.L_11:
        /*002c*/ 	.byte	0x04, 0x17
        /*002e*/ 	.short	(.L_13 - .L_12)
.L_12:
        /*0030*/ 	.word	0x00000000
        /*0034*/ 	.short	0x000c
        /*0036*/ 	.short	0x0040
        /*0038*/ 	.byte	0x00, 0xf4, 0x21, 0x00


	//----- nvinfo : EIATTR_KPARAM_INFO
	.align		4
.L_13:
        /*003c*/ 	.byte	0x04, 0x17
        /*003e*/ 	.short	(.L_15 - .L_14)
.L_14:
        /*0040*/ 	.word	0x00000000
        /*0044*/ 	.short	0x000b
        /*0046*/ 	.short	0x0038
        /*0048*/ 	.byte	0x00, 0xf0, 0x11, 0x00


	//----- nvinfo : EIATTR_KPARAM_INFO
	.align		4
.L_15:
        /*004c*/ 	.byte	0x04, 0x17
        /*004e*/ 	.short	(.L_17 - .L_16)
.L_16:
        /*0050*/ 	.word	0x00000000
        /*0054*/ 	.short	0x000a
        /*0056*/ 	.short	0x0034
        /*0058*/ 	.byte	0x00, 0xf0, 0x11, 0x00


	//----- nvinfo : EIATTR_KPARAM_INFO
	.align		4
.L_17:
        /*005c*/ 	.byte	0x04, 0x17
        /*005e*/ 	.short	(.L_19 - .L_18)
.L_18:
        /*0060*/ 	.word	0x00000000
        /*0064*/ 	.short	0x0009
        /*0066*/ 	.short	0x0030
        /*0068*/ 	.byte	0x00, 0xf0, 0x11, 0x00


	//----- nvinfo : EIATTR_KPARAM_INFO
	.align		4
.L_19:
        /*006c*/ 	.byte	0x04, 0x17
        /*006e*/ 	.short	(.L_21 - .L_20)
.L_20:
        /*0070*/ 	.word	0x00000000
        /*0074*/ 	.short	0x0008
        /*0076*/ 	.short	0x002c
        /*0078*/ 	.byte	0x00, 0xf0, 0x11, 0x00


	//----- nvinfo : EIATTR_KPARAM_INFO
	.align		4
.L_21:
        /*007c*/ 	.byte	0x04, 0x17
        /*007e*/ 	.short	(.L_23 - .L_22)
.L_22:
        /*0080*/ 	.word	0x00000000
        /*0084*/ 	.short	0x0007
        /*0086*/ 	.short	0x0028
        /*0088*/ 	.byte	0x00, 0xf0, 0x11, 0x00


	//----- nvinfo : EIATTR_KPARAM_INFO
	.align		4
.L_23:
        /*008c*/ 	.byte	0x04, 0x17
        /*008e*/ 	.short	(.L_25 - .L_24)
.L_24:
        /*0090*/ 	.word	0x00000000
        /*0094*/ 	.short	0x0006
        /*0096*/ 	.short	0x0024
        /*0098*/ 	.byte	0x00, 0xf0, 0x11, 0x00


	//----- nvinfo : EIATTR_KPARAM_INFO
	.align		4
.L_25:
        /*009c*/ 	.byte	0x04, 0x17
        /*009e*/ 	.short	(.L_27 - .L_26)
.L_26:
        /*00a0*/ 	.word	0x00000000
        /*00a4*/ 	.short	0x0005
        /*00a6*/ 	.short	0x0020
        /*00a8*/ 	.byte	0x00, 0xf0, 0x11, 0x00


	//----- nvinfo : EIATTR_KPARAM_INFO
	.align		4
.L_27:
        /*00ac*/ 	.byte	0x04, 0x17
        /*00ae*/ 	.short	(.L_29 - .L_28)
.L_28:
        /*00b0*/ 	.word	0x00000000
        /*00b4*/ 	.short	0x0004
        /*00b6*/ 	.short	0x001c
        /*00b8*/ 	.byte	0x00, 0xf0, 0x11, 0x00


	//----- nvinfo : EIATTR_KPARAM_INFO
	.align		4
.L_29:
        /*00bc*/ 	.byte	0x04, 0x17
        /*00be*/ 	.short	(.L_31 - .L_30)
.L_30:
        /*00c0*/ 	.word	0x00000000
        /*00c4*/ 	.short	0x0003
        /*00c6*/ 	.short	0x0018
        /*00c8*/ 	.byte	0x00, 0xf0, 0x11, 0x00


	//----- nvinfo : EIATTR_KPARAM_INFO
	.align		4
.L_31:
        /*00cc*/ 	.byte	0x04, 0x17
        /*00ce*/ 	.short	(.L_33 - .L_32)
.L_32:
        /*00d0*/ 	.word	0x00000000
        /*00d4*/ 	.short	0x0002
        /*00d6*/ 	.short	0x0010
        /*00d8*/ 	.byte	0x00, 0xf4, 0x21, 0x00


	//----- nvinfo : EIATTR_KPARAM_INFO
	.align		4
.L_33:
        /*00dc*/ 	.byte	0x04, 0x17
        /*00de*/ 	.short	(.L_35 - .L_34)
.L_34:
        /*00e0*/ 	.word	0x00000000
        /*00e4*/ 	.short	0x0001
        /*00e6*/ 	.short	0x0008
        /*00e8*/ 	.byte	0x00, 0xf4, 0x21, 0x00


	//----- nvinfo : EIATTR_KPARAM_INFO
	.align		4
.L_35:
        /*00ec*/ 	.byte	0x04, 0x17
        /*00ee*/ 	.short	(.L_37 - .L_36)
.L_36:
        /*00f0*/ 	.word	0x00000000
        /*00f4*/ 	.short	0x0000
        /*00f6*/ 	.short	0x0000
        /*00f8*/ 	.byte	0x00, 0xf4, 0x21, 0x00


	//----- nvinfo : EIATTR_MAXREG_COUNT
	.align		4
.L_37:
        /*00fc*/ 	.byte	0x03, 0x1b
        /*00fe*/ 	.short	0x00ff


	//----- nvinfo : EIATTR_NUM_BARRIERS
	.align		4
        /*0100*/ 	.byte	0x02, 0x4c
        /*0102*/ 	.byte	0x01
	.zero		1


	//----- nvinfo : EIATTR_ANNOTATIONS
	.align		4
        /*0104*/ 	.byte	0x04, 0x55
        /*0106*/ 	.short	(.L_39 - .L_38)


	//   ....[0]....
.L_38:
        /*0108*/ 	.word	0x00000001
        /*010c*/ 	.byte	0x90, 0x05, 0x00, 0x00, 0x01, 0x00, 0x00, 0x00, 0xe0, 0x05, 0x00, 0x00, 0x01, 0x00, 0x00, 0x00
        /* <DEDUP_REMOVED lines=2300> */
        /*90dc*/ 	.byte	0x10, 0x32, 0x03, 0x00, 0x01, 0x00, 0x00, 0x00, 0x20, 0x32, 0x03, 0x00


	//----- nvinfo : EIATTR_MERCURY_ISA_VERSION
	.align		4
.L_39:
        /*90e8*/ 	.byte	0x03, 0x5f
        /*90ea*/ 	.short	0x0000


	//----- nvinfo : EIATTR_EXIT_INSTR_OFFSETS
	.align		4
        /*90ec*/ 	.byte	0x04, 0x1c
        /*90ee*/ 	.short	(.L_41 - .L_40)


	//   ....[0]....
.L_40:
        /*90f0*/ 	.word	0x000e1e40


	//   ....[1]....
        /*90f4*/ 	.word	0x000e1e60


	//----- nvinfo : EIATTR_REQNTID
	.align		4
.L_41:
        /*90f8*/ 	.byte	0x04, 0x10
        /*90fa*/ 	.short	(.L_43 - .L_42)
.L_42:
        /*90fc*/ 	.word	0x00000040
        /*9100*/ 	.word	0x00000001
        /*9104*/ 	.word	0x00000001
.L_43:


//--------------------- .nv.callgraph             --------------------------
	.section	.nv.callgraph,"",@"SHT_CUDA_CALLGRAPH"
	.align	4
	.sectionentsize	8
	.align		4
        /*0000*/ 	.word	0x00000000
	.align		4
        /*0004*/ 	.word	0xffffffff
	.align		4
        /*0008*/ 	.word	0x00000000
	.align		4
        /*000c*/ 	.word	0xfffffffe
	.align		4
        /*0010*/ 	.word	0x00000000
	.align		4
        /*0014*/ 	.word	0xfffffffd
	.align		4
        /*0018*/ 	.word	0x00000000
	.align		4
        /*001c*/ 	.word	0xfffffffc


//--------------------- .nv.rel.action            --------------------------
	.section	.nv.rel.action,"",@"SHT_CUDA_RELOCINFO"
	.align	8
	.sectionentsize	8
        /*0000*/ 	.byte	0x73, 0x00, 0x00, 0x00, 0x00, 0x00, 0x00, 0x00, 0x00, 0x00, 0x00, 0x11, 0x25, 0x00, 0x05, 0x36


//--------------------- .nv.constant0.matmul_kernel --------------------------
	.section	.nv.constant0.matmul_kernel,"a",@progbits
	.sectionflags	@""
	.align	4
.nv.constant0.matmul_kernel:
	.zero		432


//--------------------- .text.matmul_kernel       --------------------------
	.section	.text.matmul_kernel,"ax",@progbits
	.sectioninfo	@"SHI_REGISTERS=255"
	.align	128
        .global         matmul_kernel
        .type           matmul_kernel,@function
        .size           matmul_kernel,(.L_x_3 - matmul_kernel)
        .other          matmul_kernel,@"STO_CUDA_ENTRY STV_DEFAULT"
matmul_kernel:
.text.matmul_kernel:
[----:B------:R-:W-:Y:S02]  /*0000*/  IMAD.MOV.U32 R1, RZ, RZ, c[0x0][0x28] ;  /* 0x00000a00ff017624 */ /* 0x000fe400078e00ff */
[----:B------:R-:W-:Y:S01]  /*0010*/  IMAD.MOV.U32 R0, RZ, RZ, c[0x0][0x17c] ;  /* 0x00005f00ff007624 */ /* 0x000fe200078e00ff */
[----:B------:R-:W1:Y:S01]  /*0020*/  S2R R5, SR_CTAID.X ;  /* 0x0000000000057919 */ /* 0x000e620000002500 */
[----:B------:R-:W-:Y:S02]  /*0030*/  IABS R251, c[0x0][0x17c] ;  /* 0x00005f0000fb7a13 */ /* 0x000fe40000000000 */
[----:B------:R-:W-:Y:S02]  /*0040*/  IADD3 R1, R1, -0x6bc0, RZ ;  /* 0xffff944001017810 */ /* 0x000fe40007ffe0ff */
[----:B------:R-:W-:-:S04]  /*0050*/  IADD3 R0, R0, 0x1ff, RZ ;  /* 0x000001ff00007810 */ /* 0x000fc80007ffe0ff */
[----:B------:R-:W-:-:S04]  /*0060*/  SHF.R.S32.HI R3, RZ, 0x1f, R0 ;  /* 0x0000001fff037819 */ /* 0x000fc80000011400 */
[----:B------:R-:W-:-:S04]  /*0070*/  LEA.HI R3, R3, R0, RZ, 0x9 ;  /* 0x0000000003037211 */ /* 0x000fc800078f48ff */
[----:B------:R-:W-:-:S05]  /*0080*/  SHF.R.S32.HI R3, RZ, 0x9, R3 ;  /* 0x00000009ff037819 */ /* 0x000fca0000011403 */
[----:B------:R-:W-:Y:S01]  /*0090*/  IMAD.SHL.U32 R4, R3, 0x8, RZ ;  /* 0x0000000803047824 */ /* 0x000fe200078e00ff */
[----:B-1----:R-:W-:-:S04]  /*00a0*/  IABS R8, R5 ;  /* 0x0000000500087213 */ /* 0x002fc80000000000 */
[-C--:B------:R-:W-:Y:S02]  /*00b0*/  IABS R7, R4.reuse ;  /* 0x0000000400077213 */ /* 0x080fe40000000000 */
[----:B------:R-:W-:Y:S02]  /*00c0*/  IABS R10, R4 ;  /* 0x00000004000a7213 */ /* 0x000fe40000000000 */
[----:B------:R-:W1:Y:S08]  /*00d0*/  I2F.RP R0, R7 ;  /* 0x0000000700007306 */ /* 0x000e700000209400 */
[----:B-1----:R-:W1:Y:S02]  /*00e0*/  MUFU.RCP R0, R0 ;  /* 0x0000000000007308 */ /* 0x002e640000001000 */
[----:B-1----:R-:W-:Y:S01]  /*00f0*/  IADD3 R2, R0, 0xffffffe, RZ ;  /* 0x0ffffffe00027810 */ /* 0x002fe20007ffe0ff */
[----:B------:R-:W-:-:S05]  /*0100*/  IMAD.MOV R0, RZ, RZ, -R10 ;  /* 0x000000ffff007224 */ /* 0x000fca00078e0a0a */
[----:B------:R1:W2:Y:S02]  /*0110*/  F2I.FTZ.U32.TRUNC.NTZ R3, R2 ;  /* 0x0000000200037305 */ /* 0x0002a4000021f000 */
[----:B-1----:R-:W-:Y:S01]  /*0120*/  IMAD.MOV.U32 R2, RZ, RZ, RZ ;  /* 0x000000ffff027224 */ /* 0x002fe200078e00ff */
[----:B--2---:R-:W-:-:S05]  /*0130*/  IADD3 R6, RZ, -R3, RZ ;  /* 0x80000003ff067210 */ /* 0x004fca0007ffe0ff */
[----:B------:R-:W-:Y:S02]  /*0140*/  IMAD R9, R6, R7, RZ ;  /* 0x0000000706097224 */ /* 0x000fe400078e02ff */
[----:B------:R-:W-:Y:S02]  /*0150*/  IMAD.MOV.U32 R6, RZ, RZ, R8 ;  /* 0x000000ffff067224 */ /* 0x000fe400078e0008 */
[----:B------:R-:W-:-:S06]  /*0160*/  IMAD.HI.U32 R3, R3, R9, R2 ;  /* 0x0000000903037227 */ /* 0x000fcc00078e0002 */
[----:B------:R-:W-:-:S04]  /*0170*/  IMAD.HI.U32 R3, R3, R6, RZ ;  /* 0x0000000603037227 */ /* 0x000fc800078e00ff */
[----:B------:R-:W-:-:S05]  /*0180*/  IMAD R0, R3, R0, R6 ;  /* 0x0000000003007224 */ /* 0x000fca00078e0206 */
[----:B------:R-:W-:-:S13]  /*0190*/  ISETP.GT.U32.AND P1, PT, R7, R0, PT ;  /* 0x000000000700720c */ /* 0x000fda0003f24070 */
[-C--:B------:R-:W-:Y:S02]  /*01a0*/  @!P1 IADD3 R0, R0, -R7.reuse, RZ ;  /* 0x8000000700009210 */ /* 0x080fe40007ffe0ff */
[----:B------:R-:W-:Y:S02]  /*01b0*/  @!P1 IADD3 R3, R3, 0x1, RZ ;  /* 0x0000000103039810 */ /* 0x000fe40007ffe0ff */
[----:B------:R-:W-:Y:S02]  /*01c0*/  ISETP.GE.U32.AND P0, PT, R0, R7, PT ;  /* 0x000000070000720c */ /* 0x000fe40003f06070 */
[----:B------:R-:W-:Y:S02]  /*01d0*/  LOP3.LUT R0, R5, R4, RZ, 0x3c, !PT ;  /* 0x0000000405007212 */ /* 0x000fe400078e3cff */
[----:B------:R-:W-:Y:S02]  /*01e0*/  ISETP.NE.AND P1, PT, R4, RZ, PT ;  /* 0x000000ff0400720c */ /* 0x000fe40003f25270 */
[----:B------:R-:W-:Y:S01]  /*01f0*/  ISETP.GE.AND P2, PT, R0, RZ, PT ;  /* 0x000000ff0000720c */ /* 0x000fe20003f46270 */
[----:B------:R-:W-:-:S05]  /*0200*/  IMAD.MOV.U32 R0, RZ, RZ, c[0x0][0x178] ;  /* 0x00005e00ff007624 */ /* 0x000fca00078e00ff */
[----:B------:R-:W-:Y:S02]  /*0210*/  IADD3 R0, R0, 0x3f, RZ ;  /* 0x0000003f00007810 */ /* 0x000fe40007ffe0ff */
[----:B------:R-:W-:-:S05]  /*0220*/  @P0 IADD3 R3, R3, 0x1, RZ ;  /* 0x0000000103030810 */ /* 0x000fca0007ffe0ff */
[----:B------:R-:W-:Y:S01]  /*0230*/  IMAD.MOV.U32 R2, RZ, RZ, R3 ;  /* 0x000000ffff027224 */ /* 0x000fe200078e0003 */
[----:B------:R-:W-:-:S03]  /*0240*/  SHF.R.S32.HI R3, RZ, 0x1f, R0 ;  /* 0x0000001fff037819 */ /* 0x000fc60000011400 */
[----:B------:R-:W-:Y:S01]  /*0250*/  @!P2 IMAD.MOV R2, RZ, RZ, -R2 ;  /* 0x000000ffff02a224 */ /* 0x000fe200078e0a02 */
[----:B------:R-:W-:Y:S02]  /*0260*/  @!P1 LOP3.LUT R2, RZ, R4, RZ, 0x33, !PT ;  /* 0x00000004ff029212 */ /* 0x000fe400078e33ff */
[----:B------:R-:W-:Y:S02]  /*0270*/  LEA.HI R3, R3, R0, RZ, 0x6 ;  /* 0x0000000003037211 */ /* 0x000fe400078f30ff */
[----:B------:R-:W-:Y:S01]  /*0280*/  SHF.L.U32 R8, R2, 0x3, RZ ;  /* 0x0000000302087819 */ /* 0x000fe200000006ff */
[----:B------:R-:W-:-:S03]  /*0290*/  IMAD.MOV R2, RZ, RZ, -R2 ;  /* 0x000000ffff027224 */ /* 0x000fc600078e0a02 */
[----:B------:R-:W-:Y:S01]  /*02a0*/  LEA.HI.SX32 R3, R3, -R8, 0x1a ;  /* 0x8000000803037211 */ /* 0x000fe200078fd2ff */
[----:B------:R-:W-:Y:S02]  /*02b0*/  IMAD R10, R4, R2, R5 ;  /* 0x00000002040a7224 */ /* 0x000fe400078e0205 */
[----:B------:R-:W-:Y:S01]  /*02c0*/  IMAD.MOV.U32 R2, RZ, RZ, RZ ;  /* 0x000000ffff027224 */ /* 0x000fe200078e00ff */
[----:B------:R-:W-:Y:S02]  /*02d0*/  IMNMX R9, R3, 0x8, PT ;  /* 0x0000000803097817 */ /* 0x000fe40003800200 */
[----:B------:R-:W-:Y:S02]  /*02e0*/  IABS R4, R10 ;  /* 0x0000000a00047213 */ /* 0x000fe40000000000 */
[----:B------:R-:W-:-:S04]  /*02f0*/  IABS R7, R9 ;  /* 0x0000000900077213 */ /* 0x000fc80000000000 */
[----:B------:R-:W1:Y:S08]  /*0300*/  I2F.RP R0, R7 ;  /* 0x0000000700007306 */ /* 0x000e700000209400 */
[----:B-1----:R-:W1:Y:S02]  /*0310*/  MUFU.RCP R0, R0 ;  /* 0x0000000000007308 */ /* 0x002e640000001000 */
[----:B-1----:R-:W-:-:S06]  /*0320*/  IADD3 R3, R0, 0xffffffe, RZ ;  /* 0x0ffffffe00037810 */ /* 0x002fcc0007ffe0ff */
[----:B------:R-:W1:Y:S02]  /*0330*/  F2I.FTZ.U32.TRUNC.NTZ R3, R3 ;  /* 0x0000000300037305 */ /* 0x000e64000021f000 */
[----:B-1----:R-:W-:-:S04]  /*0340*/  IMAD.MOV R6, RZ, RZ, -R3 ;  /* 0x000000ffff067224 */ /* 0x002fc800078e0a03 */
[----:B------:R-:W-:Y:S01]  /*0350*/  IMAD R5, R6, R7, RZ ;  /* 0x0000000706057224 */ /* 0x000fe200078e02ff */
[----:B------:R-:W-:-:S03]  /*0360*/  IABS R6, R9 ;  /* 0x0000000900067213 */ /* 0x000fc60000000000 */
[----:B------:R-:W-:Y:S01]  /*0370*/  IMAD.HI.U32 R2, R3, R5, R2 ;  /* 0x0000000503027227 */ /* 0x000fe200078e0002 */
[----:B------:R-:W-:Y:S02]  /*0380*/  MOV R3, R4 ;  /* 0x0000000400037202 */ /* 0x000fe40000000f00 */
[----:B------:R-:W-:Y:S01]  /*0390*/  IABS R4, c[0x0][0x178] ;  /* 0x00005e0000047a13 */ /* 0x000fe20000000000 */
[----:B------:R-:W-:Y:S02]  /*03a0*/  IMAD.MOV R0, RZ, RZ, -R6 ;  /* 0x000000ffff007224 */ /* 0x000fe400078e0a06 */
[----:B------:R-:W-:Y:S01]  /*03b0*/  IMAD.HI.U32 R2, R2, R3, RZ ;  /* 0x0000000302027227 */ /* 0x000fe200078e00ff */
[----:B------:R-:W1:Y:S03]  /*03c0*/  I2F.RP R6, R251 ;  /* 0x000000fb00067306 */ /* 0x000e660000209400 */
[----:B------:R-:W-:-:S02]  /*03d0*/  IMAD R0, R2, R0, R3 ;  /* 0x0000000002007224 */ /* 0x000fc400078e0203 */
[----:B------:R-:W-:-:S03]  /*03e0*/  IMAD.MOV.U32 R11, RZ, RZ, R4 ;  /* 0x000000ffff0b7224 */ /* 0x000fc600078e0004 */
[----:B------:R-:W-:Y:S01]  /*03f0*/  ISETP.GT.U32.AND P1, PT, R7, R0, PT ;  /* 0x000000000700720c */ /* 0x000fe20003f24070 */
[----:B------:R-:W2:Y:S08]  /*0400*/  I2F.RP R3, R11 ;  /* 0x0000000b00037306 */ /* 0x000eb00000209400 */
[----:B-1----:R-:W1:Y:S04]  /*0410*/  MUFU.RCP R6, R6 ;  /* 0x0000000600067308 */ /* 0x002e680000001000 */
[----:B------:R-:W-:Y:S01]  /*0420*/  @!P1 IMAD.IADD R0, R0, 0x1, -R7 ;  /* 0x0000000100009824 */ /* 0x000fe200078e0a07 */
[----:B------:R-:W-:-:S02]  /*0430*/  @!P1 IADD3 R2, R2, 0x1, RZ ;  /* 0x0000000102029810 */ /* 0x000fc40007ffe0ff */
[----:B------:R-:W-:Y:S01]  /*0440*/  ISETP.NE.AND P1, PT, R9, RZ, PT ;  /* 0x000000ff0900720c */ /* 0x000fe20003f25270 */
[----:B--2---:R-:W2:Y:S01]  /*0450*/  MUFU.RCP R3, R3 ;  /* 0x0000000300037308 */ /* 0x004ea20000001000 */
[----:B------:R-:W-:Y:S02]  /*0460*/  ISETP.GE.U32.AND P0, PT, R0, R7, PT ;  /* 0x000000070000720c */ /* 0x000fe40003f06070 */
[----:B------:R-:W-:-:S04]  /*0470*/  LOP3.LUT R0, R10, R9, RZ, 0x3c, !PT ;  /* 0x000000090a007212 */ /* 0x000fc800078e3cff */
[----:B------:R-:W-:Y:S02]  /*0480*/  ISETP.GE.AND P2, PT, R0, RZ, PT ;  /* 0x000000ff0000720c */ /* 0x000fe40003f46270 */
[----:B-1----:R-:W-:-:S04]  /*0490*/  IADD3 R4, R6, 0xffffffe, RZ ;  /* 0x0ffffffe06047810 */ /* 0x002fc80007ffe0ff */
[----:B------:R1:W3:Y:S01]  /*04a0*/  F2I.FTZ.U32.TRUNC.NTZ R5, R4 ;  /* 0x0000000400057305 */ /* 0x0002e2000021f000 */
[----:B------:R-:W-:-:S04]  /*04b0*/  @P0 IADD3 R2, R2, 0x1, RZ ;  /* 0x0000000102020810 */ /* 0x000fc80007ffe0ff */
[----:B------:R-:W-:Y:S02]  /*04c0*/  MOV R248, R2 ;  /* 0x0000000200f87202 */ /* 0x000fe40000000f00 */
[----:B--2---:R-:W-:Y:S02]  /*04d0*/  IADD3 R2, R3, 0xffffffe, RZ ;  /* 0x0ffffffe03027810 */ /* 0x004fe40007ffe0ff */
[----:B-1----:R-:W-:Y:S01]  /*04e0*/  MOV R4, RZ ;  /* 0x000000ff00047202 */ /* 0x002fe20000000f00 */
[----:B------:R-:W-:Y:S01]  /*04f0*/  @!P2 IMAD.MOV R248, RZ, RZ, -R248 ;  /* 0x000000fffff8a224 */ /* 0x000fe200078e0af8 */
[----:B------:R-:W-:Y:S01]  /*0500*/  @!P1 LOP3.LUT R248, RZ, R9, RZ, 0x33, !PT ;  /* 0x00000009fff89212 */ /* 0x000fe200078e33ff */
[----:B------:R-:W1:Y:S01]  /*0510*/  F2I.FTZ.U32.TRUNC.NTZ R3, R2 ;  /* 0x0000000200037305 */ /* 0x000e62000021f000 */
[----:B---3--:R-:W-:-:S03]  /*0520*/  IMAD.MOV R0, RZ, RZ, -R5 ;  /* 0x000000ffff007224 */ /* 0x008fc600078e0a05 */
[----:B------:R-:W-:Y:S02]  /*0530*/  IMAD.SHL.U32 R246, R248, 0x200, RZ ;  /* 0x00000200f8f67824 */ /* 0x000fe400078e00ff */
[----:B------:R-:W-:Y:S02]  /*0540*/  IMAD R7, R0, R251, RZ ;  /* 0x000000fb00077224 */ /* 0x000fe400078e02ff */
[----:B------:R-:W-:Y:S01]  /*0550*/  IMAD.MOV R248, RZ, RZ, -R248 ;  /* 0x000000fffff87224 */ /* 0x000fe200078e0af8 */
[C---:B------:R-:W-:Y:S01]  /*0560*/  IADD3 R12, R246.reuse, 0x1, RZ ;  /* 0x00000001f60c7810 */ /* 0x040fe20007ffe0ff */
[----:B------:R-:W-:Y:S01]  /*0570*/  IMAD.HI.U32 R250, R5, R7, R4 ;  /* 0x0000000705fa7227 */ /* 0x000fe200078e0004 */
[----:B------:R-:W-:Y:S01]  /*0580*/  IABS R0, R246 ;  /* 0x000000f600007213 */ /* 0x000fe20000000000 */
[----:B------:R-:W-:Y:S01]  /*0590*/  STL [R1+0xc68], R246 ;  /* 0x000c68f601007387 */ /* 0x000fe20000100800 */
[----:B------:R-:W-:Y:S01]  /*05a0*/  IABS R6, R12 ;  /* 0x0000000c00067213 */ /* 0x000fe20000000000 */
[----:B-1----:R-:W-:Y:S01]  /*05b0*/  IMAD.MOV R5, RZ, RZ, -R3 ;  /* 0x000000ffff057224 */ /* 0x002fe200078e0a03 */
[----:B------:R-:W-:Y:S01]  /*05c0*/  IADD3 R249, R246, 0x5, RZ ;  /* 0x00000005f6f97810 */ /* 0x000fe20007ffe0ff */
[----:B------:R-:W-:Y:S01]  /*05d0*/  IMAD.MOV.U32 R4, RZ, RZ, R0 ;  /* 0x000000ffff047224 */ /* 0x000fe200078e0000 */
[----:B------:R1:W-:Y:S01]  /*05e0*/  STL [R1+0x3e14], R12 ;  /* 0x003e140c01007387 */ /* 0x0003e20000100800 */
[----:B------:R-:W-:Y:S01]  /*05f0*/  IMAD.HI.U32 R2, R250, R6, RZ ;  /* 0x00000006fa027227 */ /* 0x000fe200078e00ff */
[----:B------:R-:W-:-:S02]  /*0600*/  IADD3 R14, R246, 0xc, RZ ;  /* 0x0000000cf60e7810 */ /* 0x000fc40007ffe0ff */
[----:B------:R-:W-:Y:S01]  /*0610*/  IADD3 R13, R246, 0xd, RZ ;  /* 0x0000000df60d7810 */ /* 0x000fe20007ffe0ff */
[----:B------:R-:W-:Y:S01]  /*0620*/  IMAD.HI.U32 R0, R250, R4, RZ ;  /* 0x00000004fa007227 */ /* 0x000fe200078e00ff */
[C---:B------:R-:W-:Y:S02]  /*0630*/  IADD3 R28, R246.reuse, 0x101, RZ ;  /* 0x00000101f61c7810 */ /* 0x040fe40007ffe0ff */
[----:B------:R-:W-:Y:S01]  /*0640*/  IADD3 R27, R246, 0x102, RZ ;  /* 0x00000102f61b7810 */ /* 0x000fe20007ffe0ff */
[----:B------:R-:W-:Y:S01]  /*0650*/  IMAD.MOV R7, RZ, RZ, -R2 ;  /* 0x000000ffff077224 */ /* 0x000fe200078e0a02 */
[----:B------:R-:W-:Y:S01]  /*0660*/  IADD3 R0, -R0, RZ, RZ ;  /* 0x000000ff00007210 */ /* 0x000fe20007ffe1ff */
[----:B------:R-:W-:Y:S01]  /*0670*/  IMAD R5, R5, R11, RZ ;  /* 0x0000000b05057224 */ /* 0x000fe200078e02ff */
[C---:B-1----:R-:W-:Y:S01]  /*0680*/  IADD3 R12, R246.reuse, 0xe, RZ ;  /* 0x0000000ef60c7810 */ /* 0x042fe20007ffe0ff */
[----:B------:R-:W-:Y:S01]  /*0690*/  IMAD.MOV.U32 R2, RZ, RZ, RZ ;  /* 0x000000ffff027224 */ /* 0x000fe200078e00ff */
[C---:B------:R-:W-:Y:S01]  /*06a0*/  IADD3 R11, R246.reuse, 0xf, RZ ;  /* 0x0000000ff60b7810 */ /* 0x040fe20007ffe0ff */
[----:B------:R-:W-:Y:S01]  /*06b0*/  IMAD R248, R9, R248, R10 ;  /* 0x000000f809f87224 */ /* 0x000fe200078e020a */
[----:B------:R-:W-:Y:S01]  /*06c0*/  IABS R9, R249 ;  /* 0x000000f900097213 */ /* 0x000fe20000000000 */
[----:B------:R-:W-:Y:S01]  /*06d0*/  IMAD.HI.U32 R247, R3, R5, R2 ;  /* 0x0000000503f77227 */ /* 0x000fe200078e0002 */
[----:B------:R-:W-:-:S03]  /*06e0*/  IADD3 R3, R246, 0x3, RZ ;  /* 0x00000003f6037810 */ /* 0x000fc60007ffe0ff */
[C---:B------:R-:W-:Y:S01]  /*06f0*/  IMAD R2, R251.reuse, R0, R4 ;  /* 0x00000000fb027224 */ /* 0x040fe200078e0204 */
[----:B------:R-:W-:Y:S01]  /*0700*/  IADD3 R4, R246, 0x2, RZ ;  /* 0x00000002f6047810 */ /* 0x000fe20007ffe0ff */
[----:B------:R-:W-:Y:S01]  /*0710*/  IMAD R0, R251, R7, R6 ;  /* 0x00000007fb007224 */ /* 0x000fe200078e0206 */
[----:B------:R-:W-:Y:S01]  /*0720*/  IABS R7, R3 ;  /* 0x0000000300077213 */ /* 0x000fe20000000000 */
[----:B------:R-:W-:Y:S01]  /*0730*/  IMAD.IADD R248, R8, 0x1, R248 ;  /* 0x0000000108f87824 */ /* 0x000fe200078e02f8 */
[----:B------:R1:W-:Y:S01]  /*0740*/  STL [R1+0x1c], R2 ;  /* 0x00001c0201007387 */ /* 0x0003e20000100800 */
[----:B------:R-:W-:-:S03]  /*0750*/  IABS R6, R4 ;  /* 0x0000000400067213 */ /* 0x000fc60000000000 */
[----:B------:R2:W-:Y:S04]  /*0760*/  STL [R1+0x18], R0 ;  /* 0x0000180001007387 */ /* 0x0005e80000100800 */
[----:B------:R3:W-:Y:S01]  /*0770*/  STL [R1+0x3e1c], R4 ;  /* 0x003e1c0401007387 */ /* 0x0007e20000100800 */
[----:B-1----:R-:W-:-:S03]  /*0780*/  IADD3 R2, R246, 0x4, RZ ;  /* 0x00000004f6027810 */ /* 0x002fc60007ffe0ff */
[----:B------:R1:W-:Y:S01]  /*0790*/  STL [R1+0x3e20], R3 ;  /* 0x003e200301007387 */ /* 0x0003e20000100800 */
[----:B--2---:R-:W-:-:S03]  /*07a0*/  IADD3 R0, R246, 0x6, RZ ;  /* 0x00000006f6007810 */ /* 0x004fc60007ffe0ff */
[----:B------:R2:W-:Y:S01]  /*07b0*/  STL [R1+0x3e24], R2 ;  /* 0x003e240201007387 */ /* 0x0005e20000100800 */
[----:B------:R-:W-:Y:S01]  /*07c0*/  IABS R8, R2 ;  /* 0x0000000200087213 */ /* 0x000fe20000000000 */
[C---:B---3--:R-:W-:Y:S01]  /*07d0*/  IMAD.HI.U32 R4, R250.reuse, R9, RZ ;  /* 0x00000009fa047227 */ /* 0x048fe200078e00ff */
[----:B------:R-:W-:Y:S01]  /*07e0*/  IABS R10, R0 ;  /* 0x00000000000a7213 */ /* 0x000fe20000000000 */
[----:B------:R-:W-:Y:S02]  /*07f0*/  STL [R1+0x3e30], R249 ;  /* 0x003e30f901007387 */ /* 0x000fe40000100800 */
[C---:B-1----:R-:W-:Y:S02]  /*0800*/  IMAD.HI.U32 R3, R250.reuse, R8, RZ ;  /* 0x00000008fa037227 */ /* 0x042fe400078e00ff */
[----:B------:R1:W-:Y:S02]  /*0810*/  STL [R1+0x3e38], R0 ;  /* 0x003e380001007387 */ /* 0x0003e40000100800 */
[----:B--2---:R-:W-:-:S04]  /*0820*/  IMAD.HI.U32 R2, R250, R7, RZ ;  /* 0x00000007fa027227 */ /* 0x004fc800078e00ff */
[----:B------:R-:W-:-:S04]  /*0830*/  IMAD.HI.U32 R5, R250, R10, RZ ;  /* 0x0000000afa057227 */ /* 0x000fc800078e00ff */
[----:B-1----:R-:W-:Y:S01]  /*0840*/  IMAD.HI.U32 R0, R250, R6, RZ ;  /* 0x00000006fa007227 */ /* 0x002fe200078e00ff */
[----:B------:R-:W-:-:S03]  /*0850*/  IADD3 R5, -R5, RZ, RZ ;  /* 0x000000ff05057210 */ /* 0x000fc60007ffe1ff */
[----:B------:R-:W-:Y:S01]  /*0860*/  IMAD.MOV R2, RZ, RZ, -R2 ;  /* 0x000000ffff027224 */ /* 0x000fe200078e0a02 */
[----:B------:R-:W-:Y:S01]  /*0870*/  IADD3 R0, -R0, RZ, RZ ;  /* 0x000000ff00007210 */ /* 0x000fe20007ffe1ff */
[----:B------:R-:W-:Y:S02]  /*0880*/  IMAD.MOV R3, RZ, RZ, -R3 ;  /* 0x000000ffff037224 */ /* 0x000fe400078e0a03 */
[----:B------:R-:W-:Y:S02]  /*0890*/  IMAD.MOV R4, RZ, RZ, -R4 ;  /* 0x000000ffff047224 */ /* 0x000fe400078e0a04 */
[C---:B------:R-:W-:Y:S02]  /*08a0*/  IMAD R6, R251.reuse, R0, R6 ;  /* 0x00000000fb067224 */ /* 0x040fe400078e0206 */
[C---:B------:R-:W-:Y:S02]  /*08b0*/  IMAD R0, R251.reuse, R2, R7 ;  /* 0x00000002fb007224 */ /* 0x040fe400078e0207 */
[C---:B------:R-:W-:Y:S01]  /*08c0*/  IMAD R3, R251.reuse, R3, R8 ;  /* 0x00000003fb037224 */ /* 0x040fe200078e0208 */
[----:B------:R1:W-:Y:S01]  /*08d0*/  STL [R1+0x14], R6 ;  /* 0x0000140601007387 */ /* 0x0003e20000100800 */
[----:B------:R-:W-:Y:S01]  /*08e0*/  IMAD R2, R251, R4, R9 ;  /* 0x00000004fb027224 */ /* 0x000fe200078e0209 */
[----:B------:R-:W-:-:S02]  /*08f0*/  IADD3 R4, R246, 0x8, RZ ;  /* 0x00000008f6047810 */ /* 0x000fc40007ffe0ff */
[----:B------:R2:W-:Y:S02]  /*0900*/  STL [R1+0x10], R0 ;  /* 0x0000100001007387 */ /* 0x0005e40000100800 */
[----:B------:R-:W-:Y:S02]  /*0910*/  IABS R252, R4 ;  /* 0x0000000400fc7213 */ /* 0x000fe40000000000 */
[----:B------:R3:W-:Y:S01]  /*0920*/  STL [R1+0xc], R3 ;  /* 0x00000c0301007387 */ /* 0x0007e20000100800 */
[----:B-1----:R-:W-:-:S03]  /*0930*/  IADD3 R6, R246, 0x7, RZ ;  /* 0x00000007f6067810 */ /* 0x002fc60007ffe0ff */
[----:B------:R1:W-:Y:S01]  /*0940*/  STL [R1+0x8], R2 ;  /* 0x0000080201007387 */ /* 0x0003e20000100800 */
[----:B--2---:R-:W-:Y:S01]  /*0950*/  IMAD R0, R251, R5, R10 ;  /* 0x00000005fb007224 */ /* 0x004fe200078e020a */
[----:B---3--:R-:W-:-:S04]  /*0960*/  IADD3 R3, R246, 0x9, RZ ;  /* 0x00000009f6037810 */ /* 0x008fc80007ffe0ff */
[----:B------:R2:W-:Y:S01]  /*0970*/  STL [R1+0x4], R0 ;  /* 0x0000040001007387 */ /* 0x0005e20000100800 */
[----:B-1----:R-:W-:-:S03]  /*0980*/  IADD3 R2, R246, 0xa, RZ ;  /* 0x0000000af6027810 */ /* 0x002fc60007ffe0ff */
[----:B------:R1:W-:Y:S01]  /*0990*/  STL [R1+0x3e3c], R6 ;  /* 0x003e3c0601007387 */ /* 0x0003e20000100800 */
[----:B------:R-:W-:Y:S02]  /*09a0*/  IABS R7, R3 ;  /* 0x0000000300077213 */ /* 0x000fe40000000000 */
[----:B------:R-:W-:Y:S01]  /*09b0*/  IABS R9, R2 ;  /* 0x0000000200097213 */ /* 0x000fe20000000000 */
[----:B------:R3:W-:Y:S01]  /*09c0*/  STL [R1+0x3e44], R4 ;  /* 0x003e440401007387 */ /* 0x0007e20000100800 */
[----:B--2---:R-:W-:-:S03]  /*09d0*/  IADD3 R0, R246, 0xb, RZ ;  /* 0x0000000bf6007810 */ /* 0x004fc60007ffe0ff */
[----:B------:R2:W-:Y:S01]  /*09e0*/  STL [R1+0x3e48], R3 ;  /* 0x003e480301007387 */ /* 0x0005e20000100800 */
[----:B-1----:R-:W-:-:S03]  /*09f0*/  IABS R6, R6 ;  /* 0x0000000600067213 */ /* 0x002fc60000000000 */
[----:B------:R1:W-:Y:S01]  /*0a00*/  STL [R1+0x3e50], R2 ;  /* 0x003e500201007387 */ /* 0x0003e20000100800 */
[----:B------:R-:W-:Y:S01]  /*0a10*/  IABS R10, R0 ;  /* 0x00000000000a7213 */ /* 0x000fe20000000000 */
[C---:B---3--:R-:W-:Y:S02]  /*0a20*/  IMAD.HI.U32 R4, R250.reuse, R9, RZ ;  /* 0x00000009fa047227 */ /* 0x048fe400078e00ff */
[----:B------:R3:W-:Y:S02]  /*0a30*/  STL [R1+0x3e58], R0 ;  /* 0x003e580001007387 */ /* 0x0007e40000100800 */
[----:B--2---:R-:W-:Y:S01]  /*0a40*/  IMAD.HI.U32 R3, R250, R7, RZ ;  /* 0x00000007fa037227 */ /* 0x004fe200078e00ff */
[----:B------:R-:W-:-:S03]  /*0a50*/  IADD3 R4, -R4, RZ, RZ ;  /* 0x000000ff04047210 */ /* 0x000fc60007ffe1ff */
[----:B-1----:R-:W-:-:S04]  /*0a60*/  IMAD.HI.U32 R2, R250, R252, RZ ;  /* 0x000000fcfa027227 */ /* 0x002fc800078e00ff */
[----:B---3--:R-:W-:-:S04]  /*0a70*/  IMAD.HI.U32 R0, R250, R6, RZ ;  /* 0x00000006fa007227 */ /* 0x008fc800078e00ff */
[----:B------:R-:W-:Y:S02]  /*0a80*/  IMAD.MOV R0, RZ, RZ, -R0 ;  /* 0x000000ffff007224 */ /* 0x000fe400078e0a00 */
[----:B------:R-:W-:Y:S02]  /*0a90*/  IMAD.MOV R8, RZ, RZ, -R3 ;  /* 0x000000ffff087224 */ /* 0x000fe400078e0a03 */
[----:B------:R-:W-:Y:S02]  /*0aa0*/  IMAD R3, R251, R0, R6 ;  /* 0x00000000fb037224 */ /* 0x000fe400078e0206 */
[----:B------:R-:W-:-:S03]  /*0ab0*/  IMAD.HI.U32 R5, R250, R10, RZ ;  /* 0x0000000afa057227 */ /* 0x000fc600078e00ff */
[----:B------:R1:W-:Y:S01]  /*0ac0*/  STL [R1], R3 ;  /* 0x0000000301007387 */ /* 0x0003e20000100800 */
[----:B------:R-:W-:Y:S02]  /*0ad0*/  IMAD.MOV R2, RZ, RZ, -R2 ;  /* 0x000000ffff027224 */ /* 0x000fe400078e0a02 */
[----:B------:R-:W-:Y:S01]  /*0ae0*/  IMAD.MOV R5, RZ, RZ, -R5 ;  /* 0x000000ffff057224 */ /* 0x000fe200078e0a05 */
[----:B------:R-:W-:Y:S01]  /*0af0*/  STL [R1+0x3e5c], R14 ;  /* 0x003e5c0e01007387 */ /* 0x000fe20000100800 */
[C---:B------:R-:W-:Y:S02]  /*0b00*/  IMAD R252, R251.reuse, R2, R252 ;  /* 0x00000002fbfc7224 */ /* 0x040fe400078e02fc */
[C---:B------:R-:W-:Y:S01]  /*0b10*/  IMAD R0, R251.reuse, R8, R7 ;  /* 0x00000008fb007224 */ /* 0x040fe200078e0207 */
[----:B------:R-:W-:Y:S01]  /*0b20*/  IABS R8, R14 ;  /* 0x0000000e00087213 */ /* 0x000fe20000000000 */
[C---:B------:R-:W-:Y:S01]  /*0b30*/  IMAD R2, R251.reuse, R4, R9 ;  /* 0x00000004fb027224 */ /* 0x040fe200078e0209 */
[----:B-1----:R-:W-:Y:S01]  /*0b40*/  IADD3 R3, R246, 0x10, RZ ;  /* 0x00000010f6037810 */ /* 0x002fe20007ffe0ff */
[----:B------:R-:W-:Y:S01]  /*0b50*/  STL [R1+0x3e64], R13 ;  /* 0x003e640d01007387 */ /* 0x000fe20000100800 */
[----:B------:R-:W-:Y:S01]  /*0b60*/  IABS R9, R13 ;  /* 0x0000000d00097213 */ /* 0x000fe20000000000 */
[----:B------:R-:W-:Y:S01]  /*0b70*/  IMAD R244, R251, R5, R10 ;  /* 0x00000005fbf47224 */ /* 0x000fe200078e020a */
[----:B------:R-:W-:Y:S01]  /*0b80*/  IABS R10, R12 ;  /* 0x0000000c000a7213 */ /* 0x000fe20000000000 */
[----:B------:R1:W-:Y:S02]  /*0b90*/  STL [R1+0x3e68], R12 ;  /* 0x003e680c01007387 */ /* 0x0003e40000100800 */
[----:B------:R-:W-:-:S02]  /*0ba0*/  IMAD.HI.U32 R4, R250, R9, RZ ;  /* 0x00000009fa047227 */ /* 0x000fc400078e00ff */
[----:B------:R2:W-:Y:S02]  /*0bb0*/  STL [R1+0x3e78], R11 ;  /* 0x003e780b01007387 */ /* 0x0005e40000100800 */
[C---:B------:R-:W-:Y:S02]  /*0bc0*/  IMAD.HI.U32 R5, R250.reuse, R10, RZ ;  /* 0x0000000afa057227 */ /* 0x040fe400078e00ff */
[----:B------:R3:W-:Y:S01]  /*0bd0*/  STL [R1+0x3e80], R3 ;  /* 0x003e800301007387 */ /* 0x0007e20000100800 */
[----:B-1----:R-:W-:Y:S01]  /*0be0*/  IABS R12, R3 ;  /* 0x00000003000c7213 */ /* 0x002fe20000000000 */
[----:B------:R-:W-:Y:S01]  /*0bf0*/  IMAD.MOV R4, RZ, RZ, -R4 ;  /* 0x000000ffff047224 */ /* 0x000fe200078e0a04 */
[----:B------:R-:W-:Y:S02]  /*0c00*/  IADD3 R5, -R5, RZ, RZ ;  /* 0x000000ff05057210 */ /* 0x000fe40007ffe1ff */
[----:B--2---:R-:W-:Y:S01]  /*0c10*/  IABS R11, R11 ;  /* 0x0000000b000b7213 */ /* 0x004fe20000000000 */
[----:B------:R-:W-:-:S04]  /*0c20*/  IMAD.HI.U32 R7, R250, R12, RZ ;  /* 0x0000000cfa077227 */ /* 0x000fc800078e00ff */
[----:B---3--:R-:W-:-:S04]  /*0c30*/  IMAD.HI.U32 R3, R250, R8, RZ ;  /* 0x00000008fa037227 */ /* 0x008fc800078e00ff */
[----:B------:R-:W-:Y:S02]  /*0c40*/  IMAD.MOV R3, RZ, RZ, -R3 ;  /* 0x000000ffff037224 */ /* 0x000fe400078e0a03 */
[----:B------:R-:W-:-:S04]  /*0c50*/  IMAD.HI.U32 R6, R250, R11, RZ ;  /* 0x0000000bfa067227 */ /* 0x000fc800078e00ff */
[C---:B------:R-:W-:Y:S02]  /*0c60*/  IMAD R8, R251.reuse, R3, R8 ;  /* 0x00000003fb087224 */ /* 0x040fe400078e0208 */
[C---:B------:R-:W-:Y:S02]  /*0c70*/  IMAD R3, R251.reuse, R4, R9 ;  /* 0x00000004fb037224 */ /* 0x040fe400078e0209 */
[----:B------:R-:W-:Y:S01]  /*0c80*/  IMAD.MOV R6, RZ, RZ, -R6 ;  /* 0x000000ffff067224 */ /* 0x000fe200078e0a06 */
[----:B------:R1:W-:Y:S01]  /*0c90*/  STL [R1+0x5c], R8 ;  /* 0x00005c0801007387 */ /* 0x0003e20000100800 */
[----:B------:R-:W-:Y:S02]  /*0ca0*/  IMAD.MOV R7, RZ, RZ, -R7 ;  /* 0x000000ffff077224 */ /* 0x000fe400078e0a07 */
[C---:B------:R-:W-:Y:S01]  /*0cb0*/  IMAD R5, R251.reuse, R5, R10 ;  /* 0x00000005fb057224 */ /* 0x040fe200078e020a */
[----:B------:R2:W-:Y:S01]  /*0cc0*/  STL [R1+0x58], R3 ;  /* 0x0000580301007387 */ /* 0x0005e20000100800 */
[----:B------:R-:W-:Y:S01]  /*0cd0*/  IMAD R4, R251, R6, R11 ;  /* 0x00000006fb047224 */ /* 0x000fe200078e020b */
[----:B------:R-:W-:-:S02]  /*0ce0*/  IADD3 R6, R246, 0x12, RZ ;  /* 0x00000012f6067810 */ /* 0x000fc40007ffe0ff */
[----:B------:R3:W-:Y:S01]  /*0cf0*/  STL [R1+0x54], R5 ;  /* 0x0000540501007387 */ /* 0x0007e20000100800 */
[----:B-1----:R-:W-:-:S03]  /*0d00*/  IADD3 R8, R246, 0x11, RZ ;  /* 0x00000011f6087810 */ /* 0x002fc60007ffe0ff */
[----:B------:R1:W-:Y:S01]  /*0d10*/  STL [R1+0x50], R4 ;  /* 0x0000500401007387 */ /* 0x0003e20000100800 */
[----:B------:R-:W-:Y:S01]  /*0d20*/  IABS R9, R6 ;  /* 0x0000000600097213 */ /* 0x000fe20000000000 */
        /* <DEDUP_REMOVED lines=15> */
[----:B--2---:R-:W-:-:S04]  /*0e20*/  IMAD.HI.U32 R5, R250, R10, RZ ;  /* 0x0000000afa057227 */ /* 0x004fc800078e00ff */
[----:B-1----:R-:W-:-:S04]  /*0e30*/  IMAD.HI.U32 R4, R250, R9, RZ ;  /* 0x00000009fa047227 */ /* 0x002fc800078e00ff */
[----:B---3--:R-:W-:Y:S01]  /*0e40*/  IMAD.HI.U32 R3, R250, R8, RZ ;  /* 0x00000008fa037227 */ /* 0x008fe200078e00ff */
[----:B------:R-:W-:-:S03]  /*0e50*/  IADD3 R4, -R4, RZ, RZ ;  /* 0x000000ff04047210 */ /* 0x000fc60007ffe1ff */
[----:B------:R-:W-:Y:S02]  /*0e60*/  IMAD.MOV R3, RZ, RZ, -R3 ;  /* 0x000000ffff037224 */ /* 0x000fe400078e0a03 */
[----:B------:R-:W-:-:S04]  /*0e70*/  IMAD.HI.U32 R7, R250, R12, RZ ;  /* 0x0000000cfa077227 */ /* 0x000fc800078e00ff */
[C---:B------:R-:W-:Y:S02]  /*0e80*/  IMAD R8, R251.reuse, R3, R8 ;  /* 0x00000003fb087224 */ /* 0x040fe400078e0208 */
[----:B------:R-:W-:Y:S02]  /*0e90*/  IMAD.MOV R5, RZ, RZ, -R5 ;  /* 0x000000ffff057224 */ /* 0x000fe400078e0a05 */
[C---:B------:R-:W-:Y:S01]  /*0ea0*/  IMAD R3, R251.reuse, R4, R9 ;  /* 0x00000004fb037224 */ /* 0x040fe200078e0209 */
[----:B------:R1:W-:Y:S01]  /*0eb0*/  STL [R1+0x48], R8 ;  /* 0x0000480801007387 */ /* 0x0003e20000100800 */
[----:B------:R-:W-:Y:S02]  /*0ec0*/  IMAD.MOV R6, RZ, RZ, -R6 ;  /* 0x000000ffff067224 */ /* 0x000fe400078e0a06 */
[----:B------:R-:W-:Y:S01]  /*0ed0*/  IMAD.MOV R7, RZ, RZ, -R7 ;  /* 0x000000ffff077224 */ /* 0x000fe200078e0a07 */
[----:B------:R2:W-:Y:S01]  /*0ee0*/  STL [R1+0x44], R3 ;  /* 0x0000440301007387 */ /* 0x0005e20000100800 */
[----:B------:R-:W-:-:S02]  /*0ef0*/  IMAD R5, R251, R5, R10 ;  /* 0x00000005fb057224 */ /* 0x000fc400078e020a */
[C---:B------:R-:W-:Y:S01]  /*0f00*/  IMAD R4, R251.reuse, R6, R11 ;  /* 0x00000006fb047224 */ /* 0x040fe200078e020b */
[C---:B------:R-:W-:Y:S02]  /*0f10*/  IADD3 R6, R246.reuse, 0x17, RZ ;  /* 0x00000017f6067810 */ /* 0x040fe40007ffe0ff */
[C---:B-1----:R-:W-:Y:S01]  /*0f20*/  IADD3 R8, R246.reuse, 0x16, RZ ;  /* 0x00000016f6087810 */ /* 0x042fe20007ffe0ff */
[----:B------:R1:W-:Y:S01]  /*0f30*/  STL [R1+0x40], R5 ;  /* 0x0000400501007387 */ /* 0x0003e20000100800 */
[----:B------:R-:W-:Y:S01]  /*0f40*/  IABS R9, R6 ;  /* 0x0000000600097213 */ /* 0x000fe20000000000 */
[----:B--2---:R-:W-:Y:S02]  /*0f50*/  IMAD R3, R251, R7, R12 ;  /* 0x00000007fb037224 */ /* 0x004fe400078e020c */
[----:B------:R2:W-:Y:S04]  /*0f60*/  STL [R1+0x3c], R4 ;  /* 0x00003c0401007387 */ /* 0x0005e80000100800 */
[----:B------:R3:W-:Y:S01]  /*0f70*/  STL [R1+0x38], R3 ;  /* 0x0000380301007387 */ /* 0x0007e20000100800 */
[----:B-1----:R-:W-:-:S03]  /*0f80*/  IADD3 R5, R246, 0x18, RZ ;  /* 0x00000018f6057810 */ /* 0x002fc60007ffe0ff */
[----:B------:R1:W-:Y:S01]  /*0f90*/  STL [R1+0x3ea8], R8 ;  /* 0x003ea80801007387 */ /* 0x0003e20000100800 */
[----:B--2---:R-:W-:-:S03]  /*0fa0*/  IADD3 R4, R246, 0x19, RZ ;  /* 0x00000019f6047810 */ /* 0x004fc60007ffe0ff */
[----:B------:R2:W-:Y:S01]  /*0fb0*/  STL [R1+0x3eac], R6 ;  /* 0x003eac0601007387 */ /* 0x0005e20000100800 */
[----:B------:R-:W-:Y:S02]  /*0fc0*/  IABS R10, R5 ;  /* 0x00000005000a7213 */ /* 0x000fe40000000000 */
[----:B---3--:R-:W-:Y:S01]  /*0fd0*/  IADD3 R3, R246, 0x1a, RZ ;  /* 0x0000001af6037810 */ /* 0x008fe20007ffe0ff */
[----:B------:R3:W-:Y:S01]  /*0fe0*/  STL [R1+0x3eb0], R5 ;  /* 0x003eb00501007387 */ /* 0x0007e20000100800 */
[----:B------:R-:W-:Y:S02]  /*0ff0*/  IABS R11, R4 ;  /* 0x00000004000b7213 */ /* 0x000fe40000000000 */
[----:B-1----:R-:W-:Y:S01]  /*1000*/  IABS R8, R8 ;  /* 0x0000000800087213 */ /* 0x002fe20000000000 */
[----:B------:R1:W-:Y:S01]  /*1010*/  STL [R1+0x3ebc], R4 ;  /* 0x003ebc0401007387 */ /* 0x0003e20000100800 */
[----:B------:R-:W-:Y:S01]  /*1020*/  IABS R12, R3 ;  /* 0x00000003000c7213 */ /* 0x000fe20000000000 */
[----:B--2---:R-:W-:-:S02]  /*1030*/  IMAD.HI.U32 R6, R250, R11, RZ ;  /* 0x0000000bfa067227 */ /* 0x004fc400078e00ff */
[----:B------:R2:W-:Y:S02]  /*1040*/  STL [R1+0x3ec0], R3 ;  /* 0x003ec00301007387 */ /* 0x0005e40000100800 */
[----:B---3--:R-:W-:-:S04]  /*1050*/  IMAD.HI.U32 R5, R250, R10, RZ ;  /* 0x0000000afa057227 */ /* 0x008fc800078e00ff */
[----:B-1----:R-:W-:-:S04]  /*1060*/  IMAD.HI.U32 R4, R250, R9, RZ ;  /* 0x00000009fa047227 */ /* 0x002fc800078e00ff */
[----:B--2---:R-:W-:-:S04]  /*1070*/  IMAD.HI.U32 R3, R250, R8, RZ ;  /* 0x00000008fa037227 */ /* 0x004fc800078e00ff */
[----:B------:R-:W-:Y:S01]  /*1080*/  IMAD.HI.U32 R7, R250, R12, RZ ;  /* 0x0000000cfa077227 */ /* 0x000fe200078e00ff */
[----:B------:R-:W-:-:S03]  /*1090*/  IADD3 R3, -R3, RZ, RZ ;  /* 0x000000ff03037210 */ /* 0x000fc60007ffe1ff */
[----:B------:R-:W-:Y:S01]  /*10a0*/  IMAD.MOV R4, RZ, RZ, -R4 ;  /* 0x000000ffff047224 */ /* 0x000fe200078e0a04 */
[----:B------:R-:W-:Y:S01]  /*10b0*/  IADD3 R7, -R7, RZ, RZ ;  /* 0x000000ff07077210 */ /* 0x000fe20007ffe1ff */
[----:B------:R-:W-:Y:S02]  /*10c0*/  IMAD.MOV R5, RZ, RZ, -R5 ;  /* 0x000000ffff057224 */ /* 0x000fe400078e0a05 */
[C---:B------:R-:W-:Y:S02]  /*10d0*/  IMAD R8, R251.reuse, R3, R8 ;  /* 0x00000003fb087224 */ /* 0x040fe400078e0208 */
[----:B------:R-:W-:Y:S02]  /*10e0*/  IMAD.MOV R6, RZ, RZ, -R6 ;  /* 0x000000ffff067224 */ /* 0x000fe400078e0a06 */
[C---:B------:R-:W-:Y:S01]  /*10f0*/  IMAD R3, R251.reuse, R4, R9 ;  /* 0x00000004fb037224 */ /* 0x040fe200078e0209 */
[----:B------:R1:W-:Y:S01]  /*1100*/  STL [R1+0x34], R8 ;  /* 0x0000340801007387 */ /* 0x0003e20000100800 */
[----:B------:R-:W-:-:S02]  /*1110*/  IMAD R5, R251, R5, R10 ;  /* 0x00000005fb057224 */ /* 0x000fc400078e020a */
[----:B------:R-:W-:Y:S01]  /*1120*/  IMAD R4, R251, R6, R11 ;  /* 0x00000006fb047224 */ /* 0x000fe200078e020b */
[----:B------:R2:W-:Y:S01]  /*1130*/  STL [R1+0x30], R3 ;  /* 0x0000300301007387 */ /* 0x0005e20000100800 */
[----:B------:R-:W-:-:S03]  /*1140*/  IADD3 R6, R246, 0x1c, RZ ;  /* 0x0000001cf6067810 */ /* 0x000fc60007ffe0ff */
[----:B------:R3:W-:Y:S01]  /*1150*/  STL [R1+0x2c], R5 ;  /* 0x00002c0501007387 */ /* 0x0007e20000100800 */
[----:B------:R-:W-:Y:S02]  /*1160*/  IABS R9, R6 ;  /* 0x0000000600097213 */ /* 0x000fe40000000000 */
[C---:B-1----:R-:W-:Y:S01]  /*1170*/  IADD3 R8, R246.reuse, 0x1b, RZ ;  /* 0x0000001bf6087810 */ /* 0x042fe20007ffe0ff */
        /* <DEDUP_REMOVED lines=20> */
[----:B------:R-:W-:-:S04]  /*12c0*/  IMAD.HI.U32 R7, R250, R12, RZ ;  /* 0x0000000cfa077227 */ /* 0x000fc800078e00ff */
[----:B------:R-:W-:Y:S02]  /*12d0*/  IMAD.MOV R3, RZ, RZ, -R3 ;  /* 0x000000ffff037224 */ /* 0x000fe400078e0a03 */
[----:B------:R-:W-:Y:S02]  /*12e0*/  IMAD.MOV R5, RZ, RZ, -R5 ;  /* 0x000000ffff057224 */ /* 0x000fe400078e0a05 */
[----:B------:R-:W-:Y:S02]  /*12f0*/  IMAD.MOV R4, RZ, RZ, -R4 ;  /* 0x000000ffff047224 */ /* 0x000fe400078e0a04 */
[----:B------:R-:W-:Y:S02]  /*1300*/  IMAD.MOV R7, RZ, RZ, -R7 ;  /* 0x000000ffff077224 */ /* 0x000fe400078e0a07 */
[C---:B------:R-:W-:Y:S02]  /*1310*/  IMAD R13, R251.reuse, R3, R8 ;  /* 0x00000003fb0d7224 */ /* 0x040fe400078e0208 */
[----:B------:R-:W-:-:S02]  /*1320*/  IMAD R8, R251, R5, R10 ;  /* 0x00000005fb087224 */ /* 0x000fc400078e020a */
[C---:B------:R-:W-:Y:S01]  /*1330*/  IMAD R3, R251.reuse, R4, R9 ;  /* 0x00000004fb037224 */ /* 0x040fe200078e0209 */
[----:B------:R-:W-:Y:S01]  /*1340*/  STL [R1+0x20], R13 ;  /* 0x0000200d01007387 */ /* 0x000fe20000100800 */
[C---:B------:R-:W-:Y:S01]  /*1350*/  IMAD R5, R251.reuse, R6, R11 ;  /* 0x00000006fb057224 */ /* 0x040fe200078e020b */
[C---:B------:R-:W-:Y:S01]  /*1360*/  IADD3 R9, R246.reuse, 0x20, RZ ;  /* 0x00000020f6097810 */ /* 0x040fe20007ffe0ff */
[----:B------:R-:W-:Y:S01]  /*1370*/  IMAD R4, R251, R7, R12 ;  /* 0x00000007fb047224 */ /* 0x000fe200078e020c */
[----:B------:R1:W-:Y:S01]  /*1380*/  STL [R1+0xa4], R8 ;  /* 0x0000a40801007387 */ /* 0x0003e20000100800 */
[----:B------:R-:W-:-:S03]  /*1390*/  IADD3 R6, R246, 0x22, RZ ;  /* 0x00000022f6067810 */ /* 0x000fc60007ffe0ff */
[----:B------:R2:W-:Y:S01]  /*13a0*/  STL [R1+0xa0], R5 ;  /* 0x0000a00501007387 */ /* 0x0005e20000100800 */
[----:B------:R-:W-:-:S03]  /*13b0*/  IABS R11, R6 ;  /* 0x00000006000b7213 */ /* 0x000fc60000000000 */
[----:B------:R3:W-:Y:S01]  /*13c0*/  STL [R1+0x9c], R4 ;  /* 0x00009c0401007387 */ /* 0x0007e20000100800 */
[----:B-1----:R-:W-:-:S03]  /*13d0*/  IADD3 R8, R246, 0x21, RZ ;  /* 0x00000021f6087810 */ /* 0x002fc60007ffe0ff */
[----:B------:R1:W-:Y:S01]  /*13e0*/  STL [R1+0x3ee8], R9 ;  /* 0x003ee80901007387 */ /* 0x0003e20000100800 */
[----:B--2---:R-:W-:-:S03]  /*13f0*/  IADD3 R5, R246, 0x23, RZ ;  /* 0x00000023f6057810 */ /* 0x004fc60007ffe0ff */
[----:B------:R-:W-:Y:S01]  /*1400*/  STL [R1+0x3ef0], R8 ;  /* 0x003ef00801007387 */ /* 0x000fe20000100800 */
[----:B------:R-:W-:Y:S02]  /*1410*/  IABS R10, R8 ;  /* 0x00000008000a7213 */ /* 0x000fe40000000000 */
[----:B---3--:R-:W-:Y:S01]  /*1420*/  IADD3 R4, R246, 0x24, RZ ;  /* 0x00000024f6047810 */ /* 0x008fe20007ffe0ff */
[----:B------:R2:W-:Y:S01]  /*1430*/  STL [R1+0x3ef4], R6 ;  /* 0x003ef40601007387 */ /* 0x0005e20000100800 */
[----:B------:R-:W-:Y:S02]  /*1440*/  IABS R12, R5 ;  /* 0x00000005000c7213 */ /* 0x000fe40000000000 */
[----:B-1----:R-:W-:Y:S01]  /*1450*/  IABS R9, R9 ;  /* 0x0000000900097213 */ /* 0x002fe20000000000 */
[----:B------:R1:W-:Y:S01]  /*1460*/  STL [R1+0x3f04], R5 ;  /* 0x003f040501007387 */ /* 0x0003e20000100800 */
[----:B------:R-:W-:Y:S01]  /*1470*/  IABS R13, R4 ;  /* 0x00000004000d7213 */ /* 0x000fe20000000000 */
[----:B------:R-:W-:-:S02]  /*1480*/  IMAD.HI.U32 R7, R250, R12, RZ ;  /* 0x0000000cfa077227 */ /* 0x000fc400078e00ff */
[----:B------:R3:W-:Y:S02]  /*1490*/  STL [R1+0x3f08], R4 ;  /* 0x003f080401007387 */ /* 0x0007e40000100800 */
[----:B--2---:R-:W-:-:S04]  /*14a0*/  IMAD.HI.U32 R6, R250, R11, RZ ;  /* 0x0000000bfa067227 */ /* 0x004fc800078e00ff */
[----:B-1----:R-:W-:Y:S01]  /*14b0*/  IMAD.HI.U32 R5, R250, R10, RZ ;  /* 0x0000000afa057227 */ /* 0x002fe200078e00ff */
[----:B------:R-:W-:-:S03]  /*14c0*/  IADD3 R6, -R6, RZ, RZ ;  /* 0x000000ff06067210 */ /* 0x000fc60007ffe1ff */
[----:B---3--:R-:W-:-:S04]  /*14d0*/  IMAD.HI.U32 R4, R250, R9, RZ ;  /* 0x00000009fa047227 */ /* 0x008fc800078e00ff */
[----:B------:R-:W-:Y:S02]  /*14e0*/  IMAD.MOV R4, RZ, RZ, -R4 ;  /* 0x000000ffff047224 */ /* 0x000fe400078e0a04 */
        /* <DEDUP_REMOVED lines=68> */
[----:B------:R-:W-:Y:S01]  /*1930*/  IMAD.MOV R5, RZ, RZ, -R5 ;  /* 0x000000ffff057224 */ /* 0x000fe200078e0a05 */
[----:B------:R-:W-:Y:S01]  /*1940*/  IADD3 R4, -R4, RZ, RZ ;  /* 0x000000ff04047210 */ /* 0x000fe20007ffe1ff */
[----:B------:R-:W-:Y:S02]  /*1950*/  IMAD.MOV R6, RZ, RZ, -R6 ;  /* 0x000000ffff067224 */ /* 0x000fe400078e0a06 */
[----:B------:R-:W-:Y:S02]  /*1960*/  IMAD.MOV R7, RZ, RZ, -R7 ;  /* 0x000000ffff077224 */ /* 0x000fe400078e0a07 */
[C---:B------:R-:W-:Y:S02]  /*1970*/  IMAD R9, R251.reuse, R4, R9 ;  /* 0x00000004fb097224 */ /* 0x040fe400078e0209 */
[C---:B------:R-:W-:Y:S01]  /*1980*/  IMAD R4, R251.reuse, R5, R10 ;  /* 0x00000005fb047224 */ /* 0x040fe200078e020a */
[----:B------:R-:W-:Y:S01]  /*1990*/  IADD3 R10, R246, 0x2f, RZ ;  /* 0x0000002ff60a7810 */ /* 0x000fe20007ffe0ff */
[----:B------:R-:W-:Y:S01]  /*19a0*/  IMAD R6, R251, R6, R11 ;  /* 0x00000006fb067224 */ /* 0x000fe200078e020b */
[----:B------:R1:W-:Y:S01]  /*19b0*/  STL [R1+0x70], R9 ;  /* 0x0000700901007387 */ /* 0x0003e20000100800 */
[----:B------:R-:W-:Y:S01]  /*19c0*/  IMAD.HI.U32 R8, R250, R13, RZ ;  /* 0x0000000dfa087227 */ /* 0x000fe200078e00ff */
[----:B------:R-:W-:-:S02]  /*19d0*/  IADD3 R11, R246, 0x30, RZ ;  /* 0x00000030f60b7810 */ /* 0x000fc40007ffe0ff */
[----:B------:R2:W-:Y:S01]  /*19e0*/  STL [R1+0x6c], R4 ;  /* 0x00006c0401007387 */ /* 0x0005e20000100800 */
[----:B------:R-:W-:Y:S01]  /*19f0*/  IMAD R5, R251, R7, R12 ;  /* 0x00000007fb057224 */ /* 0x000fe200078e020c */
[----:B------:R-:W-:Y:S02]  /*1a00*/  IADD3 R8, -R8, RZ, RZ ;  /* 0x000000ff08087210 */ /* 0x000fe40007ffe1ff */
[----:B------:R3:W-:Y:S01]  /*1a10*/  STL [R1+0x68], R6 ;  /* 0x0000680601007387 */ /* 0x0007e20000100800 */
[----:B-1----:R-:W-:-:S03]  /*1a20*/  IADD3 R9, R246, 0x31, RZ ;  /* 0x00000031f6097810 */ /* 0x002fc60007ffe0ff */
[----:B------:R1:W-:Y:S01]  /*1a30*/  STL [R1+0x64], R5 ;  /* 0x0000640501007387 */ /* 0x0003e20000100800 */
[----:B--2---:R-:W-:Y:S01]  /*1a40*/  IMAD R4, R251, R8, R13 ;  /* 0x00000008fb047224 */ /* 0x004fe200078e020d */
[----:B------:R-:W-:Y:S02]  /*1a50*/  IABS R12, R9 ;  /* 0x00000009000c7213 */ /* 0x000fe40000000000 */
[----:B------:R2:W-:Y:S01]  /*1a60*/  STL [R1+0x3f58], R10 ;  /* 0x003f580a01007387 */ /* 0x0005e20000100800 */
[----:B---3--:R-:W-:-:S03]  /*1a70*/  IADD3 R6, R246, 0x32, RZ ;  /* 0x00000032f6067810 */ /* 0x008fc60007ffe0ff */
[----:B------:R3:W-:Y:S01]  /*1a80*/  STL [R1+0x3f60], R11 ;  /* 0x003f600b01007387 */ /* 0x0007e20000100800 */
[----:B------:R-:W-:Y:S01]  /*1a90*/  IMAD.HI.U32 R7, R250, R12, RZ ;  /* 0x0000000cfa077227 */ /* 0x000fe200078e00ff */
[----:B-1----:R-:W-:Y:S02]  /*1aa0*/  IADD3 R5, R246, 0x33, RZ ;  /* 0x00000033f6057810 */ /* 0x002fe40007ffe0ff */
[----:B------:R1:W-:Y:S01]  /*1ab0*/  STL [R1+0x3f64], R9 ;  /* 0x003f640901007387 */ /* 0x0003e20000100800 */
[----:B------:R-:W-:Y:S01]  /*1ac0*/  IABS R13, R6 ;  /* 0x00000006000d7213 */ /* 0x000fe20000000000 */
[----:B------:R-:W-:Y:S01]  /*1ad0*/  IMAD.MOV R7, RZ, RZ, -R7 ;  /* 0x000000ffff077224 */ /* 0x000fe200078e0a07 */
[----:B--2---:R-:W-:Y:S01]  /*1ae0*/  IABS R10, R10 ;  /* 0x0000000a000a7213 */ /* 0x004fe20000000000 */
[----:B------:R2:W-:Y:S01]  /*1af0*/  STL [R1+0x3f6c], R6 ;  /* 0x003f6c0601007387 */ /* 0x0005e20000100800 */
[----:B------:R-:W-:Y:S01]  /*1b00*/  IABS R14, R5 ;  /* 0x00000005000e7213 */ /* 0x000fe20000000000 */
[C---:B------:R-:W-:Y:S01]  /*1b10*/  IMAD.HI.U32 R8, R250.reuse, R13, RZ ;  /* 0x0000000dfa087227 */ /* 0x040fe200078e00ff */
[----:B---3--:R-:W-:Y:S01]  /*1b20*/  IABS R11, R11 ;  /* 0x0000000b000b7213 */ /* 0x008fe20000000000 */
[----:B------:R3:W-:Y:S02]  /*1b30*/  STL [R1+0x3f70], R5 ;  /* 0x003f700501007387 */ /* 0x0007e40000100800 */
[----:B-1----:R-:W-:Y:S01]  /*1b40*/  IMAD.HI.U32 R9, R250, R14, RZ ;  /* 0x0000000efa097227 */ /* 0x002fe200078e00ff */
[----:B------:R-:W-:-:S03]  /*1b50*/  IADD3 R8, -R8, RZ, RZ ;  /* 0x000000ff08087210 */ /* 0x000fc60007ffe1ff */
[----:B--2---:R-:W-:-:S04]  /*1b60*/  IMAD.HI.U32 R6, R250, R11, RZ ;  /* 0x0000000bfa067227 */ /* 0x004fc800078e00ff */
[----:B---3--:R-:W-:-:S04]  /*1b70*/  IMAD.HI.U32 R5, R250, R10, RZ ;  /* 0x0000000afa057227 */ /* 0x008fc800078e00ff */
[----:B------:R-:W-:Y:S02]  /*1b80*/  IMAD.MOV R5, RZ, RZ, -R5 ;  /* 0x000000ffff057224 */ /* 0x000fe400078e0a05 */
[----:B------:R-:W-:Y:S02]  /*1b90*/  IMAD.MOV R6, RZ, RZ, -R6 ;  /* 0x000000ffff067224 */ /* 0x000fe400078e0a06 */
[C---:B------:R-:W-:Y:S02]  /*1ba0*/  IMAD R10, R251.reuse, R5, R10 ;  /* 0x00000005fb0a7224 */ /* 0x040fe400078e020a */
[C---:B------:R-:W-:Y:S02]  /*1bb0*/  IMAD R5, R251.reuse, R6, R11 ;  /* 0x00000006fb057224 */ /* 0x040fe400078e020b */
[----:B------:R-:W-:Y:S01]  /*1bc0*/  IMAD.MOV R9, RZ, RZ, -R9 ;  /* 0x000000ffff097224 */ /* 0x000fe200078e0a09 */
        /* <DEDUP_REMOVED lines=101> */
[C---:B------:R-:W-:Y:S02]  /*2220*/  IMAD R10, R251.reuse, R5, R10 ;  /* 0x00000005fb0a7224 */ /* 0x040fe400078e020a */
[----:B------:R-:W-:Y:S02]  /*2230*/  IMAD.MOV R7, RZ, RZ, -R7 ;  /* 0x000000ffff077224 */ /* 0x000fe400078e0a07 */
[C---:B------:R-:W-:Y:S01]  /*2240*/  IMAD R6, R251.reuse, R6, R11 ;  /* 0x00000006fb067224 */ /* 0x040fe200078e020b */
[----:B------:R1:W-:Y:S01]  /*2250*/  STL [R1+0xac], R10 ;  /* 0x0000ac0a01007387 */ /* 0x0003e20000100800 */
[----:B------:R-:W-:Y:S01]  /*2260*/  IMAD.MOV R8, RZ, RZ, -R8 ;  /* 0x000000ffff087224 */ /* 0x000fe200078e0a08 */
[C---:B------:R-:W-:Y:S01]  /*2270*/  IADD3 R11, R246.reuse, 0x43, RZ ;  /* 0x00000043f60b7810 */ /* 0x040fe20007ffe0ff */
[C---:B------:R-:W-:Y:S01]  /*2280*/  IMAD R5, R251.reuse, R7, R12 ;  /* 0x00000007fb057224 */ /* 0x040fe200078e020c */
[----:B------:R2:W-:Y:S01]  /*2290*/  STL [R1+0xa8], R6 ;  /* 0x0000a80601007387 */ /* 0x0005e20000100800 */
[----:B------:R-:W-:Y:S01]  /*22a0*/  IMAD R7, R251, R8, R13 ;  /* 0x00000008fb077224 */ /* 0x000fe200078e020d */
[----:B------:R-:W-:-:S02]  /*22b0*/  IADD3 R8, R246, 0x45, RZ ;  /* 0x00000045f6087810 */ /* 0x000fc40007ffe0ff */
[----:B-1----:R-:W-:Y:S02]  /*22c0*/  IADD3 R10, R246, 0x44, RZ ;  /* 0x00000044f60a7810 */ /* 0x002fe40007ffe0ff */
[----:B------:R1:W-:Y:S01]  /*22d0*/  STL [R1+0x12c], R7 ;  /* 0x00012c0701007387 */ /* 0x0003e20000100800 */
[----:B------:R-:W-:Y:S01]  /*22e0*/  IABS R13, R8 ;  /* 0x00000008000d7213 */ /* 0x000fe20000000000 */
[----:B--2---:R-:W-:Y:S01]  /*22f0*/  IMAD R6, R251, R9, R14 ;  /* 0x00000009fb067224 */ /* 0x004fe200078e020e */
[----:B------:R-:W-:-:S04]  /*2300*/  IABS R12, R10 ;  /* 0x0000000a000c7213 */ /* 0x000fc80000000000 */
[----:B------:R2:W-:Y:S01]  /*2310*/  STL [R1+0x128], R6 ;  /* 0x0001280601007387 */ /* 0x0005e20000100800 */
[----:B-1----:R-:W-:-:S03]  /*2320*/  IADD3 R7, R246, 0x46, RZ ;  /* 0x00000046f6077810 */ /* 0x002fc60007ffe0ff */
[----:B------:R1:W-:Y:S01]  /*2330*/  STL [R1+0x3ff4], R11 ;  /* 0x003ff40b01007387 */ /* 0x0003e20000100800 */
[----:B------:R-:W-:-:S03]  /*2340*/  IABS R14, R7 ;  /* 0x00000007000e7213 */ /* 0x000fc60000000000 */
[----:B------:R-:W-:Y:S01]  /*2350*/  STL [R1+0x3ffc], R10 ;  /* 0x003ffc0a01007387 */ /* 0x000fe20000100800 */
[----:B--2---:R-:W-:Y:S01]  /*2360*/  IADD3 R6, R246, 0x47, RZ ;  /* 0x00000047f6067810 */ /* 0x004fe20007ffe0ff */
[----:B------:R-:W-:Y:S02]  /*2370*/  IMAD.HI.U32 R9, R250, R14, RZ ;  /* 0x0000000efa097227 */ /* 0x000fe400078e00ff */
[----:B------:R2:W-:Y:S01]  /*2380*/  STL [R1+0x4004], R8 ;  /* 0x0040040801007387 */ /* 0x0005e20000100800 */
[----:B-1----:R-:W-:-:S03]  /*2390*/  IABS R11, R11 ;  /* 0x0000000b000b7213 */ /* 0x002fc60000000000 */
[----:B------:R1:W-:Y:S01]  /*23a0*/  STL [R1+0x4028], R7 ;  /* 0x0040280701007387 */ /* 0x0003e20000100800 */
[----:B------:R-:W-:Y:S02]  /*23b0*/  IABS R15, R6 ;  /* 0x00000006000f7213 */ /* 0x000fe40000000000 */
[----:B------:R-:W-:Y:S01]  /*23c0*/  IADD3 R9, -R9, RZ, RZ ;  /* 0x000000ff09097210 */ /* 0x000fe20007ffe1ff */
[----:B------:R3:W-:Y:S01]  /*23d0*/  STL [R1+0x4030], R6 ;  /* 0x0040300601007387 */ /* 0x0007e20000100800 */
[----:B--2---:R-:W-:-:S04]  /*23e0*/  IMAD.HI.U32 R8, R250, R13, RZ ;  /* 0x0000000dfa087227 */ /* 0x004fc800078e00ff */
[----:B-1----:R-:W-:-:S04]  /*23f0*/  IMAD.HI.U32 R7, R250, R12, RZ ;  /* 0x0000000cfa077227 */ /* 0x002fc800078e00ff */
[----:B---3--:R-:W-:-:S04]  /*2400*/  IMAD.HI.U32 R6, R250, R11, RZ ;  /* 0x0000000bfa067227 */ /* 0x008fc800078e00ff */
[----:B------:R-:W-:Y:S02]  /*2410*/  IMAD.MOV R6, RZ, RZ, -R6 ;  /* 0x000000ffff067224 */ /* 0x000fe400078e0a06 */
[----:B------:R-:W-:Y:S02]  /*2420*/  IMAD.MOV R7, RZ, RZ, -R7 ;  /* 0x000000ffff077224 */ /* 0x000fe400078e0a07 */
[----:B------:R-:W-:-:S04]  /*2430*/  IMAD.HI.U32 R10, R250, R15, RZ ;  /* 0x0000000ffa0a7227 */ /* 0x000fc800078e00ff */
[C---:B------:R-:W-:Y:S02]  /*2440*/  IMAD R11, R251.reuse, R6, R11 ;  /* 0x00000006fb0b7224 */ /* 0x040fe400078e020b */
[----:B------:R-:W-:Y:S02]  /*2450*/  IMAD.MOV R8, RZ, RZ, -R8 ;  /* 0x000000ffff087224 */ /* 0x000fe400078e0a08 */
[C---:B------:R-:W-:Y:S01]  /*2460*/  IMAD R6, R251.reuse, R7, R12 ;  /* 0x00000007fb067224 */ /* 0x040fe200078e020c */
        /* <DEDUP_REMOVED lines=103> */
[C---:B------:R-:W-:Y:S01]  /*2ae0*/  IMAD R7, R251.reuse, R7, R12 ;  /* 0x00000007fb077224 */ /* 0x040fe200078e020c */
[----:B------:R-:W-:Y:S01]  /*2af0*/  IADD3 R12, R246, 0x57, RZ ;  /* 0x00000057f60c7810 */ /* 0x000fe20007ffe0ff */
[----:B------:R-:W-:Y:S02]  /*2b00*/  IMAD.MOV R9, RZ, RZ, -R9 ;  /* 0x000000ffff097224 */ /* 0x000fe400078e0a09 */
[C---:B------:R-:W-:Y:S01]  /*2b10*/  IMAD R6, R251.reuse, R6, R11 ;  /* 0x00000006fb067224 */ /* 0x040fe200078e020b */
[----:B------:R1:W-:Y:S01]  /*2b20*/  STL [R1+0x170], R7 ;  /* 0x0001700701007387 */ /* 0x0003e20000100800 */
[----:B------:R-:W-:-:S02]  /*2b30*/  IMAD R11, R251, R8, R13 ;  /* 0x00000008fb0b7224 */ /* 0x000fc400078e020d */
[C---:B------:R-:W-:Y:S01]  /*2b40*/  IMAD R8, R251.reuse, R9, R14 ;  /* 0x00000009fb087224 */ /* 0x040fe200078e020e */
[C---:B------:R-:W-:Y:S02]  /*2b50*/  IADD3 R9, R246.reuse, 0x59, RZ ;  /* 0x00000059f6097810 */ /* 0x040fe40007ffe0ff */
[----:B------:R2:W-:Y:S02]  /*2b60*/  STL [R1+0x16c], R11 ;  /* 0x00016c0b01007387 */ /* 0x0005e40000100800 */
[----:B------:R-:W-:Y:S01]  /*2b70*/  IABS R14, R9 ;  /* 0x00000009000e7213 */ /* 0x000fe20000000000 */
[----:B-1----:R-:W-:Y:S01]  /*2b80*/  IMAD R7, R251, R10, R15 ;  /* 0x0000000afb077224 */ /* 0x002fe200078e020f */
[----:B------:R1:W-:Y:S04]  /*2b90*/  STL [R1+0x168], R8 ;  /* 0x0001680801007387 */ /* 0x0003e80000100800 */
[----:B------:R3:W-:Y:S01]  /*2ba0*/  STL [R1+0x164], R7 ;  /* 0x0001640701007387 */ /* 0x0007e20000100800 */
[----:B--2---:R-:W-:-:S03]  /*2bb0*/  IADD3 R11, R246, 0x58, RZ ;  /* 0x00000058f60b7810 */ /* 0x004fc60007ffe0ff */
[----:B------:R2:W-:Y:S01]  /*2bc0*/  STL [R1+0x413c], R12 ;  /* 0x00413c0c01007387 */ /* 0x0005e20000100800 */
[----:B------:R-:W-:Y:S02]  /*2bd0*/  IABS R13, R11 ;  /* 0x0000000b000d7213 */ /* 0x000fe40000000000 */
[C---:B-1----:R-:W-:Y:S01]  /*2be0*/  IADD3 R8, R246.reuse, 0x5a, RZ ;  /* 0x0000005af6087810 */ /* 0x042fe20007ffe0ff */
[----:B------:R-:W-:Y:S01]  /*2bf0*/  STL [R1+0x414c], R11 ;  /* 0x00414c0b01007387 */ /* 0x000fe20000100800 */
[----:B---3--:R-:W-:-:S03]  /*2c00*/  IADD3 R7, R246, 0x5b, RZ ;  /* 0x0000005bf6077810 */ /* 0x008fc60007ffe0ff */
[----:B------:R1:W-:Y:S01]  /*2c10*/  STL [R1+0x415c], R9 ;  /* 0x00415c0901007387 */ /* 0x0003e20000100800 */
[----:B------:R-:W-:Y:S02]  /*2c20*/  IABS R15, R8 ;  /* 0x00000008000f7213 */ /* 0x000fe40000000000 */
[----:B--2---:R-:W-:Y:S01]  /*2c30*/  IABS R12, R12 ;  /* 0x0000000c000c7213 */ /* 0x004fe20000000000 */
[----:B------:R2:W-:Y:S01]  /*2c40*/  STL [R1+0x41bc], R8 ;  /* 0x0041bc0801007387 */ /* 0x0005e20000100800 */
[----:B------:R-:W-:Y:S01]  /*2c50*/  IABS R16, R7 ;  /* 0x0000000700107213 */ /* 0x000fe20000000000 */
[C---:B------:R-:W-:Y:S02]  /*2c60*/  IMAD.HI.U32 R10, R250.reuse, R15, RZ ;  /* 0x0000000ffa0a7227 */ /* 0x040fe400078e00ff */
[----:B------:R3:W-:Y:S02]  /*2c70*/  STL [R1+0x41cc], R7 ;  /* 0x0041cc0701007387 */ /* 0x0007e40000100800 */
[----:B-1----:R-:W-:Y:S01]  /*2c80*/  IMAD.HI.U32 R9, R250, R14, RZ ;  /* 0x0000000efa097227 */ /* 0x002fe200078e00ff */
[----:B------:R-:W-:-:S03]  /*2c90*/  IADD3 R10, -R10, RZ, RZ ;  /* 0x000000ff0a0a7210 */ /* 0x000fc60007ffe1ff */
[----:B--2---:R-:W-:-:S04]  /*2ca0*/  IMAD.HI.U32 R8, R250, R13, RZ ;  /* 0x0000000dfa087227 */ /* 0x004fc800078e00ff */
        /* <DEDUP_REMOVED lines=73> */
[C---:B------:R-:W-:Y:S01]  /*3140*/  IMAD R7, R251.reuse, R7, R12 ;  /* 0x00000007fb077224 */ /* 0x040fe200078e020c */
[C---:B------:R-:W-:Y:S01]  /*3150*/  IADD3 R12, R246.reuse, 0x67, RZ ;  /* 0x00000067f60c7810 */ /* 0x040fe20007ffe0ff */
[C---:B------:R-:W-:Y:S01]  /*3160*/  IMAD R8, R251.reuse, R8, R13 ;  /* 0x00000008fb087224 */ /* 0x040fe200078e020d */
[----:B------:R-:W-:Y:S01]  /*3170*/  IADD3 R13, R246, 0x66, RZ ;  /* 0x00000066f60d7810 */ /* 0x000fe20007ffe0ff */
[----:B------:R-:W-:Y:S01]  /*3180*/  IMAD.MOV R9, RZ, RZ, -R9 ;  /* 0x000000ffff097224 */ /* 0x000fe200078e0a09 */
[----:B------:R1:W-:Y:S01]  /*3190*/  STL [R1+0x138], R7 ;  /* 0x0001380701007387 */ /* 0x0003e20000100800 */
[----:B------:R-:W-:Y:S02]  /*31a0*/  IMAD.MOV R11, RZ, RZ, -R11 ;  /* 0x000000ffff0b7224 */ /* 0x000fe400078e0a0b */
[----:B------:R-:W-:Y:S01]  /*31b0*/  IMAD.MOV R10, RZ, RZ, -R10 ;  /* 0x000000ffff0a7224 */ /* 0x000fe200078e0a0a */
[----:B------:R2:W-:Y:S01]  /*31c0*/  STL [R1+0x134], R8 ;  /* 0x0001340801007387 */ /* 0x0005e20000100800 */
[C---:B------:R-:W-:Y:S01]  /*31d0*/  IMAD R9, R251.reuse, R9, R14 ;  /* 0x00000009fb097224 */ /* 0x040fe200078e020e */
[----:B------:R-:W-:Y:S01]  /*31e0*/  IABS R14, R12 ;  /* 0x0000000c000e7213 */ /* 0x000fe20000000000 */
[----:B-1----:R-:W-:-:S03]  /*31f0*/  IMAD R7, R251, R10, R15 ;  /* 0x0000000afb077224 */ /* 0x002fc600078e020f */
[----:B------:R1:W-:Y:S01]  /*3200*/  STL [R1+0x130], R9 ;  /* 0x0001300901007387 */ /* 0x0003e20000100800 */
[----:B------:R-:W-:Y:S01]  /*3210*/  IADD3 R10, R246, 0x68, RZ ;  /* 0x00000068f60a7810 */ /* 0x000fe20007ffe0ff */
[----:B--2---:R-:W-:-:S03]  /*3220*/  IMAD R8, R251, R11, R16 ;  /* 0x0000000bfb087224 */ /* 0x004fc600078e0210 */
[----:B------:R-:W-:Y:S02]  /*3230*/  IABS R15, R10 ;  /* 0x0000000a000f7213 */ /* 0x000fe40000000000 */
        /* <DEDUP_REMOVED lines=8> */
[----:B-1----:R-:W-:Y:S01]  /*32c0*/  IABS R13, R13 ;  /* 0x0000000d000d7213 */ /* 0x002fe20000000000 */
[----:B------:R-:W-:Y:S02]  /*32d0*/  IMAD.MOV R11, RZ, RZ, -R11 ;  /* 0x000000ffff0b7224 */ /* 0x000fe400078e0a0b */
[----:B------:R1:W-:Y:S01]  /*32e0*/  STL [R1+0x438c], R9 ;  /* 0x00438c0901007387 */ /* 0x0003e20000100800 */
[----:B------:R-:W-:-:S03]  /*32f0*/  IABS R17, R8 ;  /* 0x0000000800117213 */ /* 0x000fc60000000000 */
[----:B------:R3:W-:Y:S01]  /*3300*/  STL [R1+0x439c], R8 ;  /* 0x00439c0801007387 */ /* 0x0007e20000100800 */
[----:B--2---:R-:W-:-:S04]  /*3310*/  IMAD.HI.U32 R10, R250, R15, RZ ;  /* 0x0000000ffa0a7227 */ /* 0x004fc800078e00ff */
[----:B-1----:R-:W-:-:S04]  /*3320*/  IMAD.HI.U32 R9, R250, R14, RZ ;  /* 0x0000000efa097227 */ /* 0x002fc800078e00ff */
[----:B---3--:R-:W-:-:S04]  /*3330*/  IMAD.HI.U32 R8, R250, R13, RZ ;  /* 0x0000000dfa087227 */ /* 0x008fc800078e00ff */
        /* <DEDUP_REMOVED lines=8> */
[C---:B------:R-:W-:Y:S02]  /*33c0*/  IMAD R10, R251.reuse, R10, R15 ;  /* 0x0000000afb0a7224 */ /* 0x040fe400078e020f */
        /* <DEDUP_REMOVED lines=28> */
[----:B------:R-:W-:Y:S02]  /*3590*/  IMAD.MOV R10, RZ, RZ, -R10 ;  /* 0x000000ffff0a7224 */ /* 0x000fe400078e0a0a */
[----:B------:R-:W-:-:S04]  /*35a0*/  IMAD.HI.U32 R12, R250, R17, RZ ;  /* 0x00000011fa0c7227 */ /* 0x000fc800078e00ff */
[C---:B------:R-:W-:Y:S02]  /*35b0*/  IMAD R13, R251.reuse, R8, R13 ;  /* 0x00000008fb0d7224 */ /* 0x040fe400078e020d */
[C---:B------:R-:W-:Y:S02]  /*35c0*/  IMAD R8, R251.reuse, R9, R14 ;  /* 0x00000009fb087224 */ /* 0x040fe400078e020e */
[C---:B------:R-:W-:Y:S01]  /*35d0*/  IMAD R9, R251.reuse, R10, R15 ;  /* 0x0000000afb097224 */ /* 0x040fe200078e020f */
[----:B------:R1:W-:Y:S01]  /*35e0*/  STL [R1+0x19c], R13 ;  /* 0x00019c0d01007387 */ /* 0x0003e20000100800 */
[----:B------:R-:W-:Y:S02]  /*35f0*/  IMAD.MOV R12, RZ, RZ, -R12 ;  /* 0x000000ffff0c7224 */ /* 0x000fe400078e0a0c */
[----:B------:R-:W-:Y:S01]  /*3600*/  IMAD R10, R251, R11, R16 ;  /* 0x0000000bfb0a7224 */ /* 0x000fe200078e0210 */
[----:B------:R2:W-:Y:S01]  /*3610*/  STL [R1+0x198], R8 ;  /* 0x0001980801007387 */ /* 0x0005e20000100800 */
[----:B------:R-:W-:-:S03]  /*3620*/  IADD3 R11, R246, 0x72, RZ ;  /* 0x00000072f60b7810 */ /* 0x000fc60007ffe0ff */
[----:B------:R3:W-:Y:S01]  /*3630*/  STL [R1+0x194], R9 ;  /* 0x0001940901007387 */ /* 0x0007e20000100800 */
[----:B-1----:R-:W-:-:S03]  /*3640*/  IADD3 R13, R246, 0x73, RZ ;  /* 0x00000073f60d7810 */ /* 0x002fc60007ffe0ff */
[----:B------:R1:W-:Y:S01]  /*3650*/  STL [R1+0x190], R10 ;  /* 0x0001900a01007387 */ /* 0x0003e20000100800 */
[----:B--2---:R-:W-:Y:S01]  /*3660*/  IMAD R8, R251, R12, R17 ;  /* 0x0000000cfb087224 */ /* 0x004fe200078e0211 */
[----:B------:R-:W-:Y:S02]  /*3670*/  IABS R12, R13 ;  /* 0x0000000d000c7213 */ /* 0x000fe40000000000 */
[----:B---3--:R-:W-:Y:S02]  /*3680*/  IADD3 R9, R246, 0x70, RZ ;  /* 0x00000070f6097810 */ /* 0x008fe40007ffe0ff */
[----:B------:R2:W-:Y:S01]  /*3690*/  STL [R1+0x18c], R8 ;  /* 0x00018c0801007387 */ /* 0x0005e20000100800 */
[----:B------:R-:W-:Y:S01]  /*36a0*/  IMAD.HI.U32 R16, R250, R12, RZ ;  /* 0x0000000cfa107227 */ /* 0x000fe200078e00ff */
[----:B-1----:R-:W-:Y:S02]  /*36b0*/  IADD3 R10, R246, 0x71, RZ ;  /* 0x00000071f60a7810 */ /* 0x002fe40007ffe0ff */
[----:B------:R1:W-:Y:S01]  /*36c0*/  STL [R1+0x444c], R9 ;  /* 0x00444c0901007387 */ /* 0x0003e20000100800 */
[----:B------:R-:W-:-:S03]  /*36d0*/  IMAD.MOV R16, RZ, RZ, -R16 ;  /* 0x000000ffff107224 */ /* 0x000fc600078e0a10 */
[----:B------:R3:W-:Y:S01]  /*36e0*/  STL [R1+0x445c], R10 ;  /* 0x00445c0a01007387 */ /* 0x0007e20000100800 */
[----:B--2---:R-:W-:-:S03]  /*36f0*/  IADD3 R8, R246, 0x74, RZ ;  /* 0x00000074f6087810 */ /* 0x004fc60007ffe0ff */
[----:B------:R2:W-:Y:S01]  /*3700*/  STL [R1+0x446c], R11 ;  /* 0x00446c0b01007387 */ /* 0x0005e20000100800 */
[----:B-1----:R-:W-:-:S03]  /*3710*/  IABS R9, R9 ;  /* 0x0000000900097213 */ /* 0x002fc60000000000 */
[----:B------:R1:W-:Y:S01]  /*3720*/  STL [R1+0x44cc], R13 ;  /* 0x0044cc0d01007387 */ /* 0x0003e20000100800 */
[----:B---3--:R-:W-:-:S03]  /*3730*/  IABS R10, R10 ;  /* 0x0000000a000a7213 */ /* 0x008fc60000000000 */
[----:B------:R3:W-:Y:S01]  /*3740*/  STL [R1+0x44dc], R8 ;  /* 0x0044dc0801007387 */ /* 0x0007e20000100800 */
[----:B--2---:R-:W-:Y:S01]  /*3750*/  IABS R11, R11 ;  /* 0x0000000b000b7213 */ /* 0x004fe20000000000 */
[----:B------:R-:W-:-:S04]  /*3760*/  IMAD.HI.U32 R14, R250, R10, RZ ;  /* 0x0000000afa0e7227 */ /* 0x000fc800078e00ff */
[----:B-1----:R-:W-:Y:S01]  /*3770*/  IMAD.HI.U32 R13, R250, R9, RZ ;  /* 0x00000009fa0d7227 */ /* 0x002fe200078e00ff */
[----:B---3--:R-:W-:-:S03]  /*3780*/  IABS R8, R8 ;  /* 0x0000000800087213 */ /* 0x008fc60000000000 */
[----:B------:R-:W-:-:S04]  /*3790*/  IMAD.HI.U32 R15, R250, R11, RZ ;  /* 0x0000000bfa0f7227 */ /* 0x000fc800078e00ff */
[----:B------:R-:W-:Y:S01]  /*37a0*/  IMAD.MOV R18, RZ, RZ, -R13 ;  /* 0x000000ffff127224 */ /* 0x000fe200078e0a0d */
[----:B------:R-:W-:Y:S01]  /*37b0*/  IADD3 R20, -R15, RZ, RZ ;  /* 0x000000ff0f147210 */ /* 0x000fe20007ffe1ff */
[----:B------:R-:W-:Y:S02]  /*37c0*/  IMAD.MOV R14, RZ, RZ, -R14 ;  /* 0x000000ffff0e7224 */ /* 0x000fe400078e0a0e */
[----:B------:R-:W-:-:S04]  /*37d0*/  IMAD.HI.U32 R17, R250, R8, RZ ;  /* 0x00000008fa117227 */ /* 0x000fc800078e00ff */
[C---:B------:R-:W-:Y:S02]  /*37e0*/  IMAD R9, R251.reuse, R18, R9 ;  /* 0x00000012fb097224 */ /* 0x040fe400078e0209 */
[C---:B------:R-:W-:Y:S02]  /*37f0*/  IMAD R13, R251.reuse, R14, R10 ;  /* 0x0000000efb0d7224 */ /* 0x040fe400078e020a */
[----:B------:R-:W-:Y:S01]  /*3800*/  IMAD.MOV R17, RZ, RZ, -R17 ;  /* 0x000000ffff117224 */ /* 0x000fe200078e0a11 */
[----:B------:R1:W-:Y:S01]  /*3810*/  STL [R1+0x188], R9 ;  /* 0x0001880901007387 */ /* 0x0003e20000100800 */
[C---:B------:R-:W-:Y:S01]  /*3820*/  IMAD R10, R251.reuse, R20, R11 ;  /* 0x00000014fb0a7224 */ /* 0x040fe200078e020b */
[C---:B------:R-:W-:Y:S01]  /*3830*/  IADD3 R11, R246.reuse, 0x77, RZ ;  /* 0x00000077f60b7810 */ /* 0x040fe20007ffe0ff */
[C---:B------:R-:W-:Y:S01]  /*3840*/  IMAD R8, R251.reuse, R17, R8 ;  /* 0x00000011fb087224 */ /* 0x040fe200078e0208 */
[----:B------:R2:W-:Y:S04]  /*3850*/  STL [R1+0x184], R13 ;  /* 0x0001840d01007387 */ /* 0x0005e80000100800 */
[----:B------:R3:W-:Y:S01]  /*3860*/  STL [R1+0x180], R10 ;  /* 0x0001800a01007387 */ /* 0x0007e20000100800 */
[----:B-1----:R-:W-:Y:S01]  /*3870*/  IMAD R9, R251, R16, R12 ;  /* 0x00000010fb097224 */ /* 0x002fe200078e020c */
[----:B------:R-:W-:-:S02]  /*3880*/  IADD3 R12, R246, 0x76, RZ ;  /* 0x00000076f60c7810 */ /* 0x000fc40007ffe0ff */
[C---:B--2---:R-:W-:Y:S02]  /*3890*/  IADD3 R13, R246.reuse, 0x75, RZ ;  /* 0x00000075f60d7810 */ /* 0x044fe40007ffe0ff */
[----:B------:R1:W-:Y:S01]  /*38a0*/  STL [R1+0x17c], R9 ;  /* 0x00017c0901007387 */ /* 0x0003e20000100800 */
[----:B---3--:R-:W-:-:S03]  /*38b0*/  IADD3 R10, R246, 0x78, RZ ;  /* 0x00000078f60a7810 */ /* 0x008fc60007ffe0ff */
[----:B------:R2:W-:Y:S01]  /*38c0*/  STL [R1+0x178], R8 ;  /* 0x0001780801007387 */ /* 0x0005e20000100800 */
[----:B------:R-:W-:-:S03]  /*38d0*/  IABS R16, R13 ;  /* 0x0000000d00107213 */ /* 0x000fc60000000000 */
[----:B------:R3:W-:Y:S01]  /*38e0*/  STL [R1+0x44ec], R13 ;  /* 0x0044ec0d01007387 */ /* 0x0007e20000100800 */
[----:B-1----:R-:W-:Y:S01]  /*38f0*/  IADD3 R9, R246, 0x79, RZ ;  /* 0x00000079f6097810 */ /* 0x002fe20007ffe0ff */
[C---:B------:R-:W-:Y:S02]  /*3900*/  IMAD.HI.U32 R17, R250.reuse, R16, RZ ;  /* 0x00000010fa117227 */ /* 0x040fe400078e00ff */
[----:B------:R-:W-:Y:S01]  /*3910*/  STL [R1+0x44fc], R12 ;  /* 0x0044fc0c01007387 */ /* 0x000fe20000100800 */
[----:B--2---:R-:W-:Y:S01]  /*3920*/  IABS R8, R12 ;  /* 0x0000000c00087213 */ /* 0x004fe20000000000 */
[----:B------:R-:W-:Y:S02]  /*3930*/  IMAD.MOV R17, RZ, RZ, -R17 ;  /* 0x000000ffff117224 */ /* 0x000fe400078e0a11 */
[----:B------:R1:W-:Y:S01]  /*3940*/  STL [R1+0x450c], R11 ;  /* 0x00450c0b01007387 */ /* 0x0003e20000100800 */
[----:B---3--:R-:W-:Y:S01]  /*3950*/  IABS R13, R11 ;  /* 0x0000000b000d7213 */ /* 0x008fe20000000000 */
[----:B------:R-:W-:-:S02]  /*3960*/  IMAD.HI.U32 R15, R250, R8, RZ ;  /* 0x00000008fa0f7227 */ /* 0x000fc400078e00ff */
[----:B------:R-:W-:Y:S02]  /*3970*/  STL [R1+0x4564], R10 ;  /* 0x0045640a01007387 */ /* 0x000fe40000100800 */
[----:B------:R-:W-:Y:S02]  /*3980*/  IMAD.HI.U32 R14, R250, R13, RZ ;  /* 0x0000000dfa0e7227 */ /* 0x000fe400078e00ff */
[----:B------:R2:W-:Y:S01]  /*3990*/  STL [R1+0x456c], R9 ;  /* 0x00456c0901007387 */ /* 0x0005e20000100800 */
[----:B------:R-:W-:Y:S02]  /*39a0*/  IADD3 R15, -R15, RZ, RZ ;  /* 0x000000ff0f0f7210 */ /* 0x000fe40007ffe1ff */
[----:B-1----:R-:W-:Y:S01]  /*39b0*/  IABS R11, R10 ;  /* 0x0000000a000b7213 */ /* 0x002fe20000000000 */
[----:B------:R-:W-:Y:S02]  /*39c0*/  IMAD.MOV R14, RZ, RZ, -R14 ;  /* 0x000000ffff0e7224 */ /* 0x000fe400078e0a0e */
[----:B------:R-:W-:-:S02]  /*39d0*/  IMAD R16, R251, R17, R16 ;  /* 0x00000011fb107224 */ /* 0x000fc400078e0210 */
[----:B------:R-:W-:Y:S01]  /*39e0*/  IMAD.HI.U32 R12, R250, R11, RZ ;  /* 0x0000000bfa0c7227 */ /* 0x000fe200078e00ff */
[----:B--2---:R-:W-:Y:S02]  /*39f0*/  IABS R9, R9 ;  /* 0x0000000900097213 */ /* 0x004fe40000000000 */
[----:B------:R-:W-:Y:S01]  /*3a00*/  STL [R1+0x174], R16 ;  /* 0x0001741001007387 */ /* 0x000fe20000100800 */
[----:B------:R-:W-:Y:S02]  /*3a10*/  IMAD.MOV R12, RZ, RZ, -R12 ;  /* 0x000000ffff0c7224 */ /* 0x000fe400078e0a0c */
[----:B------:R-:W-:Y:S01]  /*3a20*/  IMAD R13, R251, R14, R13 ;  /* 0x0000000efb0d7224 */ /* 0x000fe200078e020d */
[----:B------:R-:W-:Y:S01]  /*3a30*/  IADD3 R14, R246, 0x7b, RZ ;  /* 0x0000007bf60e7810 */ /* 0x000fe20007ffe0ff */
[----:B------:R-:W-:-:S03]  /*3a40*/  IMAD.HI.U32 R10, R250, R9, RZ ;  /* 0x00000009fa0a7227 */ /* 0x000fc600078e00ff */
[----:B------:R1:W-:Y:S01]  /*3a50*/  STL [R1+0x1f8], R13 ;  /* 0x0001f80d01007387 */ /* 0x0003e20000100800 */
[----:B------:R-:W-:Y:S02]  /*3a60*/  IMAD.MOV R10, RZ, RZ, -R10 ;  /* 0x000000ffff0a7224 */ /* 0x000fe400078e0a0a */
[C---:B------:R-:W-:Y:S01]  /*3a70*/  IMAD R11, R251.reuse, R12, R11 ;  /* 0x0000000cfb0b7224 */ /* 0x040fe200078e020b */
[C---:B------:R-:W-:Y:S01]  /*3a80*/  IADD3 R12, R246.reuse, 0x7e, RZ ;  /* 0x0000007ef60c7810 */ /* 0x040fe20007ffe0ff */
[C---:B------:R-:W-:Y:S01]  /*3a90*/  IMAD R8, R251.reuse, R15, R8 ;  /* 0x0000000ffb087224 */ /* 0x040fe200078e0208 */
[C---:B------:R-:W-:Y:S01]  /*3aa0*/  IADD3 R15, R246.reuse, 0x7a, RZ ;  /* 0x0000007af60f7810 */ /* 0x040fe20007ffe0ff */
[----:B------:R-:W-:Y:S01]  /*3ab0*/  IMAD R9, R251, R10, R9 ;  /* 0x0000000afb097224 */ /* 0x000fe200078e0209 */
[----:B------:R2:W-:Y:S01]  /*3ac0*/  STL [R1+0x1f4], R11 ;  /* 0x0001f40b01007387 */ /* 0x0005e20000100800 */
[C---:B-1----:R-:W-:Y:S02]  /*3ad0*/  IADD3 R13, R246.reuse, 0x7c, RZ ;  /* 0x0000007cf60d7810 */ /* 0x042fe40007ffe0ff */
[----:B------:R-:W-:Y:S01]  /*3ae0*/  IABS R17, R15 ;  /* 0x0000000f00117213 */ /* 0x000fe20000000000 */
[----:B------:R1:W-:Y:S04]  /*3af0*/  STL [R1+0x1f0], R9 ;  /* 0x0001f00901007387 */ /* 0x0003e80000100800 */
[----:B------:R3:W-:Y:S01]  /*3b00*/  STL [R1+0x4544], R15 ;  /* 0x0045440f01007387 */ /* 0x0007e20000100800 */
[----:B--2---:R-:W-:Y:S01]  /*3b10*/  IADD3 R11, R246, 0x7d, RZ ;  /* 0x0000007df60b7810 */ /* 0x004fe20007ffe0ff */
[----:B------:R-:W-:-:S02]  /*3b20*/  IMAD.HI.U32 R18, R250, R17, RZ ;  /* 0x00000011fa127227 */ /* 0x000fc400078e00ff */
[----:B------:R-:W-:Y:S01]  /*3b30*/  STL [R1+0x4550], R14 ;  /* 0x0045500e01007387 */ /* 0x000fe20000100800 */
[----:B-1----:R-:W-:-:S03]  /*3b40*/  IABS R9, R12 ;  /* 0x0000000c00097213 */ /* 0x002fc60000000000 */
[----:B------:R1:W-:Y:S01]  /*3b50*/  STL [R1+0x4558], R13 ;  /* 0x0045580d01007387 */ /* 0x0003e20000100800 */
[----:B------:R-:W-:Y:S02]  /*3b60*/  IADD3 R18, -R18, RZ, RZ ;  /* 0x000000ff12127210 */ /* 0x000fe40007ffe1ff */
[----:B---3--:R-:W-:Y:S01]  /*3b70*/  IABS R15, R14 ;  /* 0x0000000e000f7213 */ /* 0x008fe20000000000 */
[----:B------:R2:W-:Y:S01]  /*3b80*/  STL [R1+0x4560], R11 ;  /* 0x0045600b01007387 */ /* 0x0005e20000100800 */
[----:B------:R-:W-:-:S03]  /*3b90*/  IMAD.HI.U32 R10, R250, R9, RZ ;  /* 0x00000009fa0a7227 */ /* 0x000fc600078e00ff */
[----:B------:R3:W-:Y:S01]  /*3ba0*/  STL [R1+0x4568], R12 ;  /* 0x0045680c01007387 */ /* 0x0007e20000100800 */
[----:B------:R-:W-:Y:S01]  /*3bb0*/  IMAD.HI.U32 R16, R250, R15, RZ ;  /* 0x0000000ffa107227 */ /* 0x000fe200078e00ff */
[----:B-1----:R-:W-:Y:S02]  /*3bc0*/  IABS R13, R13 ;  /* 0x0000000d000d7213 */ /* 0x002fe40000000000 */
[----:B------:R-:W-:Y:S01]  /*3bd0*/  IADD3 R10, -R10, RZ, RZ ;  /* 0x000000ff0a0a7210 */ /* 0x000fe20007ffe1ff */
[----:B------:R-:W-:Y:S01]  /*3be0*/  IMAD.MOV R16, RZ, RZ, -R16 ;  /* 0x000000ffff107224 */ /* 0x000fe200078e0a10 */
[----:B--2---:R-:W-:Y:S01]  /*3bf0*/  IABS R11, R11 ;  /* 0x0000000b000b7213 */ /* 0x004fe20000000000 */
[----:B------:R-:W-:-:S04]  /*3c00*/  IMAD.HI.U32 R14, R250, R13, RZ ;  /* 0x0000000dfa0e7227 */ /* 0x000fc800078e00ff */
[----:B---3--:R-:W-:-:S04]  /*3c10*/  IMAD.HI.U32 R12, R250, R11, RZ ;  /* 0x0000000bfa0c7227 */ /* 0x008fc800078e00ff */
[----:B------:R-:W-:Y:S02]  /*3c20*/  IMAD.MOV R14, RZ, RZ, -R14 ;  /* 0x000000ffff0e7224 */ /* 0x000fe400078e0a0e */
[----:B------:R-:W-:Y:S02]  /*3c30*/  IMAD.MOV R12, RZ, RZ, -R12 ;  /* 0x000000ffff0c7224 */ /* 0x000fe400078e0a0c */
[C---:B------:R-:W-:Y:S02]  /*3c40*/  IMAD R17, R251.reuse, R18, R17 ;  /* 0x00000012fb117224 */ /* 0x040fe400078e0211 */
[C---:B------:R-:W-:Y:S02]  /*3c50*/  IMAD R15, R251.reuse, R16, R15 ;  /* 0x00000010fb0f7224 */ /* 0x040fe400078e020f */
[C---:B------:R-:W-:Y:S01]  /*3c60*/  IMAD R13, R251.reuse, R14, R13 ;  /* 0x0000000efb0d7224 */ /* 0x040fe200078e020d */
[----:B------:R-:W-:Y:S01]  /*3c70*/  STL [R1+0x1ec], R17 ;  /* 0x0001ec1101007387 */ /* 0x000fe20000100800 */
[C---:B------:R-:W-:Y:S01]  /*3c80*/  IMAD R11, R251.reuse, R12, R11 ;  /* 0x0000000cfb0b7224 */ /* 0x040fe200078e020b */
[C---:B------:R-:W-:Y:S01]  /*3c90*/  IADD3 R14, R246.reuse, 0x80, RZ ;  /* 0x00000080f60e7810 */ /* 0x040fe20007ffe0ff */
[----:B------:R-:W-:Y:S01]  /*3ca0*/  IMAD R9, R251, R10, R9 ;  /* 0x0000000afb097224 */ /* 0x000fe200078e0209 */
[----:B------:R1:W-:Y:S01]  /*3cb0*/  STL [R1+0x1e8], R15 ;  /* 0x0001e80f01007387 */ /* 0x0003e20000100800 */
[----:B------:R-:W-:-:S03]  /*3cc0*/  IADD3 R12, R246, 0x83, RZ ;  /* 0x00000083f60c7810 */ /* 0x000fc60007ffe0ff */
        /* <DEDUP_REMOVED lines=8> */
[----:B------:R-:W-:Y:S02]  /*3d50*/  STL [R1+0x453c], R14 ;  /* 0x00453c0e01007387 */ /* 0x000fe40000100800 */
[----:B------:R-:W-:Y:S01]  /*3d60*/  IMAD.HI.U32 R18, R250, R17, RZ ;  /* 0x00000011fa127227 */ /* 0x000fe200078e00ff */
[----:B-1----:R-:W-:Y:S01]  /*3d70*/  IABS R9, R12 ;  /* 0x0000000c00097213 */ /* 0x002fe20000000000 */
[----:B------:R1:W-:Y:S01]  /*3d80*/  STL [R1+0x4548], R13 ;  /* 0x0045480d01007387 */ /* 0x0003e20000100800 */
[----:B--2---:R-:W-:Y:S01]  /*3d90*/  IABS R15, R14 ;  /* 0x0000000e000f7213 */ /* 0x004fe20000000000 */
[----:B------:R-:W-:-:S02]  /*3da0*/  IMAD.MOV R18, RZ, RZ, -R18 ;  /* 0x000000ffff127224 */ /* 0x000fc400078e0a12 */
[----:B------:R2:W-:Y:S01]  /*3db0*/  STL [R1+0x4554], R11 ;  /* 0x0045540b01007387 */ /* 0x0005e20000100800 */
[----:B------:R-:W-:-:S03]  /*3dc0*/  IMAD.HI.U32 R10, R250, R9, RZ ;  /* 0x00000009fa0a7227 */ /* 0x000fc600078e00ff */
[----:B------:R3:W-:Y:S01]  /*3dd0*/  STL [R1+0x455c], R12 ;  /* 0x00455c0c01007387 */ /* 0x0007e20000100800 */
[----:B------:R-:W-:Y:S01]  /*3de0*/  IMAD.HI.U32 R16, R250, R15, RZ ;  /* 0x0000000ffa107227 */ /* 0x000fe200078e00ff */
[----:B-1----:R-:W-:-:S03]  /*3df0*/  IABS R13, R13 ;  /* 0x0000000d000d7213 */ /* 0x002fc60000000000 */
[----:B------:R-:W-:Y:S01]  /*3e00*/  IMAD.MOV R16, RZ, RZ, -R16 ;  /* 0x000000ffff107224 */ /* 0x000fe200078e0a10 */
[----:B--2---:R-:W-:Y:S01]  /*3e10*/  IABS R11, R11 ;  /* 0x0000000b000b7213 */ /* 0x004fe20000000000 */
[----:B------:R-:W-:-:S04]  /*3e20*/  IMAD.HI.U32 R14, R250, R13, RZ ;  /* 0x0000000dfa0e7227 */ /* 0x000fc800078e00ff */
[----:B---3--:R-:W-:-:S04]  /*3e30*/  IMAD.HI.U32 R12, R250, R11, RZ ;  /* 0x0000000bfa0c7227 */ /* 0x008fc800078e00ff */
[----:B------:R-:W-:Y:S01]  /*3e40*/  IMAD.MOV R14, RZ, RZ, -R14 ;  /* 0x000000ffff0e7224 */ /* 0x000fe200078e0a0e */
[----:B------:R-:W-:Y:S01]  /*3e50*/  IADD3 R12, -R12, RZ, RZ ;  /* 0x000000ff0c0c7210 */ /* 0x000fe20007ffe1ff */
[C---:B------:R-:W-:Y:S02]  /*3e60*/  IMAD R17, R251.reuse, R18, R17 ;  /* 0x00000012fb117224 */ /* 0x040fe400078e0211 */
[C---:B------:R-:W-:Y:S02]  /*3e70*/  IMAD R15, R251.reuse, R16, R15 ;  /* 0x00000010fb0f7224 */ /* 0x040fe400078e020f */
[----:B------:R-:W-:Y:S01]  /*3e80*/  IMAD.MOV R10, RZ, RZ, -R10 ;  /* 0x000000ffff0a7224 */ /* 0x000fe200078e0a0a */
[----:B------:R-:W-:Y:S01]  /*3e90*/  STL [R1+0x1d8], R17 ;  /* 0x0001d81101007387 */ /* 0x000fe20000100800 */
[C---:B------:R-:W-:Y:S01]  /*3ea0*/  IMAD R13, R251.reuse, R14, R13 ;  /* 0x0000000efb0d7224 */ /* 0x040fe200078e020d */
[C---:B------:R-:W-:Y:S01]  /*3eb0*/  IADD3 R14, R246.reuse, 0x85, RZ ;  /* 0x00000085f60e7810 */ /* 0x040fe20007ffe0ff */
[C---:B------:R-:W-:Y:S01]  /*3ec0*/  IMAD R11, R251.reuse, R12, R11 ;  /* 0x0000000cfb0b7224 */ /* 0x040fe200078e020b */
[----:B------:R1:W-:Y:S01]  /*3ed0*/  STL [R1+0x1d4], R15 ;  /* 0x0001d40f01007387 */ /* 0x0003e20000100800 */
[----:B------:R-:W-:Y:S01]  /*3ee0*/  IMAD R9, R251, R10, R9 ;  /* 0x0000000afb097224 */ /* 0x000fe200078e0209 */
[----:B------:R-:W-:-:S02]  /*3ef0*/  IADD3 R12, R246, 0x88, RZ ;  /* 0x00000088f60c7810 */ /* 0x000fc40007ffe0ff */
        /* <DEDUP_REMOVED lines=22> */
[----:B---3--:R-:W-:Y:S01]  /*4060*/  IMAD.HI.U32 R12, R250, R11, RZ ;  /* 0x0000000bfa0c7227 */ /* 0x008fe200078e00ff */
[----:B------:R-:W-:-:S03]  /*4070*/  IADD3 R14, -R14, RZ, RZ ;  /* 0x000000ff0e0e7210 */ /* 0x000fc60007ffe1ff */
[C---:B------:R-:W-:Y:S02]  /*4080*/  IMAD R17, R251.reuse, R18, R17 ;  /* 0x00000012fb117224 */ /* 0x040fe400078e0211 */
[----:B------:R-:W-:Y:S02]  /*4090*/  IMAD.MOV R12, RZ, RZ, -R12 ;  /* 0x000000ffff0c7224 */ /* 0x000fe400078e0a0c */
[C---:B------:R-:W-:Y:S01]  /*40a0*/  IMAD R15, R251.reuse, R16, R15 ;  /* 0x00000010fb0f7224 */ /* 0x040fe200078e020f */
[----:B------:R1:W-:Y:S01]  /*40b0*/  STL [R1+0x1c4], R17 ;  /* 0x0001c41101007387 */ /* 0x0003e20000100800 */
[C---:B------:R-:W-:Y:S01]  /*40c0*/  IMAD R13, R251.reuse, R14, R13 ;  /* 0x0000000efb0d7224 */ /* 0x040fe200078e020d */
[C---:B------:R-:W-:Y:S01]  /*40d0*/  IADD3 R16, R246.reuse, 0x8a, RZ ;  /* 0x0000008af6107810 */ /* 0x040fe20007ffe0ff */
[----:B------:R-:W-:Y:S01]  /*40e0*/  IMAD R11, R251, R12, R11 ;  /* 0x0000000cfb0b7224 */ /* 0x000fe200078e020b */
[----:B------:R2:W-:Y:S01]  /*40f0*/  STL [R1+0x1c0], R15 ;  /* 0x0001c00f01007387 */ /* 0x0005e20000100800 */
[----:B------:R-:W-:Y:S01]  /*4100*/  IADD3 R14, R246, 0x8b, RZ ;  /* 0x0000008bf60e7810 */ /* 0x000fe20007ffe0ff */
[----:B------:R-:W-:-:S02]  /*4110*/  IMAD.MOV R10, RZ, RZ, -R10 ;  /* 0x000000ffff0a7224 */ /* 0x000fc400078e0a0a */
[----:B------:R3:W-:Y:S01]  /*4120*/  STL [R1+0x1bc], R13 ;  /* 0x0001bc0d01007387 */ /* 0x0007e20000100800 */
[----:B-1----:R-:W-:Y:S01]  /*4130*/  IADD3 R17, R246, 0x89, RZ ;  /* 0x00000089f6117810 */ /* 0x002fe20007ffe0ff */
[----:B------:R-:W-:Y:S02]  /*4140*/  IMAD R9, R251, R10, R9 ;  /* 0x0000000afb097224 */ /* 0x000fe400078e0209 */
[----:B------:R1:W-:Y:S01]  /*4150*/  STL [R1+0x1b8], R11 ;  /* 0x0001b80b01007387 */ /* 0x0003e20000100800 */
[----:B------:R-:W-:-:S03]  /*4160*/  IABS R18, R17 ;  /* 0x0000001100127213 */ /* 0x000fc60000000000 */
[----:B------:R-:W-:Y:S01]  /*4170*/  STL [R1+0x4504], R17 ;  /* 0x0045041101007387 */ /* 0x000fe20000100800 */
[C---:B--2---:R-:W-:Y:S02]  /*4180*/  IADD3 R15, R246.reuse, 0x8c, RZ ;  /* 0x0000008cf60f7810 */ /* 0x044fe40007ffe0ff */
[----:B---3--:R-:W-:Y:S01]  /*4190*/  IADD3 R13, R246, 0x8d, RZ ;  /* 0x0000008df60d7810 */ /* 0x008fe20007ffe0ff */
[----:B------:R2:W-:Y:S01]  /*41a0*/  STL [R1+0x4514], R16 ;  /* 0x0045141001007387 */ /* 0x0005e20000100800 */
[----:B------:R-:W-:Y:S01]  /*41b0*/  IABS R12, R15 ;  /* 0x0000000f000c7213 */ /* 0x000fe20000000000 */
[----:B------:R-:W-:Y:S01]  /*41c0*/  IMAD.HI.U32 R19, R250, R18, RZ ;  /* 0x00000012fa137227 */ /* 0x000fe200078e00ff */
[----:B------:R-:W-:Y:S01]  /*41d0*/  IABS R10, R13 ;  /* 0x0000000d000a7213 */ /* 0x000fe20000000000 */
[----:B------:R3:W-:Y:S02]  /*41e0*/  STL [R1+0x4520], R14 ;  /* 0x0045200e01007387 */ /* 0x0007e40000100800 */
[----:B------:R-:W-:-:S02]  /*41f0*/  IMAD.MOV R19, RZ, RZ, -R19 ;  /* 0x000000ffff137224 */ /* 0x000fc400078e0a13 */
[----:B------:R4:W-:Y:S01]  /*4200*/  STL [R1+0x452c], R15 ;  /* 0x00452c0f01007387 */ /* 0x0009e20000100800 */
[C---:B-1----:R-:W-:Y:S01]  /*4210*/  IMAD.HI.U32 R11, R250.reuse, R10, RZ ;  /* 0x0000000afa0b7227 */ /* 0x042fe200078e00ff */
[----:B--2---:R-:W-:Y:S02]  /*4220*/  IABS R16, R16 ;  /* 0x0000001000107213 */ /* 0x004fe40000000000 */
[----:B------:R1:W-:Y:S01]  /*4230*/  STL [R1+0x4538], R13 ;  /* 0x0045380d01007387 */ /* 0x0003e20000100800 */
[----:B------:R-:W-:Y:S01]  /*4240*/  IMAD R18, R251, R19, R18 ;  /* 0x00000013fb127224 */ /* 0x000fe200078e0212 */
[----:B---3--:R-:W-:Y:S01]  /*4250*/  IABS R14, R14 ;  /* 0x0000000e000e7213 */ /* 0x008fe20000000000 */
[----:B------:R-:W-:-:S03]  /*4260*/  IMAD.HI.U32 R17, R250, R16, RZ ;  /* 0x00000010fa117227 */ /* 0x000fc600078e00ff */
[----:B------:R-:W-:Y:S01]  /*4270*/  STL [R1+0x23c], R18 ;  /* 0x00023c1201007387 */ /* 0x000fe20000100800 */
[----:B----4-:R-:W-:Y:S01]  /*4280*/  IMAD.HI.U32 R15, R250, R14, RZ ;  /* 0x0000000efa0f7227 */ /* 0x010fe200078e00ff */
[----:B------:R-:W-:-:S03]  /*4290*/  IADD3 R17, -R17, RZ, RZ ;  /* 0x000000ff11117210 */ /* 0x000fc60007ffe1ff */
[----:B-1----:R-:W-:-:S04]  /*42a0*/  IMAD.HI.U32 R13, R250, R12, RZ ;  /* 0x0000000cfa0d7227 */ /* 0x002fc800078e00ff */
[----:B------:R-:W-:Y:S02]  /*42b0*/  IMAD.MOV R15, RZ, RZ, -R15 ;  /* 0x000000ffff0f7224 */ /* 0x000fe400078e0a0f */
[----:B------:R-:W-:Y:S02]  /*42c0*/  IMAD.MOV R13, RZ, RZ, -R13 ;  /* 0x000000ffff0d7224 */ /* 0x000fe400078e0a0d */
        /* <DEDUP_REMOVED lines=8> */
[----:B------:R-:W-:-:S03]  /*4350*/  IADD3 R13, R246, 0x92, RZ ;  /* 0x00000092f60d7810 */ /* 0x000fc60007ffe0ff */
[----:B------:R3:W-:Y:S01]  /*4360*/  STL [R1+0x230], R12 ;  /* 0x0002300c01007387 */ /* 0x0007e20000100800 */
[----:B-1----:R-:W-:-:S03]  /*4370*/  IADD3 R16, R246, 0x8e, RZ ;  /* 0x0000008ef6107810 */ /* 0x002fc60007ffe0ff */
[----:B------:R1:W-:Y:S01]  /*4380*/  STL [R1+0x22c], R10 ;  /* 0x00022c0a01007387 */ /* 0x0003e20000100800 */
[C---:B--2---:R-:W-:Y:S02]  /*4390*/  IADD3 R14, R246.reuse, 0x90, RZ ;  /* 0x00000090f60e7810 */ /* 0x044fe40007ffe0ff */
[----:B------:R-:W-:Y:S01]  /*43a0*/  IABS R18, R16 ;  /* 0x0000001000127213 */ /* 0x000fe20000000000 */
[----:B------:R2:W-:Y:S01]  /*43b0*/  STL [R1+0x44e8], R16 ;  /* 0x0044e81001007387 */ /* 0x0005e20000100800 */
[----:B---3--:R-:W-:-:S03]  /*43c0*/  IADD3 R12, R246, 0x91, RZ ;  /* 0x00000091f60c7810 */ /* 0x008fc60007ffe0ff */
[----:B------:R-:W-:Y:S01]  /*43d0*/  STL [R1+0x44f8], R15 ;  /* 0x0044f80f01007387 */ /* 0x000fe20000100800 */
[C---:B------:R-:W-:Y:S01]  /*43e0*/  IMAD.HI.U32 R19, R250.reuse, R18, RZ ;  /* 0x00000012fa137227 */ /* 0x040fe200078e00ff */
[----:B-1----:R-:W-:Y:S02]  /*43f0*/  IABS R10, R13 ;  /* 0x0000000d000a7213 */ /* 0x002fe40000000000 */
[----:B------:R1:W-:Y:S01]  /*4400*/  STL [R1+0x4508], R14 ;  /* 0x0045080e01007387 */ /* 0x0003e20000100800 */
[----:B--2---:R-:W-:Y:S02]  /*4410*/  IABS R16, R15 ;  /* 0x0000000f00107213 */ /* 0x004fe40000000000 */
[C---:B------:R-:W-:Y:S01]  /*4420*/  IMAD.HI.U32 R11, R250.reuse, R10, RZ ;  /* 0x0000000afa0b7227 */ /* 0x040fe200078e00ff */
[----:B------:R2:W-:Y:S01]  /*4430*/  STL [R1+0x4518], R12 ;  /* 0x0045180c01007387 */ /* 0x0005e20000100800 */
[----:B------:R-:W-:Y:S02]  /*4440*/  IADD3 R19, -R19, RZ, RZ ;  /* 0x000000ff13137210 */ /* 0x000fe40007ffe1ff */
[----:B------:R-:W-:Y:S01]  /*4450*/  IMAD.HI.U32 R17, R250, R16, RZ ;  /* 0x00000010fa117227 */ /* 0x000fe200078e00ff */
[----:B------:R3:W-:Y:S01]  /*4460*/  STL [R1+0x4524], R13 ;  /* 0x0045240d01007387 */ /* 0x0007e20000100800 */
[----:B------:R-:W-:-:S02]  /*4470*/  IADD3 R11, -R11, RZ, RZ ;  /* 0x000000ff0b0b7210 */ /* 0x000fc40007ffe1ff */
[----:B-1----:R-:W-:Y:S01]  /*4480*/  IABS R14, R14 ;  /* 0x0000000e000e7213 */ /* 0x002fe20000000000 */
[----:B------:R-:W-:Y:S01]  /*4490*/  IMAD.MOV R17, RZ, RZ, -R17 ;  /* 0x000000ffff117224 */ /* 0x000fe200078e0a11 */
[----:B--2---:R-:W-:Y:S01]  /*44a0*/  IABS R12, R12 ;  /* 0x0000000c000c7213 */ /* 0x004fe20000000000 */
[----:B------:R-:W-:Y:S02]  /*44b0*/  IMAD R18, R251, R19, R18 ;  /* 0x00000013fb127224 */ /* 0x000fe400078e0212 */
[----:B------:R-:W-:-:S03]  /*44c0*/  IMAD.HI.U32 R15, R250, R14, RZ ;  /* 0x0000000efa0f7227 */ /* 0x000fc600078e00ff */
[----:B------:R-:W-:Y:S01]  /*44d0*/  STL [R1+0x228], R18 ;  /* 0x0002281201007387 */ /* 0x000fe20000100800 */
[----:B---3--:R-:W-:-:S04]  /*44e0*/  IMAD.HI.U32 R13, R250, R12, RZ ;  /* 0x0000000cfa0d7227 */ /* 0x008fc800078e00ff */
[----:B------:R-:W-:Y:S02]  /*44f0*/  IMAD.MOV R15, RZ, RZ, -R15 ;  /* 0x000000ffff0f7224 */ /* 0x000fe400078e0a0f */
[----:B------:R-:W-:Y:S02]  /*4500*/  IMAD.MOV R13, RZ, RZ, -R13 ;  /* 0x000000ffff0d7224 */ /* 0x000fe400078e0a0d */
[C---:B------:R-:W-:Y:S02]  /*4510*/  IMAD R16, R251.reuse, R17, R16 ;  /* 0x00000011fb107224 */ /* 0x040fe400078e0210 */
        /* <DEDUP_REMOVED lines=49> */
[----:B------:R3:W-:Y:S02]  /*4830*/  STL [R1+0x44c4], R15 ;  /* 0x0044c40f01007387 */ /* 0x0007e40000100800 */
[C---:B------:R-:W-:Y:S01]  /*4840*/  IMAD.HI.U32 R19, R250.reuse, R18, RZ ;  /* 0x00000012fa137227 */ /* 0x040fe200078e00ff */
[----:B------:R-:W-:Y:S01]  /*4850*/  IABS R11, R12 ;  /* 0x0000000c000b7213 */ /* 0x000fe20000000000 */
[----:B------:R-:W-:Y:S01]  /*4860*/  STL [R1+0x44d4], R14 ;  /* 0x0044d40e01007387 */ /* 0x000fe20000100800 */
[----:B-1----:R-:W-:Y:S01]  /*4870*/  IABS R10, R14 ;  /* 0x0000000e000a7213 */ /* 0x002fe20000000000 */
[----:B------:R-:W-:Y:S01]  /*4880*/  IMAD.MOV R19, RZ, RZ, -R19 ;  /* 0x000000ffff137224 */ /* 0x000fe200078e0a13 */
[----:B--2---:R-:W-:Y:S01]  /*4890*/  IABS R16, R15 ;  /* 0x0000000f00107213 */ /* 0x004fe20000000000 */
[----:B------:R1:W-:Y:S02]  /*48a0*/  STL [R1+0x44e4], R13 ;  /* 0x0044e40d01007387 */ /* 0x0003e40000100800 */
[----:B---3--:R-:W-:-:S02]  /*48b0*/  IMAD.HI.U32 R15, R250, R10, RZ ;  /* 0x0000000afa0f7227 */ /* 0x008fc400078e00ff */
[----:B------:R2:W-:Y:S02]  /*48c0*/  STL [R1+0x44f4], R12 ;  /* 0x0044f40c01007387 */ /* 0x0005e40000100800 */
[C---:B------:R-:W-:Y:S01]  /*48d0*/  IMAD.HI.U32 R17, R250.reuse, R16, RZ ;  /* 0x00000010fa117227 */ /* 0x040fe200078e00ff */
[----:B------:R-:W-:Y:S02]  /*48e0*/  IADD3 R15, -R15, RZ, RZ ;  /* 0x000000ff0f0f7210 */ /* 0x000fe40007ffe1ff */
[----:B-1----:R-:W-:Y:S01]  /*48f0*/  IABS R13, R13 ;  /* 0x0000000d000d7213 */ /* 0x002fe20000000000 */
[----:B------:R-:W-:Y:S02]  /*4900*/  IMAD.MOV R17, RZ, RZ, -R17 ;  /* 0x000000ffff117224 */ /* 0x000fe400078e0a11 */
[----:B------:R-:W-:Y:S02]  /*4910*/  IMAD R18, R251, R19, R18 ;  /* 0x00000013fb127224 */ /* 0x000fe400078e0212 */
[----:B------:R-:W-:-:S03]  /*4920*/  IMAD.HI.U32 R14, R250, R13, RZ ;  /* 0x0000000dfa0e7227 */ /* 0x000fc600078e00ff */
[----:B------:R-:W-:Y:S01]  /*4930*/  STL [R1+0x200], R18 ;  /* 0x0002001201007387 */ /* 0x000fe20000100800 */
[----:B--2---:R-:W-:-:S04]  /*4940*/  IMAD.HI.U32 R12, R250, R11, RZ ;  /* 0x0000000bfa0c7227 */ /* 0x004fc800078e00ff */
[----:B------:R-:W-:Y:S02]  /*4950*/  IMAD.MOV R14, RZ, RZ, -R14 ;  /* 0x000000ffff0e7224 */ /* 0x000fe400078e0a0e */
[----:B------:R-:W-:Y:S02]  /*4960*/  IMAD.MOV R12, RZ, RZ, -R12 ;  /* 0x000000ffff0c7224 */ /* 0x000fe400078e0a0c */
[C---:B------:R-:W-:Y:S01]  /*4970*/  IMAD R16, R251.reuse, R17, R16 ;  /* 0x00000011fb107224 */ /* 0x040fe200078e0210 */
[C---:B------:R-:W-:Y:S01]  /*4980*/  IADD3 R17, R246.reuse, 0x9d, RZ ;  /* 0x0000009df6117810 */ /* 0x040fe20007ffe0ff */
[C---:B------:R-:W-:Y:S01]  /*4990*/  IMAD R13, R251.reuse, R14, R13 ;  /* 0x0000000efb0d7224 */ /* 0x040fe200078e020d */
[C---:B------:R-:W-:Y:S01]  /*49a0*/  IADD3 R14, R246.reuse, 0xa1, RZ ;  /* 0x000000a1f60e7810 */ /* 0x040fe20007ffe0ff */
[C---:B------:R-:W-:Y:S01]  /*49b0*/  IMAD R11, R251.reuse, R12, R11 ;  /* 0x0000000cfb0b7224 */ /* 0x040fe200078e020b */
[----:B------:R1:W-:Y:S01]  /*49c0*/  STL [R1+0x1fc], R16 ;  /* 0x0001fc1001007387 */ /* 0x0003e20000100800 */
[----:B------:R-:W-:Y:S01]  /*49d0*/  IMAD R10, R251, R15, R10 ;  /* 0x0000000ffb0a7224 */ /* 0x000fe200078e020a */
[----:B------:R-:W-:-:S02]  /*49e0*/  IADD3 R15, R246, 0x9f, RZ ;  /* 0x0000009ff60f7810 */ /* 0x000fc40007ffe0ff */
[----:B------:R2:W-:Y:S01]  /*49f0*/  STL [R1+0x280], R13 ;  /* 0x0002800d01007387 */ /* 0x0005e20000100800 */
[----:B------:R-:W-:-:S03]  /*4a00*/  IABS R19, R17 ;  /* 0x0000001100137213 */ /* 0x000fc60000000000 */
[----:B------:R3:W-:Y:S01]  /*4a10*/  STL [R1+0x27c], R11 ;  /* 0x00027c0b01007387 */ /* 0x0007e20000100800 */
[----:B-1----:R-:W-:Y:S01]  /*4a20*/  IADD3 R16, R246, 0x9e, RZ ;  /* 0x0000009ef6107810 */ /* 0x002fe20007ffe0ff */
[----:B------:R-:W-:Y:S02]  /*4a30*/  IMAD.HI.U32 R20, R250, R19, RZ ;  /* 0x00000013fa147227 */ /* 0x000fe400078e00ff */
[----:B------:R1:W-:Y:S01]  /*4a40*/  STL [R1+0x44a4], R17 ;  /* 0x0044a41101007387 */ /* 0x0003e20000100800 */
[----:B--2---:R-:W-:Y:S01]  /*4a50*/  IADD3 R13, R246, 0xa0, RZ ;  /* 0x000000a0f60d7810 */ /* 0x004fe20007ffe0ff */
[----:B------:R-:W-:Y:S02]  /*4a60*/  IMAD.MOV R20, RZ, RZ, -R20 ;  /* 0x000000ffff147224 */ /* 0x000fe400078e0a14 */
[----:B------:R-:W-:Y:S01]  /*4a70*/  STL [R1+0x44b0], R16 ;  /* 0x0044b01001007387 */ /* 0x000fe20000100800 */
[----:B---3--:R-:W-:Y:S01]  /*4a80*/  IABS R11, R14 ;  /* 0x0000000e000b7213 */ /* 0x008fe20000000000 */
[----:B------:R-:W-:-:S02]  /*4a90*/  IMAD R19, R251, R20, R19 ;  /* 0x00000014fb137224 */ /* 0x000fc400078e0213 */
[----:B------:R2:W-:Y:S01]  /*4aa0*/  STL [R1+0x44bc], R15 ;  /* 0x0044bc0f01007387 */ /* 0x0005e20000100800 */
[----:B-1----:R-:W-:Y:S01]  /*4ab0*/  IABS R17, R16 ;  /* 0x0000001000117213 */ /* 0x002fe20000000000 */
[C---:B------:R-:W-:Y:S02]  /*4ac0*/  IMAD.HI.U32 R12, R250.reuse, R11, RZ ;  /* 0x0000000bfa0c7227 */ /* 0x040fe400078e00ff */
[----:B------:R1:W-:Y:S02]  /*4ad0*/  STL [R1+0x44c8], R13 ;  /* 0x0044c80d01007387 */ /* 0x0003e40000100800 */
[----:B------:R-:W-:Y:S02]  /*4ae0*/  IMAD.HI.U32 R18, R250, R17, RZ ;  /* 0x00000011fa127227 */ /* 0x000fe400078e00ff */
[----:B------:R3:W-:Y:S01]  /*4af0*/  STL [R1+0x44d8], R14 ;  /* 0x0044d80e01007387 */ /* 0x0007e20000100800 */
[----:B--2---:R-:W-:Y:S01]  /*4b00*/  IABS R15, R15 ;  /* 0x0000000f000f7213 */ /* 0x004fe20000000000 */
[----:B------:R-:W-:Y:S01]  /*4b10*/  IMAD.MOV R12, RZ, RZ, -R12 ;  /* 0x000000ffff0c7224 */ /* 0x000fe200078e0a0c */
[----:B------:R-:W-:Y:S01]  /*4b20*/  IADD3 R18, -R18, RZ, RZ ;  /* 0x000000ff12127210 */ /* 0x000fe20007ffe1ff */
[----:B------:R-:W-:Y:S01]  /*4b30*/  STL [R1+0x278], R19 ;  /* 0x0002781301007387 */ /* 0x000fe20000100800 */
[----:B-1----:R-:W-:Y:S01]  /*4b40*/  IABS R13, R13 ;  /* 0x0000000d000d7213 */ /* 0x002fe20000000000 */
[----:B------:R-:W-:-:S04]  /*4b50*/  IMAD.HI.U32 R16, R250, R15, RZ ;  /* 0x0000000ffa107227 */ /* 0x000fc800078e00ff */
        /* <DEDUP_REMOVED lines=23> */
[----:B------:R-:W-:Y:S01]  /*4cd0*/  IMAD.HI.U32 R12, R250, R11, RZ ;  /* 0x0000000bfa0c7227 */ /* 0x000fe200078e00ff */
        /* <DEDUP_REMOVED lines=62> */
[C---:B--2---:R-:W-:Y:S01]  /*50c0*/  IADD3 R15, R246.reuse, 0xae, RZ ;  /* 0x000000aef60f7810 */ /* 0x044fe20007ffe0ff */
[----:B------:R-:W-:Y:S02]  /*50d0*/  IMAD.MOV R19, RZ, RZ, -R19 ;  /* 0x000000ffff137224 */ /* 0x000fe400078e0a13 */
[----:B------:R-:W-:Y:S01]  /*50e0*/  STL [R1+0x4464], R17 ;  /* 0x0044641101007387 */ /* 0x000fe20000100800 */
[----:B---3--:R-:W-:Y:S01]  /*50f0*/  IADD3 R13, R246, 0xb0, RZ ;  /* 0x000000b0f60d7810 */ /* 0x008fe20007ffe0ff */
[----:B------:R-:W-:-:S02]  /*5100*/  IMAD R18, R251, R19, R18 ;  /* 0x00000013fb127224 */ /* 0x000fc400078e0212 */
[----:B------:R2:W-:Y:S01]  /*5110*/  STL [R1+0x4474], R16 ;  /* 0x0044741001007387 */ /* 0x0005e20000100800 */
[----:B-1----:R-:W-:-:S03]  /*5120*/  IABS R11, R17 ;  /* 0x00000011000b7213 */ /* 0x002fc60000000000 */
[----:B------:R-:W-:Y:S01]  /*5130*/  STL [R1+0x4480], R15 ;  /* 0x0044800f01007387 */ /* 0x000fe20000100800 */
[----:B------:R-:W-:Y:S01]  /*5140*/  IABS R12, R13 ;  /* 0x0000000d000c7213 */ /* 0x000fe20000000000 */
[C---:B------:R-:W-:Y:S02]  /*5150*/  IMAD.HI.U32 R20, R250.reuse, R11, RZ ;  /* 0x0000000bfa147227 */ /* 0x040fe400078e00ff */
[----:B------:R1:W-:Y:S01]  /*5160*/  STL [R1+0x448c], R14 ;  /* 0x00448c0e01007387 */ /* 0x0003e20000100800 */
[----:B--2---:R-:W-:Y:S01]  /*5170*/  IABS R16, R15 ;  /* 0x0000000f00107213 */ /* 0x004fe20000000000 */
[----:B------:R-:W-:Y:S02]  /*5180*/  IMAD.MOV R20, RZ, RZ, -R20 ;  /* 0x000000ffff147224 */ /* 0x000fe400078e0a14 */
[----:B------:R2:W-:Y:S02]  /*5190*/  STL [R1+0x4498], R13 ;  /* 0x0044980d01007387 */ /* 0x0005e40000100800 */
[----:B------:R-:W-:-:S02]  /*51a0*/  IMAD.HI.U32 R17, R250, R16, RZ ;  /* 0x00000010fa117227 */ /* 0x000fc400078e00ff */
[----:B------:R3:W-:Y:S01]  /*51b0*/  STL [R1+0x2c4], R18 ;  /* 0x0002c41201007387 */ /* 0x0007e20000100800 */
[----:B-1----:R-:W-:Y:S01]  /*51c0*/  IABS R14, R14 ;  /* 0x0000000e000e7213 */ /* 0x002fe20000000000 */
[----:B------:R-:W-:Y:S01]  /*51d0*/  IMAD R11, R251, R20, R11 ;  /* 0x00000014fb0b7224 */ /* 0x000fe200078e020b */
[----:B------:R-:W-:Y:S01]  /*51e0*/  IADD3 R17, -R17, RZ, RZ ;  /* 0x000000ff11117210 */ /* 0x000fe20007ffe1ff */
[----:B--2---:R-:W-:-:S04]  /*51f0*/  IMAD.HI.U32 R13, R250, R12, RZ ;  /* 0x0000000cfa0d7227 */ /* 0x004fc800078e00ff */
[----:B------:R-:W-:Y:S01]  /*5200*/  IMAD.HI.U32 R15, R250, R14, RZ ;  /* 0x0000000efa0f7227 */ /* 0x000fe200078e00ff */
[----:B---3--:R-:W-:-:S03]  /*5210*/  IADD3 R18, R246, 0xb1, RZ ;  /* 0x000000b1f6127810 */ /* 0x008fc60007ffe0ff */
[----:B------:R-:W-:Y:S01]  /*5220*/  IMAD.MOV R15, RZ, RZ, -R15 ;  /* 0x000000ffff0f7224 */ /* 0x000fe200078e0a0f */
[----:B------:R-:W-:Y:S01]  /*5230*/  IABS R20, R18 ;  /* 0x0000001200147213 */ /* 0x000fe20000000000 */
[----:B------:R-:W-:Y:S02]  /*5240*/  IMAD.MOV R13, RZ, RZ, -R13 ;  /* 0x000000ffff0d7224 */ /* 0x000fe400078e0a0d */
[C---:B------:R-:W-:Y:S01]  /*5250*/  IMAD R16, R251.reuse, R17, R16 ;  /* 0x00000011fb107224 */ /* 0x040fe200078e0210 */
[C---:B------:R-:W-:Y:S01]  /*5260*/  IADD3 R17, R246.reuse, 0xb2, RZ ;  /* 0x000000b2f6117810 */ /* 0x040fe20007ffe0ff */
[C---:B------:R-:W-:Y:S01]  /*5270*/  IMAD R14, R251.reuse, R15, R14 ;  /* 0x0000000ffb0e7224 */ /* 0x040fe200078e020e */
[----:B------:R-:W-:Y:S01]  /*5280*/  IADD3 R15, R246, 0xb5, RZ ;  /* 0x000000b5f60f7810 */ /* 0x000fe20007ffe0ff */
[----:B------:R-:W-:Y:S01]  /*5290*/  IMAD R12, R251, R13, R12 ;  /* 0x0000000dfb0c7224 */ /* 0x000fe200078e020c */
[----:B------:R1:W-:Y:S01]  /*52a0*/  STL [R1+0x2c0], R16 ;  /* 0x0002c01001007387 */ /* 0x0003e20000100800 */
[----:B------:R-:W-:-:S03]  /*52b0*/  IMAD.HI.U32 R21, R250, R20, RZ ;  /* 0x00000014fa157227 */ /* 0x000fc600078e00ff */
[----:B------:R2:W-:Y:S01]  /*52c0*/  STL [R1+0x2bc], R14 ;  /* 0x0002bc0e01007387 */ /* 0x0005e20000100800 */
[----:B------:R-:W-:-:S03]  /*52d0*/  IMAD.MOV R21, RZ, RZ, -R21 ;  /* 0x000000ffff157224 */ /* 0x000fc600078e0a15 */
[----:B------:R3:W-:Y:S01]  /*52e0*/  STL [R1+0x2b8], R12 ;  /* 0x0002b80c01007387 */ /* 0x0007e20000100800 */
[----:B------:R-:W-:Y:S01]  /*52f0*/  IMAD R20, R251, R21, R20 ;  /* 0x00000015fb147224 */ /* 0x000fe200078e0214 */
[C---:B-1----:R-:W-:Y:S02]  /*5300*/  IADD3 R16, R246.reuse, 0xb3, RZ ;  /* 0x000000b3f6107810 */ /* 0x042fe40007ffe0ff */
[----:B------:R1:W-:Y:S01]  /*5310*/  STL [R1+0x4448], R18 ;  /* 0x0044481201007387 */ /* 0x0003e20000100800 */
[----:B--2---:R-:W-:-:S03]  /*5320*/  IADD3 R14, R246, 0xb4, RZ ;  /* 0x000000b4f60e7810 */ /* 0x004fc60007ffe0ff */
[----:B------:R-:W-:Y:S01]  /*5330*/  STL [R1+0x4458], R17 ;  /* 0x0044581101007387 */ /* 0x000fe20000100800 */
[----:B---3--:R-:W-:-:S03]  /*5340*/  IABS R12, R15 ;  /* 0x0000000f000c7213 */ /* 0x008fc60000000000 */
[----:B------:R2:W-:Y:S01]  /*5350*/  STL [R1+0x4468], R16 ;  /* 0x0044681001007387 */ /* 0x0005e20000100800 */
[----:B-1----:R-:W-:Y:S01]  /*5360*/  IABS R18, R17 ;  /* 0x0000001100127213 */ /* 0x002fe20000000000 */
[C---:B------:R-:W-:Y:S02]  /*5370*/  IMAD.HI.U32 R13, R250.reuse, R12, RZ ;  /* 0x0000000cfa0d7227 */ /* 0x040fe400078e00ff */
[----:B------:R1:W-:Y:S02]  /*5380*/  STL [R1+0x4478], R14 ;  /* 0x0044780e01007387 */ /* 0x0003e40000100800 */
[C---:B------:R-:W-:Y:S02]  /*5390*/  IMAD.HI.U32 R19, R250.reuse, R18, RZ ;  /* 0x00000012fa137227 */ /* 0x040fe400078e00ff */
        /* <DEDUP_REMOVED lines=62> */
[----:B------:R-:W-:Y:S01]  /*5780*/  IABS R13, R14 ;  /* 0x0000000e000d7213 */ /* 0x000fe20000000000 */
[----:B------:R3:W-:Y:S01]  /*5790*/  STL [R1+0x4434], R16 ;  /* 0x0044341001007387 */ /* 0x0007e20000100800 */
[----:B-1----:R-:W-:Y:S01]  /*57a0*/  IABS R12, R15 ;  /* 0x0000000f000c7213 */ /* 0x002fe20000000000 */
[----:B------:R-:W-:Y:S01]  /*57b0*/  IMAD.MOV R21, RZ, RZ, -R21 ;  /* 0x000000ffff157224 */ /* 0x000fe200078e0a15 */
[----:B--2---:R-:W-:Y:S01]  /*57c0*/  IABS R18, R17 ;  /* 0x0000001100127213 */ /* 0x004fe20000000000 */
[----:B------:R1:W-:Y:S02]  /*57d0*/  STL [R1+0x4444], R15 ;  /* 0x0044440f01007387 */ /* 0x0003e40000100800 */
[----:B------:R-:W-:-:S02]  /*57e0*/  IMAD R20, R251, R21, R20 ;  /* 0x00000015fb147224 */ /* 0x000fc400078e0214 */
[C---:B------:R-:W-:Y:S01]  /*57f0*/  IMAD.HI.U32 R19, R250.reuse, R18, RZ ;  /* 0x00000012fa137227 */ /* 0x040fe200078e00ff */
[----:B------:R2:W-:Y:S01]  /*5800*/  STL [R1+0x4454], R14 ;  /* 0x0044540e01007387 */ /* 0x0005e20000100800 */
[----:B---3--:R-:W-:Y:S02]  /*5810*/  IABS R16, R16 ;  /* 0x0000001000107213 */ /* 0x008fe40000000000 */
[----:B------:R-:W-:Y:S01]  /*5820*/  IMAD.MOV R19, RZ, RZ, -R19 ;  /* 0x000000ffff137224 */ /* 0x000fe200078e0a13 */
[----:B------:R-:W-:Y:S01]  /*5830*/  STL [R1+0x28c], R20 ;  /* 0x00028c1401007387 */ /* 0x000fe20000100800 */
[----:B-1----:R-:W-:-:S04]  /*5840*/  IMAD.HI.U32 R15, R250, R12, RZ ;  /* 0x0000000cfa0f7227 */ /* 0x002fc800078e00ff */
[----:B------:R-:W-:Y:S01]  /*5850*/  IMAD.HI.U32 R17, R250, R16, RZ ;  /* 0x00000010fa117227 */ /* 0x000fe200078e00ff */
[----:B------:R-:W-:-:S03]  /*5860*/  IADD3 R15, -R15, RZ, RZ ;  /* 0x000000ff0f0f7210 */ /* 0x000fc60007ffe1ff */
        /* <DEDUP_REMOVED lines=29> */
[----:B------:R-:W-:-:S02]  /*5a40*/  IMAD.MOV R20, RZ, RZ, -R20 ;  /* 0x000000ffff147224 */ /* 0x000fc400078e0a14 */
[----:B------:R-:W-:Y:S01]  /*5a50*/  STL [R1+0x304], R21 ;  /* 0x0003041501007387 */ /* 0x000fe20000100800 */
[----:B------:R-:W-:Y:S01]  /*5a60*/  IMAD.MOV R14, RZ, RZ, -R14 ;  /* 0x000000ffff0e7224 */ /* 0x000fe200078e0a0e */
[----:B-1----:R-:W-:Y:S01]  /*5a70*/  IABS R15, R15 ;  /* 0x0000000f000f7213 */ /* 0x002fe20000000000 */
[----:B------:R-:W-:-:S04]  /*5a80*/  IMAD.HI.U32 R18, R250, R17, RZ ;  /* 0x00000011fa127227 */ /* 0x000fc800078e00ff */
[----:B---3--:R-:W-:Y:S01]  /*5a90*/  IMAD.HI.U32 R16, R250, R15, RZ ;  /* 0x0000000ffa107227 */ /* 0x008fe200078e00ff */
[----:B------:R-:W-:-:S03]  /*5aa0*/  IADD3 R18, -R18, RZ, RZ ;  /* 0x000000ff12127210 */ /* 0x000fc60007ffe1ff */
[----:B------:R-:W-:Y:S02]  /*5ab0*/  IMAD.MOV R16, RZ, RZ, -R16 ;  /* 0x000000ffff107224 */ /* 0x000fe400078e0a10 */
[C---:B------:R-:W-:Y:S02]  /*5ac0*/  IMAD R19, R251.reuse, R20, R19 ;  /* 0x00000014fb137224 */ /* 0x040fe400078e0213 */
[C---:B------:R-:W-:Y:S01]  /*5ad0*/  IMAD R17, R251.reuse, R18, R17 ;  /* 0x00000012fb117224 */ /* 0x040fe200078e0211 */
[C---:B------:R-:W-:Y:S01]  /*5ae0*/  IADD3 R18, R246.reuse, 0xc6, RZ ;  /* 0x000000c6f6127810 */ /* 0x040fe20007ffe0ff */
[C---:B------:R-:W-:Y:S01]  /*5af0*/  IMAD R15, R251.reuse, R16, R15 ;  /* 0x00000010fb0f7224 */ /* 0x040fe200078e020f */
[----:B------:R1:W-:Y:S01]  /*5b00*/  STL [R1+0x300], R19 ;  /* 0x0003001301007387 */ /* 0x0003e20000100800 */
[----:B------:R-:W-:Y:S01]  /*5b10*/  IMAD R13, R251, R14, R13 ;  /* 0x0000000efb0d7224 */ /* 0x000fe200078e020d */
[C---:B------:R-:W-:Y:S02]  /*5b20*/  IADD3 R16, R246.reuse, 0xc9, RZ ;  /* 0x000000c9f6107810 */ /* 0x040fe40007ffe0ff */
        /* <DEDUP_REMOVED lines=19> */
[----:B------:R-:W-:Y:S01]  /*5c60*/  IMAD R21, R251, R22, R21 ;  /* 0x00000016fb157224 */ /* 0x000fe200078e0215 */
[----:B--2---:R-:W-:Y:S01]  /*5c70*/  IABS R15, R15 ;  /* 0x0000000f000f7213 */ /* 0x004fe20000000000 */
[----:B------:R-:W-:Y:S01]  /*5c80*/  IMAD.HI.U32 R18, R250, R17, RZ ;  /* 0x00000011fa127227 */ /* 0x000fe200078e00ff */
[----:B------:R-:W-:Y:S02]  /*5c90*/  IADD3 R20, -R20, RZ, RZ ;  /* 0x000000ff14147210 */ /* 0x000fe40007ffe1ff */
[----:B------:R-:W-:Y:S01]  /*5ca0*/  STL [R1+0x2f0], R21 ;  /* 0x0002f01501007387 */ /* 0x000fe20000100800 */
[----:B---3--:R-:W-:-:S04]  /*5cb0*/  IMAD.HI.U32 R16, R250, R15, RZ ;  /* 0x0000000ffa107227 */ /* 0x008fc800078e00ff */
[----:B------:R-:W-:Y:S02]  /*5cc0*/  IMAD.MOV R18, RZ, RZ, -R18 ;  /* 0x000000ffff127224 */ /* 0x000fe400078e0a12 */
[C---:B------:R-:W-:Y:S02]  /*5cd0*/  IMAD R19, R251.reuse, R20, R19 ;  /* 0x00000014fb137224 */ /* 0x040fe400078e0213 */
[----:B------:R-:W-:Y:S02]  /*5ce0*/  IMAD.MOV R16, RZ, RZ, -R16 ;  /* 0x000000ffff107224 */ /* 0x000fe400078e0a10 */
[----:B------:R-:W-:Y:S01]  /*5cf0*/  IMAD.MOV R14, RZ, RZ, -R14 ;  /* 0x000000ffff0e7224 */ /* 0x000fe200078e0a0e */
[----:B------:R1:W-:Y:S01]  /*5d00*/  STL [R1+0x2ec], R19 ;  /* 0x0002ec1301007387 */ /* 0x0003e20000100800 */
[C---:B------:R-:W-:Y:S01]  /*5d10*/  IMAD R17, R251.reuse, R18, R17 ;  /* 0x00000012fb117224 */ /* 0x040fe200078e0211 */
[C---:B------:R-:W-:Y:S01]  /*5d20*/  IADD3 R18, R246.reuse, 0xcb, RZ ;  /* 0x000000cbf6127810 */ /* 0x040fe20007ffe0ff */
[C---:B------:R-:W-:Y:S01]  /*5d30*/  IMAD R15, R251.reuse, R16, R15 ;  /* 0x00000010fb0f7224 */ /* 0x040fe200078e020f */
[C---:B------:R-:W-:Y:S01]  /*5d40*/  IADD3 R16, R246.reuse, 0xce, RZ ;  /* 0x000000cef6107810 */ /* 0x040fe20007ffe0ff */
[----:B------:R-:W-:Y:S01]  /*5d50*/  IMAD R13, R251, R14, R13 ;  /* 0x0000000efb0d7224 */ /* 0x000fe200078e020d */
[----:B------:R2:W-:Y:S01]  /*5d60*/  STL [R1+0x2e8], R17 ;  /* 0x0002e81101007387 */ /* 0x0005e20000100800 */
[----:B-1----:R-:W-:-:S03]  /*5d70*/  IADD3 R19, R246, 0xca, RZ ;  /* 0x000000caf6137810 */ /* 0x002fc60007ffe0ff */
[----:B------:R1:W-:Y:S01]  /*5d80*/  STL [R1+0x2e4], R15 ;  /* 0x0002e40f01007387 */ /* 0x0003e20000100800 */
[----:B------:R-:W-:-:S03]  /*5d90*/  IABS R21, R19 ;  /* 0x0000001300157213 */ /* 0x000fc60000000000 */
[----:B------:R3:W-:Y:S01]  /*5da0*/  STL [R1+0x2e0], R13 ;  /* 0x0002e00d01007387 */ /* 0x0007e20000100800 */
[----:B--2---:R-:W-:-:S03]  /*5db0*/  IADD3 R17, R246, 0xcc, RZ ;  /* 0x000000ccf6117810 */ /* 0x004fc60007ffe0ff */
[----:B------:R2:W-:Y:S01]  /*5dc0*/  STL [R1+0x43dc], R19 ;  /* 0x0043dc1301007387 */ /* 0x0005e20000100800 */
[----:B------:R-:W-:Y:S01]  /*5dd0*/  IMAD.HI.U32 R22, R250, R21, RZ ;  /* 0x00000015fa167227 */ /* 0x000fe200078e00ff */
[----:B-1----:R-:W-:Y:S02]  /*5de0*/  IADD3 R15, R246, 0xcd, RZ ;  /* 0x000000cdf60f7810 */ /* 0x002fe40007ffe0ff */
[----:B------:R-:W-:Y:S01]  /*5df0*/  STL [R1+0x43e8], R18 ;  /* 0x0043e81201007387 */ /* 0x000fe20000100800 */
[----:B---3--:R-:W-:-:S03]  /*5e00*/  IABS R13, R16 ;  /* 0x00000010000d7213 */ /* 0x008fc60000000000 */
[----:B------:R1:W-:Y:S01]  /*5e10*/  STL [R1+0x43f4], R17 ;  /* 0x0043f41101007387 */ /* 0x0003e20000100800 */
[----:B------:R-:W-:Y:S02]  /*5e20*/  IADD3 R22, -R22, RZ, RZ ;  /* 0x000000ff16167210 */ /* 0x000fe40007ffe1ff */
[----:B--2---:R-:W-:Y:S01]  /*5e30*/  IABS R19, R18 ;  /* 0x0000001200137213 */ /* 0x004fe20000000000 */
        /* <DEDUP_REMOVED lines=11> */
[C---:B------:R-:W-:Y:S02]  /*5ef0*/  IMAD R21, R251.reuse, R22, R21 ;  /* 0x00000016fb157224 */ /* 0x040fe400078e0215 */
[----:B------:R-:W-:Y:S02]  /*5f00*/  IMAD.MOV R16, RZ, RZ, -R16 ;  /* 0x000000ffff107224 */ /* 0x000fe400078e0a10 */
[C---:B------:R-:W-:Y:S01]  /*5f10*/  IMAD R19, R251.reuse, R20, R19 ;  /* 0x00000014fb137224 */ /* 0x040fe200078e0213 */
        /* <DEDUP_REMOVED lines=16> */
[----:B-1----:R-:W-:Y:S01]  /*6020*/  IABS R13, R18 ;  /* 0x00000012000d7213 */ /* 0x002fe20000000000 */
[C---:B------:R-:W-:Y:S02]  /*6030*/  IMAD.HI.U32 R22, R250.reuse, R21, RZ ;  /* 0x00000015fa167227 */ /* 0x040fe400078e00ff */
[----:B------:R-:W-:Y:S01]  /*6040*/  STL [R1+0x43e0], R17 ;  /* 0x0043e01101007387 */ /* 0x000fe20000100800 */
[----:B------:R-:W-:Y:S01]  /*6050*/  IABS R14, R15 ;  /* 0x0000000f000e7213 */ /* 0x000fe20000000000 */
[----:B------:R-:W-:-:S02]  /*6060*/  IMAD.HI.U32 R20, R250, R13, RZ ;  /* 0x0000000dfa147227 */ /* 0x000fc400078e00ff */
[----:B------:R1:W-:Y:S01]  /*6070*/  STL [R1+0x43ec], R16 ;  /* 0x0043ec1001007387 */ /* 0x0003e20000100800 */
[----:B--2---:R-:W-:Y:S01]  /*6080*/  IABS R18, R17 ;  /* 0x0000001100127213 */ /* 0x004fe20000000000 */
[----:B------:R-:W-:Y:S02]  /*6090*/  IMAD.MOV R22, RZ, RZ, -R22 ;  /* 0x000000ffff167224 */ /* 0x000fe400078e0a16 */
[----:B------:R2:W-:Y:S01]  /*60a0*/  STL [R1+0x43f8], R15 ;  /* 0x0043f80f01007387 */ /* 0x0005e20000100800 */
[----:B------:R-:W-:Y:S02]  /*60b0*/  IMAD.MOV R20, RZ, RZ, -R20 ;  /* 0x000000ffff147224 */ /* 0x000fe400078e0a14 */
[----:B------:R-:W-:Y:S01]  /*60c0*/  IMAD.HI.U32 R19, R250, R18, RZ ;  /* 0x00000012fa137227 */ /* 0x000fe200078e00ff */
[----:B-1----:R-:W-:-:S03]  /*60d0*/  IABS R16, R16 ;  /* 0x0000001000107213 */ /* 0x002fc60000000000 */
[----:B------:R-:W-:Y:S02]  /*60e0*/  IMAD.MOV R19, RZ, RZ, -R19 ;  /* 0x000000ffff137224 */ /* 0x000fe400078e0a13 */
[----:B------:R-:W-:Y:S02]  /*60f0*/  IMAD R21, R251, R22, R21 ;  /* 0x00000016fb157224 */ /* 0x000fe400078e0215 */
[----:B------:R-:W-:-:S03]  /*6100*/  IMAD.HI.U32 R17, R250, R16, RZ ;  /* 0x00000010fa117227 */ /* 0x000fc600078e00ff */
[----:B------:R-:W-:Y:S01]  /*6110*/  STL [R1+0x2c8], R21 ;  /* 0x0002c81501007387 */ /* 0x000fe20000100800 */
[----:B--2---:R-:W-:Y:S01]  /*6120*/  IMAD.HI.U32 R15, R250, R14, RZ ;  /* 0x0000000efa0f7227 */ /* 0x004fe200078e00ff */
[----:B------:R-:W-:-:S03]  /*6130*/  IADD3 R17, -R17, RZ, RZ ;  /* 0x000000ff11117210 */ /* 0x000fc60007ffe1ff */
[----:B------:R-:W-:Y:S02]  /*6140*/  IMAD.MOV R15, RZ, RZ, -R15 ;  /* 0x000000ffff0f7224 */ /* 0x000fe400078e0a0f */
[C---:B------:R-:W-:Y:S01]  /*6150*/  IMAD R18, R251.reuse, R19, R18 ;  /* 0x00000013fb127224 */ /* 0x040fe200078e0212 */
[C---:B------:R-:W-:Y:S01]  /*6160*/  IADD3 R19, R246.reuse, 0xd5, RZ ;  /* 0x000000d5f6137810 */ /* 0x040fe20007ffe0ff */
[C---:B------:R-:W-:Y:S01]  /*6170*/  IMAD R16, R251.reuse, R17, R16 ;  /* 0x00000011fb107224 */ /* 0x040fe200078e0210 */
[C---:B------:R-:W-:Y:S01]  /*6180*/  IADD3 R17, R246.reuse, 0xd8, RZ ;  /* 0x000000d8f6117810 */ /* 0x040fe20007ffe0ff */
[C---:B------:R-:W-:Y:S01]  /*6190*/  IMAD R13, R251.reuse, R20, R13 ;  /* 0x00000014fb0d7224 */ /* 0x040fe200078e020d */
[----:B------:R-:W-:Y:S01]  /*61a0*/  IADD3 R20, R246, 0xd4, RZ ;  /* 0x000000d4f6147810 */ /* 0x000fe20007ffe0ff */
[----:B------:R-:W-:Y:S01]  /*61b0*/  IMAD R14, R251, R15, R14 ;  /* 0x0000000ffb0e7224 */ /* 0x000fe200078e020e */
[----:B------:R1:W-:Y:S02]  /*61c0*/  STL [R1+0x34c], R18 ;  /* 0x00034c1201007387 */ /* 0x0003e40000100800 */
[----:B------:R-:W-:-:S02]  /*61d0*/  IABS R22, R20 ;  /* 0x0000001400167213 */ /* 0x000fc40000000000 */
[----:B------:R2:W-:Y:S03]  /*61e0*/  STL [R1+0x348], R16 ;  /* 0x0003481001007387 */ /* 0x0005e60000100800 */
[----:B------:R-:W-:Y:S01]  /*61f0*/  IMAD.HI.U32 R23, R250, R22, RZ ;  /* 0x00000016fa177227 */ /* 0x000fe200078e00ff */
[----:B------:R3:W-:Y:S01]  /*6200*/  STL [R1+0x344], R14 ;  /* 0x0003440e01007387 */ /* 0x0007e20000100800 */
[C---:B-1----:R-:W-:Y:S02]  /*6210*/  IADD3 R18, R246.reuse, 0xd6, RZ ;  /* 0x000000d6f6127810 */ /* 0x042fe40007ffe0ff */
[----:B------:R-:W-:Y:S01]  /*6220*/  IMAD.MOV R23, RZ, RZ, -R23 ;  /* 0x000000ffff177224 */ /* 0x000fe200078e0a17 */
[----:B------:R1:W-:Y:S01]  /*6230*/  STL [R1+0x43a8], R20 ;  /* 0x0043a81401007387 */ /* 0x0003e20000100800 */
[----:B--2---:R-:W-:Y:S02]  /*6240*/  IADD3 R16, R246, 0xd7, RZ ;  /* 0x000000d7f6107810 */ /* 0x004fe40007ffe0ff */
[----:B------:R-:W-:Y:S01]  /*6250*/  IMAD R22, R251, R23, R22 ;  /* 0x00000017fb167224 */ /* 0x000fe200078e0216 */
[----:B------:R-:W-:Y:S01]  /*6260*/  STL [R1+0x43b8], R19 ;  /* 0x0043b81301007387 */ /* 0x000fe20000100800 */
[----:B---3--:R-:W-:-:S03]  /*6270*/  IABS R14, R17 ;  /* 0x00000011000e7213 */ /* 0x008fc60000000000 */
        /* <DEDUP_REMOVED lines=43> */
[C---:B------:R-:W-:Y:S01]  /*6530*/  IMAD.HI.U32 R19, R250.reuse, R18, RZ ;  /* 0x00000012fa137227 */ /* 0x040fe200078e00ff */
        /* <DEDUP_REMOVED lines=30> */
[C---:B------:R-:W-:Y:S01]  /*6720*/  IMAD.HI.U32 R21, R250.reuse, R20, RZ ;  /* 0x00000014fa157227 */ /* 0x040fe200078e00ff */
        /* <DEDUP_REMOVED lines=13> */
[C---:B------:R-:W-:Y:S01]  /*6800*/  IMAD R14, R251.reuse, R15, R14 ;  /* 0x0000000ffb0e7224 */ /* 0x040fe200078e020e */
[----:B------:R2:W-:Y:S01]  /*6810*/  STL [R1+0x314], R20 ;  /* 0x0003141401007387 */ /* 0x0005e20000100800 */
[----:B------:R-:W-:Y:S01]  /*6820*/  IMAD R16, R251, R17, R16 ;  /* 0x00000011fb107224 */ /* 0x000fe200078e0210 */
[----:B------:R-:W-:-:S02]  /*6830*/  IADD3 R19, R246, 0xe5, RZ ;  /* 0x000000e5f6137810 */ /* 0x000fc40007ffe0ff */
[----:B------:R3:W-:Y:S01]  /*6840*/  STL [R1+0x310], R18 ;  /* 0x0003101201007387 */ /* 0x0007e20000100800 */
[----:B-1----:R-:W-:-:S03]  /*6850*/  IADD3 R22, R246, 0xe3, RZ ;  /* 0x000000e3f6167810 */ /* 0x002fc60007ffe0ff */
[----:B------:R-:W-:Y:S01]  /*6860*/  STL [R1+0x4cfc], R14 ;  /* 0x004cfc0e01007387 */ /* 0x000fe20000100800 */
[----:B--2---:R-:W-:-:S03]  /*6870*/  IADD3 R20, R246, 0xe6, RZ ;  /* 0x000000e6f6147810 */ /* 0x004fc60007ffe0ff */
[----:B------:R1:W-:Y:S01]  /*6880*/  STL [R1+0x30c], R16 ;  /* 0x00030c1001007387 */ /* 0x0003e20000100800 */
[----:B------:R-:W-:Y:S02]  /*6890*/  IABS R23, R22 ;  /* 0x0000001600177213 */ /* 0x000fe40000000000 */
[----:B---3--:R-:W-:Y:S01]  /*68a0*/  IADD3 R18, R246, 0xe7, RZ ;  /* 0x000000e7f6127810 */ /* 0x008fe20007ffe0ff */
[----:B------:R-:W-:Y:S01]  /*68b0*/  STL [R1+0x4364], R22 ;  /* 0x0043641601007387 */ /* 0x000fe20000100800 */
[----:B------:R-:W-:Y:S01]  /*68c0*/  IABS R17, R20 ;  /* 0x0000001400117213 */ /* 0x000fe20000000000 */
[----:B------:R-:W-:Y:S01]  /*68d0*/  IMAD.HI.U32 R24, R250, R23, RZ ;  /* 0x00000017fa187227 */ /* 0x000fe200078e00ff */
[----:B------:R-:W-:Y:S01]  /*68e0*/  IABS R15, R18 ;  /* 0x00000012000f7213 */ /* 0x000fe20000000000 */
[----:B------:R2:W-:Y:S02]  /*68f0*/  STL [R1+0x4370], R21 ;  /* 0x0043701501007387 */ /* 0x0005e40000100800 */
[----:B------:R-:W-:-:S02]  /*6900*/  IMAD.MOV R24, RZ, RZ, -R24 ;  /* 0x000000ffff187224 */ /* 0x000fc400078e0a18 */
[----:B------:R3:W-:Y:S01]  /*6910*/  STL [R1+0x437c], R19 ;  /* 0x00437c1301007387 */ /* 0x0007e20000100800 */
[----:B-1----:R-:W-:-:S03]  /*6920*/  IMAD.HI.U32 R16, R250, R15, RZ ;  /* 0x0000000ffa107227 */ /* 0x002fc600078e00ff */
[----:B------:R1:W-:Y:S01]  /*6930*/  STL [R1+0x4388], R20 ;  /* 0x0043881401007387 */ /* 0x0003e20000100800 */
[----:B------:R-:W-:Y:S01]  /*6940*/  IMAD R23, R251, R24, R23 ;  /* 0x00000018fb177224 */ /* 0x000fe200078e0217 */
[----:B--2---:R-:W-:Y:S01]  /*6950*/  IABS R21, R21 ;  /* 0x0000001500157213 */ /* 0x004fe20000000000 */
[----:B------:R-:W-:Y:S01]  /*6960*/  IMAD.MOV R16, RZ, RZ, -R16 ;  /* 0x000000ffff107224 */ /* 0x000fe200078e0a10 */
[----:B------:R2:W-:Y:S01]  /*6970*/  STL [R1+0x4398], R18 ;  /* 0x0043981201007387 */ /* 0x0005e20000100800 */
[----:B---3--:R-:W-:Y:S02]  /*6980*/  IABS R19, R19 ;  /* 0x0000001300137213 */ /* 0x008fe40000000000 */
[C---:B------:R-:W-:Y:S01]  /*6990*/  IMAD.HI.U32 R22, R250.reuse, R21, RZ ;  /* 0x00000015fa167227 */ /* 0x040fe200078e00ff */
[----:B------:R3:W-:Y:S03]  /*69a0*/  STL [R1+0x390], R23 ;  /* 0x0003901701007387 */ /* 0x0007e60000100800 */
[----:B-1----:R-:W-:-:S04]  /*69b0*/  IMAD.HI.U32 R20, R250, R19, RZ ;  /* 0x00000013fa147227 */ /* 0x002fc800078e00ff */
[----:B--2---:R-:W-:-:S04]  /*69c0*/  IMAD.HI.U32 R18, R250, R17, RZ ;  /* 0x00000011fa127227 */ /* 0x004fc800078e00ff */
[----:B------:R-:W-:Y:S01]  /*69d0*/  IMAD.MOV R22, RZ, RZ, -R22 ;  /* 0x000000ffff167224 */ /* 0x000fe200078e0a16 */
[----:B------:R-:W-:Y:S01]  /*69e0*/  IADD3 R18, -R18, RZ, RZ ;  /* 0x000000ff12127210 */ /* 0x000fe20007ffe1ff */
[----:B------:R-:W-:Y:S02]  /*69f0*/  IMAD.MOV R20, RZ, RZ, -R20 ;  /* 0x000000ffff147224 */ /* 0x000fe400078e0a14 */
[C---:B------:R-:W-:Y:S02]  /*6a00*/  IMAD R14, R251.reuse, R22, R21 ;  /* 0x00000016fb0e7224 */ /* 0x040fe400078e0215 */
[C---:B------:R-:W-:Y:S01]  /*6a10*/  IMAD R19, R251.reuse, R20, R19 ;  /* 0x00000014fb137224 */ /* 0x040fe200078e0213 */
[C---:B------:R-:W-:Y:S01]  /*6a20*/  IADD3 R20, R246.reuse, 0xe8, RZ ;  /* 0x000000e8f6147810 */ /* 0x040fe20007ffe0ff */
[----:B------:R-:W-:Y:S01]  /*6a30*/  IMAD R17, R251, R18, R17 ;  /* 0x00000012fb117224 */ /* 0x000fe200078e0211 */
[----:B------:R1:W-:Y:S01]  /*6a40*/  STL [R1+0x38c], R14 ;  /* 0x00038c0e01007387 */ /* 0x0003e20000100800 */
[----:B------:R-:W-:-:S02]  /*6a50*/  IADD3 R18, R246, 0xea, RZ ;  /* 0x000000eaf6127810 */ /* 0x000fc40007ffe0ff */
[----:B---3--:R-:W-:Y:S01]  /*6a60*/  IABS R23, R20 ;  /* 0x0000001400177213 */ /* 0x008fe20000000000 */
[----:B------:R2:W-:Y:S04]  /*6a70*/  STL [R1+0x388], R19 ;  /* 0x0003881301007387 */ /* 0x0005e80000100800 */
[----:B------:R3:W-:Y:S01]  /*6a80*/  STL [R1+0x384], R17 ;  /* 0x0003841101007387 */ /* 0x0007e20000100800 */
[----:B------:R-:W-:-:S04]  /*6a90*/  IMAD.HI.U32 R24, R250, R23, RZ ;  /* 0x00000017fa187227 */ /* 0x000fc800078e00ff */
[----:B-1----:R-:W-:Y:S01]  /*6aa0*/  IMAD R14, R251, R16, R15 ;  /* 0x00000010fb0e7224 */ /* 0x002fe200078e020f */
[----:B--2---:R-:W-:Y:S01]  /*6ab0*/  IADD3 R19, R246, 0xe9, RZ ;  /* 0x000000e9f6137810 */ /* 0x004fe20007ffe0ff */
[----:B------:R-:W-:-:S03]  /*6ac0*/  IMAD.MOV R24, RZ, RZ, -R24 ;  /* 0x000000ffff187224 */ /* 0x000fc600078e0a18 */
[----:B------:R1:W-:Y:S01]  /*6ad0*/  STL [R1+0x380], R14 ;  /* 0x0003800e01007387 */ /* 0x0003e20000100800 */
[----:B------:R-:W-:Y:S01]  /*6ae0*/  IABS R21, R19 ;  /* 0x0000001300157213 */ /* 0x000fe20000000000 */
[----:B------:R-:W-:Y:S01]  /*6af0*/  IMAD R23, R251, R24, R23 ;  /* 0x00000018fb177224 */ /* 0x000fe200078e0217 */
[----:B---3--:R-:W-:Y:S01]  /*6b00*/  IADD3 R17, R246, 0xeb, RZ ;  /* 0x000000ebf6117810 */ /* 0x008fe20007ffe0ff */
[----:B------:R-:W-:Y:S02]  /*6b10*/  STL [R1+0x4350], R20 ;  /* 0x0043501401007387 */ /* 0x000fe40000100800 */
[----:B------:R-:W-:Y:S02]  /*6b20*/  IMAD.HI.U32 R22, R250, R21, RZ ;  /* 0x00000015fa167227 */ /* 0x000fe400078e00ff */
[----:B------:R2:W-:Y:S01]  /*6b30*/  STL [R1+0x435c], R19 ;  /* 0x00435c1301007387 */ /* 0x0005e20000100800 */
[----:B-1----:R-:W-:Y:S01]  /*6b40*/  IADD3 R14, R246, 0xec, RZ ;  /* 0x000000ecf60e7810 */ /* 0x002fe20007ffe0ff */
[----:B------:R-:W-:-:S02]  /*6b50*/  IMAD.MOV R22, RZ, RZ, -R22 ;  /* 0x000000ffff167224 */ /* 0x000fc400078e0a16 */
[----:B------:R-:W-:Y:S01]  /*6b60*/  STL [R1+0x4368], R18 ;  /* 0x0043681201007387 */ /* 0x000fe20000100800 */
[----:B------:R-:W-:-:S03]  /*6b70*/  IABS R15, R14 ;  /* 0x0000000e000f7213 */ /* 0x000fc60000000000 */
[----:B------:R1:W-:Y:S01]  /*6b80*/  STL [R1+0x4374], R17 ;  /* 0x0043741101007387 */ /* 0x0003e20000100800 */
[----:B--2---:R-:W-:Y:S01]  /*6b90*/  IABS R19, R18 ;  /* 0x0000001200137213 */ /* 0x004fe20000000000 */
[C---:B------:R-:W-:Y:S02]  /*6ba0*/  IMAD.HI.U32 R16, R250.reuse, R15, RZ ;  /* 0x0000000ffa107227 */ /* 0x040fe400078e00ff */
[----:B------:R2:W-:Y:S02]  /*6bb0*/  STL [R1+0x4380], R14 ;  /* 0x0043800e01007387 */ /* 0x0005e40000100800 */
[----:B------:R-:W-:Y:S02]  /*6bc0*/  IMAD.HI.U32 R20, R250, R19, RZ ;  /* 0x00000013fa147227 */ /* 0x000fe400078e00ff */
[----:B------:R-:W-:Y:S01]  /*6bd0*/  STL [R1+0x37c], R23 ;  /* 0x00037c1701007387 */ /* 0x000fe20000100800 */
[----:B-1----:R-:W-:Y:S01]  /*6be0*/  IABS R17, R17 ;  /* 0x0000001100117213 */ /* 0x002fe20000000000 */
[----:B------:R-:W-:Y:S01]  /*6bf0*/  IMAD.MOV R16, RZ, RZ, -R16 ;  /* 0x000000ffff107224 */ /* 0x000fe200078e0a10 */
[----:B------:R-:W-:Y:S01]  /*6c00*/  IADD3 R20, -R20, RZ, RZ ;  /* 0x000000ff14147210 */ /* 0x000fe20007ffe1ff */
[----:B--2---:R-:W-:-:S02]  /*6c10*/  IMAD R14, R251, R22, R21 ;  /* 0x00000016fb0e7224 */ /* 0x004fc400078e0215 */
[----:B------:R-:W-:-:S03]  /*6c20*/  IMAD.HI.U32 R18, R250, R17, RZ ;  /* 0x00000011fa127227 */ /* 0x000fc600078e00ff */
[----:B------:R1:W-:Y:S01]  /*6c30*/  STL [R1+0x378], R14 ;  /* 0x0003780e01007387 */ /* 0x0003e20000100800 */
[----:B------:R-:W-:Y:S01]  /*6c40*/  IMAD R19, R251, R20, R19 ;  /* 0x00000014fb137224 */ /* 0x000fe200078e0213 */
[----:B------:R-:W-:Y:S01]  /*6c50*/  IADD3 R20, R246, 0xed, RZ ;  /* 0x000000edf6147810 */ /* 0x000fe20007ffe0ff */
[----:B------:R-:W-:-:S03]  /*6c60*/  IMAD.MOV R18, RZ, RZ, -R18 ;  /* 0x000000ffff127224 */ /* 0x000fc600078e0a12 */
[----:B------:R2:W-:Y:S01]  /*6c70*/  STL [R1+0x374], R19 ;  /* 0x0003741301007387 */ /* 0x0005e20000100800 */
[C---:B------:R-:W-:Y:S01]  /*6c80*/  IMAD R17, R251.reuse, R18, R17 ;  /* 0x00000012fb117224 */ /* 0x040fe200078e0211 */
[C---:B------:R-:W-:Y:S01]  /*6c90*/  IADD3 R18, R246.reuse, 0xef, RZ ;  /* 0x000000eff6127810 */ /* 0x040fe20007ffe0ff */
[----:B-1----:R-:W-:Y:S01]  /*6ca0*/  IMAD R14, R251, R16, R15 ;  /* 0x00000010fb0e7224 */ /* 0x002fe200078e020f */
[----:B------:R-:W-:Y:S02]  /*6cb0*/  IABS R23, R20 ;  /* 0x0000001400177213 */ /* 0x000fe40000000000 */
[----:B------:R1:W-:Y:S01]  /*6cc0*/  STL [R1+0x370], R17 ;  /* 0x0003701101007387 */ /* 0x0003e20000100800 */
[----:B--2---:R-:W-:-:S03]  /*6cd0*/  IADD3 R19, R246, 0xee, RZ ;  /* 0x000000eef6137810 */ /* 0x004fc60007ffe0ff */
[----:B------:R2:W-:Y:S01]  /*6ce0*/  STL [R1+0x36c], R14 ;  /* 0x00036c0e01007387 */ /* 0x0005e20000100800 */
[----:B------:R-:W-:Y:S01]  /*6cf0*/  IMAD.HI.U32 R24, R250, R23, RZ ;  /* 0x00000017fa187227 */ /* 0x000fe200078e00ff */
[----:B------:R-:W-:Y:S02]  /*6d00*/  IABS R21, R19 ;  /* 0x0000001300157213 */ /* 0x000fe40000000000 */
[----:B------:R-:W-:Y:S01]  /*6d10*/  STL [R1+0x433c], R20 ;  /* 0x00433c1401007387 */ /* 0x000fe20000100800 */
[----:B-1----:R-:W-:Y:S01]  /*6d20*/  IADD3 R17, R246, 0xf0, RZ ;  /* 0x000000f0f6117810 */ /* 0x002fe20007ffe0ff */
[----:B------:R-:W-:Y:S02]  /*6d30*/  IMAD.MOV R24, RZ, RZ, -R24 ;  /* 0x000000ffff187224 */ /* 0x000fe400078e0a18 */
[----:B------:R1:W-:Y:S01]  /*6d40*/  STL [R1+0x4348], R19 ;  /* 0x0043481301007387 */ /* 0x0003e20000100800 */
[----:B------:R-:W-:Y:S01]  /*6d50*/  IMAD.HI.U32 R22, R250, R21, RZ ;  /* 0x00000015fa167227 */ /* 0x000fe200078e00ff */
[----:B--2---:R-:W-:-:S02]  /*6d60*/  IADD3 R14, R246, 0xf1, RZ ;  /* 0x000000f1f60e7810 */ /* 0x004fc40007ffe0ff */
[----:B------:R-:W-:Y:S01]  /*6d70*/  STL [R1+0x4354], R18 ;  /* 0x0043541201007387 */ /* 0x000fe20000100800 */
[----:B------:R-:W-:Y:S01]  /*6d80*/  IMAD R23, R251, R24, R23 ;  /* 0x00000018fb177224 */ /* 0x000fe200078e0217 */
[----:B------:R-:W-:Y:S02]  /*6d90*/  IABS R15, R14 ;  /* 0x0000000e000f7213 */ /* 0x000fe40000000000 */
[----:B------:R2:W-:Y:S01]  /*6da0*/  STL [R1+0x4360], R17 ;  /* 0x0043601101007387 */ /* 0x0005e20000100800 */
[----:B------:R-:W-:Y:S02]  /*6db0*/  IADD3 R22, -R22, RZ, RZ ;  /* 0x000000ff16167210 */ /* 0x000fe40007ffe1ff */
[----:B-1----:R-:W-:Y:S01]  /*6dc0*/  IABS R19, R18 ;  /* 0x0000001200137213 */ /* 0x002fe20000000000 */
[C---:B------:R-:W-:Y:S01]  /*6dd0*/  IMAD.HI.U32 R16, R250.reuse, R15, RZ ;  /* 0x0000000ffa107227 */ /* 0x040fe200078e00ff */
[----:B------:R1:W-:Y:S03]  /*6de0*/  STL [R1+0x436c], R14 ;  /* 0x00436c0e01007387 */ /* 0x0003e60000100800 */
[----:B------:R-:W-:Y:S01]  /*6df0*/  IMAD.HI.U32 R20, R250, R19, RZ ;  /* 0x00000013fa147227 */ /* 0x000fe200078e00ff */
[----:B------:R-:W-:Y:S01]  /*6e00*/  STL [R1+0x368], R23 ;  /* 0x0003681701007387 */ /* 0x000fe20000100800 */
[----:B--2---:R-:W-:-:S02]  /*6e10*/  IABS R17, R17 ;  /* 0x0000001100117213 */ /* 0x004fc40000000000 */
[----:B------:R-:W-:Y:S02]  /*6e20*/  IMAD.MOV R20, RZ, RZ, -R20 ;  /* 0x000000ffff147224 */ /* 0x000fe400078e0a14 */
[----:B------:R-:W-:Y:S02]  /*6e30*/  IMAD.MOV R16, RZ, RZ, -R16 ;  /* 0x000000ffff107224 */ /* 0x000fe400078e0a10 */
[----:B------:R-:W-:-:S04]  /*6e40*/  IMAD.HI.U32 R18, R250, R17, RZ ;  /* 0x00000011fa127227 */ /* 0x000fc800078e00ff */
[C---:B-1----:R-:W-:Y:S02]  /*6e50*/  IMAD R14, R251.reuse, R22, R21 ;  /* 0x00000016fb0e7224 */ /* 0x042fe400078e0215 */
[----:B------:R-:W-:Y:S02]  /*6e60*/  IMAD.MOV R18, RZ, RZ, -R18 ;  /* 0x000000ffff127224 */ /* 0x000fe400078e0a12 */
[C---:B------:R-:W-:Y:S01]  /*6e70*/  IMAD R19, R251.reuse, R20, R19 ;  /* 0x00000014fb137224 */ /* 0x040fe200078e0213 */
[----:B------:R1:W-:Y:S01]  /*6e80*/  STL [R1+0x364], R14 ;  /* 0x0003640e01007387 */ /* 0x0003e20000100800 */
[----:B------:R-:W-:Y:S01]  /*6e90*/  IMAD R17, R251, R18, R17 ;  /* 0x00000012fb117224 */ /* 0x000fe200078e0211 */
[C---:B------:R-:W-:Y:S02]  /*6ea0*/  IADD3 R20, R246.reuse, 0xf2, RZ ;  /* 0x000000f2f6147810 */ /* 0x040fe40007ffe0ff */
[----:B------:R2:W-:Y:S01]  /*6eb0*/  STL [R1+0x360], R19 ;  /* 0x0003601301007387 */ /* 0x0005e20000100800 */
[----:B------:R-:W-:-:S03]  /*6ec0*/  IADD3 R18, R246, 0xf3, RZ ;  /* 0x000000f3f6127810 */ /* 0x000fc60007ffe0ff */
[----:B------:R3:W-:Y:S01]  /*6ed0*/  STL [R1+0x35c], R17 ;  /* 0x00035c1101007387 */ /* 0x0007e20000100800 */
[----:B-1----:R-:W-:Y:S01]  /*6ee0*/  IMAD R14, R251, R16, R15 ;  /* 0x00000010fb0e7224 */ /* 0x002fe200078e020f */
[----:B--2---:R-:W-:-:S04]  /*6ef0*/  IADD3 R19, R246, 0xf4, RZ ;  /* 0x000000f4f6137810 */ /* 0x004fc80007ffe0ff */
[----:B------:R1:W-:Y:S01]  /*6f00*/  STL [R1+0x358], R14 ;  /* 0x0003580e01007387 */ /* 0x0003e20000100800 */
[----:B---3--:R-:W-:-:S03]  /*6f10*/  IADD3 R17, R246, 0xf5, RZ ;  /* 0x000000f5f6117810 */ /* 0x008fc60007ffe0ff */
[----:B------:R2:W-:Y:S01]  /*6f20*/  STL [R1+0x4324], R20 ;  /* 0x0043241401007387 */ /* 0x0005e20000100800 */
[----:B------:R-:W-:-:S03]  /*6f30*/  IABS R15, R19 ;  /* 0x00000013000f7213 */ /* 0x000fc60000000000 */
[----:B------:R3:W-:Y:S01]  /*6f40*/  STL [R1+0x4334], R18 ;  /* 0x0043341201007387 */ /* 0x0007e20000100800 */
[----:B-1----:R-:W-:Y:S01]  /*6f50*/  IADD3 R14, R246, 0xf6, RZ ;  /* 0x000000f6f60e7810 */ /* 0x002fe20007ffe0ff */
[C---:B------:R-:W-:Y:S02]  /*6f60*/  IMAD.HI.U32 R22, R250.reuse, R15, RZ ;  /* 0x0000000ffa167227 */ /* 0x040fe400078e00ff */
[----:B------:R1:W-:Y:S01]  /*6f70*/  STL [R1+0x4340], R19 ;  /* 0x0043401301007387 */ /* 0x0003e20000100800 */
[----:B--2---:R-:W-:Y:S01]  /*6f80*/  IABS R20, R20 ;  /* 0x0000001400147213 */ /* 0x004fe20000000000 */
[----:B------:R-:W-:Y:S02]  /*6f90*/  IMAD.MOV R22, RZ, RZ, -R22 ;  /* 0x000000ffff167224 */ /* 0x000fe400078e0a16 */
[----:B------:R2:W-:Y:S01]  /*6fa0*/  STL [R1+0x434c], R17 ;  /* 0x00434c1101007387 */ /* 0x0005e20000100800 */
[----:B------:R-:W-:Y:S02]  /*6fb0*/  IABS R16, R14 ;  /* 0x0000000e00107213 */ /* 0x000fe40000000000 */
[----:B---3--:R-:W-:Y:S01]  /*6fc0*/  IABS R18, R18 ;  /* 0x0000001200127213 */ /* 0x008fe20000000000 */
[C---:B------:R-:W-:Y:S01]  /*6fd0*/  IMAD.HI.U32 R21, R250.reuse, R20, RZ ;  /* 0x00000014fa157227 */ /* 0x040fe200078e00ff */
[----:B------:R3:W-:Y:S03]  /*6fe0*/  STL [R1+0x4358], R14 ;  /* 0x0043580e01007387 */ /* 0x0007e60000100800 */
[----:B-1----:R-:W-:Y:S01]  /*6ff0*/  IMAD.HI.U32 R19, R250, R18, RZ ;  /* 0x00000012fa137227 */ /* 0x002fe200078e00ff */
[----:B------:R-:W-:-:S02]  /*7000*/  IADD3 R21, -R21, RZ, RZ ;  /* 0x000000ff15157210 */ /* 0x000fc40007ffe1ff */
[----:B--2---:R-:W-:Y:S01]  /*7010*/  IABS R17, R17 ;  /* 0x0000001100117213 */ /* 0x004fe20000000000 */
[----:B------:R-:W-:-:S04]  /*7020*/  IMAD.HI.U32 R24, R250, R16, RZ ;  /* 0x00000010fa187227 */ /* 0x000fc800078e00ff */
[----:B------:R-:W-:Y:S01]  /*7030*/  IMAD.MOV R19, RZ, RZ, -R19 ;  /* 0x000000ffff137224 */ /* 0x000fe200078e0a13 */
[----:B------:R-:W-:Y:S01]  /*7040*/  IADD3 R24, -R24, RZ, RZ ;  /* 0x000000ff18187210 */ /* 0x000fe20007ffe1ff */
[----:B------:R-:W-:-:S04]  /*7050*/  IMAD.HI.U32 R23, R250, R17, RZ ;  /* 0x00000011fa177227 */ /* 0x000fc800078e00ff */
[C---:B------:R-:W-:Y:S02]  /*7060*/  IMAD R20, R251.reuse, R21, R20 ;  /* 0x00000015fb147224 */ /* 0x040fe400078e0214 */
[C---:B------:R-:W-:Y:S02]  /*7070*/  IMAD R15, R251.reuse, R22, R15 ;  /* 0x00000016fb0f7224 */ /* 0x040fe400078e020f */
[----:B---3--:R-:W-:Y:S01]  /*7080*/  IMAD R14, R251, R19, R18 ;  /* 0x00000013fb0e7224 */ /* 0x008fe200078e0212 */
[----:B------:R-:W-:Y:S01]  /*7090*/  STL [R1+0x354], R20 ;  /* 0x0003541401007387 */ /* 0x000fe20000100800 */
[----:B------:R-:W-:Y:S01]  /*70a0*/  IMAD.MOV R23, RZ, RZ, -R23 ;  /* 0x000000ffff177224 */ /* 0x000fe200078e0a17 */
[C---:B------:R-:W-:Y:S02]  /*70b0*/  IADD3 R19, R246.reuse, 0xf8, RZ ;  /* 0x000000f8f6137810 */ /* 0x040fe40007ffe0ff */
[----:B------:R1:W-:Y:S01]  /*70c0*/  STL [R1+0x4cf0], R15 ;  /* 0x004cf00f01007387 */ /* 0x0003e20000100800 */
[----:B------:R-:W-:-:S03]  /*70d0*/  IADD3 R18, R246, 0xf9, RZ ;  /* 0x000000f9f6127810 */ /* 0x000fc60007ffe0ff */
[----:B------:R2:W-:Y:S01]  /*70e0*/  STL [R1+0x350], R14 ;  /* 0x0003500e01007387 */ /* 0x0005e20000100800 */
[C---:B-1----:R-:W-:Y:S01]  /*70f0*/  IMAD R15, R251.reuse, R23, R17 ;  /* 0x00000017fb0f7224 */ /* 0x042fe200078e0211 */
[----:B------:R-:W-:Y:S01]  /*7100*/  IADD3 R17, R246, 0xf7, RZ ;  /* 0x000000f7f6117810 */ /* 0x000fe20007ffe0ff */
[----:B--2---:R-:W-:-:S03]  /*7110*/  IMAD R14, R251, R24, R16 ;  /* 0x00000018fb0e7224 */ /* 0x004fc600078e0210 */
[----:B------:R1:W-:Y:S01]  /*7120*/  STL [R1+0x3a8], R15 ;  /* 0x0003a80f01007387 */ /* 0x0003e20000100800 */
[----:B------:R-:W-:-:S03]  /*7130*/  IABS R16, R19 ;  /* 0x0000001300107213 */ /* 0x000fc60000000000 */
[----:B------:R2:W-:Y:S02]  /*7140*/  STL [R1+0x3a4], R14 ;  /* 0x0003a40e01007387 */ /* 0x0005e40000100800 */
[----:B------:R-:W-:Y:S02]  /*7150*/  IMAD.HI.U32 R22, R250, R16, RZ ;  /* 0x00000010fa167227 */ /* 0x000fe400078e00ff */
[----:B------:R3:W-:Y:S01]  /*7160*/  STL [R1+0x4308], R17 ;  /* 0x0043081101007387 */ /* 0x0007e20000100800 */
[C---:B-1----:R-:W-:Y:S01]  /*7170*/  IADD3 R15, R246.reuse, 0xfa, RZ ;  /* 0x000000faf60f7810 */ /* 0x042fe20007ffe0ff */
[----:B------:R-:W-:Y:S02]  /*7180*/  IMAD.MOV R22, RZ, RZ, -R22 ;  /* 0x000000ffff167224 */ /* 0x000fe400078e0a16 */
[----:B------:R1:W-:Y:S01]  /*7190*/  STL [R1+0x4318], R19 ;  /* 0x0043181301007387 */ /* 0x0003e20000100800 */
[----:B--2---:R-:W-:Y:S01]  /*71a0*/  IADD3 R14, R246, 0xfb, RZ ;  /* 0x000000fbf60e7810 */ /* 0x004fe20007ffe0ff */
[----:B------:R-:W-:-:S02]  /*71b0*/  IMAD R16, R251, R22, R16 ;  /* 0x00000016fb107224 */ /* 0x000fc400078e0210 */
[----:B------:R2:W-:Y:S01]  /*71c0*/  STL [R1+0x4328], R18 ;  /* 0x0043281201007387 */ /* 0x0005e20000100800 */
[----:B---3--:R-:W-:Y:S02]  /*71d0*/  IABS R17, R17 ;  /* 0x0000001100117213 */ /* 0x008fe40000000000 */
[----:B------:R-:W-:Y:S01]  /*71e0*/  IABS R20, R14 ;  /* 0x0000000e00147213 */ /* 0x000fe20000000000 */
[----:B------:R-:W-:Y:S01]  /*71f0*/  STL [R1+0x4338], R15 ;  /* 0x0043380f01007387 */ /* 0x000fe20000100800 */
[----:B-1----:R-:W-:Y:S01]  /*7200*/  IABS R19, R15 ;  /* 0x0000000f00137213 */ /* 0x002fe20000000000 */
[----:B------:R-:W-:Y:S02]  /*7210*/  IMAD.HI.U32 R21, R250, R17, RZ ;  /* 0x00000011fa157227 */ /* 0x000fe400078e00ff */
[----:B------:R1:W-:Y:S01]  /*7220*/  STL [R1+0x4344], R14 ;  /* 0x0043440e01007387 */ /* 0x0003e20000100800 */
[----:B--2---:R-:W-:Y:S01]  /*7230*/  IABS R18, R18 ;  /* 0x0000001200127213 */ /* 0x004fe20000000000 */
[----:B------:R-:W-:-:S02]  /*7240*/  IMAD.MOV R21, RZ, RZ, -R21 ;  /* 0x000000ffff157224 */ /* 0x000fc400078e0a15 */
[----:B------:R-:W-:-:S04]  /*7250*/  IMAD.HI.U32 R24, R250, R19, RZ ;  /* 0x00000013fa187227 */ /* 0x000fc800078e00ff */
[----:B------:R-:W-:Y:S01]  /*7260*/  IMAD.HI.U32 R23, R250, R18, RZ ;  /* 0x00000012fa177227 */ /* 0x000fe200078e00ff */
[----:B------:R-:W-:-:S03]  /*7270*/  IADD3 R24, -R24, RZ, RZ ;  /* 0x000000ff18187210 */ /* 0x000fc60007ffe1ff */
[----:B------:R-:W-:-:S04]  /*7280*/  IMAD.HI.U32 R25, R250, R20, RZ ;  /* 0x00000014fa197227 */ /* 0x000fc800078e00ff */
[C---:B-1----:R-:W-:Y:S01]  /*7290*/  IMAD R14, R251.reuse, R21, R17 ;  /* 0x00000015fb0e7224 */ /* 0x042fe200078e0211 */
[C---:B------:R-:W-:Y:S01]  /*72a0*/  IADD3 R17, R246.reuse, 0xfc, RZ ;  /* 0x000000fcf6117810 */ /* 0x040fe20007ffe0ff */
[----:B------:R-:W-:Y:S01]  /*72b0*/  IMAD.MOV R23, RZ, RZ, -R23 ;  /* 0x000000ffff177224 */ /* 0x000fe200078e0a17 */
[C---:B------:R-:W-:Y:S01]  /*72c0*/  IADD3 R21, R246.reuse, 0xfe, RZ ;  /* 0x000000fef6157810 */ /* 0x040fe20007ffe0ff */
[----:B------:R-:W-:Y:S01]  /*72d0*/  IMAD.MOV R25, RZ, RZ, -R25 ;  /* 0x000000ffff197224 */ /* 0x000fe200078e0a19 */
[----:B------:R1:W-:Y:S01]  /*72e0*/  STL [R1+0x3a0], R14 ;  /* 0x0003a00e01007387 */ /* 0x0003e20000100800 */
[C---:B------:R-:W-:Y:S01]  /*72f0*/  IMAD R15, R251.reuse, R23, R18 ;  /* 0x00000017fb0f7224 */ /* 0x040fe200078e0212 */
[----:B------:R-:W-:Y:S02]  /*7300*/  IADD3 R18, R246, 0xfd, RZ ;  /* 0x000000fdf6127810 */ /* 0x000fe40007ffe0ff */
[----:B------:R2:W-:Y:S04]  /*7310*/  STL [R1+0x39c], R16 ;  /* 0x00039c1001007387 */ /* 0x0005e80000100800 */
[----:B------:R3:W-:Y:S01]  /*7320*/  STL [R1+0x398], R15 ;  /* 0x0003980f01007387 */ /* 0x0007e20000100800 */
[C---:B-1----:R-:W-:Y:S01]  /*7330*/  IMAD R14, R251.reuse, R24, R19 ;  /* 0x00000018fb0e7224 */ /* 0x042fe200078e0213 */
[----:B------:R-:W-:Y:S01]  /*7340*/  IABS R19, R21 ;  /* 0x0000001500137213 */ /* 0x000fe20000000000 */
[----:B--2---:R-:W-:-:S04]  /*7350*/  IMAD R16, R251, R25, R20 ;  /* 0x00000019fb107224 */ /* 0x004fc800078e0214 */
[----:B------:R-:W-:Y:S01]  /*7360*/  IMAD.HI.U32 R24, R250, R19, RZ ;  /* 0x00000013fa187227 */ /* 0x000fe200078e00ff */
[----:B---3--:R-:W-:Y:S01]  /*7370*/  IADD3 R15, R246, 0xff, RZ ;  /* 0x000000fff60f7810 */ /* 0x008fe20007ffe0ff */
[----:B------:R1:W-:Y:S03]  /*7380*/  STL [R1+0x4ccc], R16 ;  /* 0x004ccc1001007387 */ /* 0x0003e60000100800 */
[----:B------:R-:W-:Y:S01]  /*7390*/  IADD3 R24, -R24, RZ, RZ ;  /* 0x000000ff18187210 */ /* 0x000fe20007ffe1ff */
[----:B------:R2:W-:Y:S01]  /*73a0*/  STL [R1+0x394], R14 ;  /* 0x0003940e01007387 */ /* 0x0005e20000100800 */
[----:B------:R-:W-:-:S03]  /*73b0*/  IABS R20, R15 ;  /* 0x0000000f00147213 */ /* 0x000fc60000000000 */
[----:B------:R-:W-:Y:S01]  /*73c0*/  IMAD R19, R251, R24, R19 ;  /* 0x00000018fb137224 */ /* 0x000fe200078e0213 */
[----:B------:R3:W-:Y:S01]  /*73d0*/  STL [R1+0x42f0], R17 ;  /* 0x0042f01101007387 */ /* 0x0007e20000100800 */
[----:B------:R-:W-:Y:S01]  /*73e0*/  IMAD.HI.U32 R25, R250, R20, RZ ;  /* 0x00000014fa197227 */ /* 0x000fe200078e00ff */
[C---:B-1----:R-:W-:Y:S02]  /*73f0*/  IADD3 R16, R246.reuse, 0x103, RZ ;  /* 0x00000103f6107810 */ /* 0x042fe40007ffe0ff */
[----:B------:R1:W-:Y:S01]  /*7400*/  STL [R1+0x4300], R18 ;  /* 0x0043001201007387 */ /* 0x0003e20000100800 */
[----:B--2---:R-:W-:Y:S01]  /*7410*/  IADD3 R14, R246, 0x100, RZ ;  /* 0x00000100f60e7810 */ /* 0x004fe20007ffe0ff */
[----:B------:R-:W-:Y:S02]  /*7420*/  IMAD.MOV R25, RZ, RZ, -R25 ;  /* 0x000000ffff197224 */ /* 0x000fe400078e0a19 */
[----:B------:R2:W-:Y:S01]  /*7430*/  STL [R1+0x4310], R21 ;  /* 0x0043101501007387 */ /* 0x0005e20000100800 */
[----:B------:R-:W-:-:S02]  /*7440*/  IABS R24, R16 ;  /* 0x0000001000187213 */ /* 0x000fc40000000000 */
[----:B---3--:R-:W-:Y:S01]  /*7450*/  IABS R17, R17 ;  /* 0x0000001100117213 */ /* 0x008fe20000000000 */
[----:B------:R3:W-:Y:S01]  /*7460*/  STL [R1+0x4320], R15 ;  /* 0x0043200f01007387 */ /* 0x0007e20000100800 */
[----:B------:R-:W-:Y:S01]  /*7470*/  IMAD R20, R251, R25, R20 ;  /* 0x00000019fb147224 */ /* 0x000fe200078e0214 */
[----:B-1----:R-:W-:Y:S01]  /*7480*/  IABS R18, R18 ;  /* 0x0000001200127213 */ /* 0x002fe20000000000 */
[C---:B------:R-:W-:Y:S01]  /*7490*/  IMAD.HI.U32 R29, R250.reuse, R24, RZ ;  /* 0x00000018fa1d7227 */ /* 0x040fe200078e00ff */
[----:B------:R1:W-:Y:S01]  /*74a0*/  STL [R1+0x4330], R14 ;  /* 0x0043300e01007387 */ /* 0x0003e20000100800 */
[----:B--2---:R-:W-:Y:S02]  /*74b0*/  IABS R21, R14 ;  /* 0x0000000e00157213 */ /* 0x004fe40000000000 */
[----:B------:R-:W-:Y:S01]  /*74c0*/  IMAD.HI.U32 R22, R250, R17, RZ ;  /* 0x00000011fa167227 */ /* 0x000fe200078e00ff */
[----:B---3--:R-:W-:-:S03]  /*74d0*/  IADD3 R15, R246, 0x104, RZ ;  /* 0x00000104f60f7810 */ /* 0x008fc60007ffe0ff */
[----:B------:R-:W-:Y:S01]  /*74e0*/  IMAD.HI.U32 R23, R250, R18, RZ ;  /* 0x00000012fa177227 */ /* 0x000fe200078e00ff */
[----:B-1----:R-:W-:-:S03]  /*74f0*/  IADD3 R14, R246, 0x105, RZ ;  /* 0x00000105f60e7810 */ /* 0x002fc60007ffe0ff */
[----:B------:R-:W-:Y:S01]  /*7500*/  IMAD.HI.U32 R26, R250, R21, RZ ;  /* 0x00000015fa1a7227 */ /* 0x000fe200078e00ff */
[----:B------:R-:W-:-:S03]  /*7510*/  IABS R25, R15 ;  /* 0x0000000f00197213 */ /* 0x000fc60000000000 */
[----:B------:R-:W-:Y:S02]  /*7520*/  IMAD.MOV R22, RZ, RZ, -R22 ;  /* 0x000000ffff167224 */ /* 0x000fe400078e0a16 */
[----:B------:R-:W-:Y:S02]  /*7530*/  IMAD.MOV R23, RZ, RZ, -R23 ;  /* 0x000000ffff177224 */ /* 0x000fe400078e0a17 */
[----:B------:R-:W-:Y:S02]  /*7540*/  IMAD.MOV R26, RZ, RZ, -R26 ;  /* 0x000000ffff1a7224 */ /* 0x000fe400078e0a1a */
[C---:B------:R-:W-:Y:S01]  /*7550*/  IMAD R17, R251.reuse, R22, R17 ;  /* 0x00000016fb117224 */ /* 0x040fe200078e0211 */
[----:B------:R-:W-:Y:S01]  /*7560*/  IABS R22, R28 ;  /* 0x0000001c00167213 */ /* 0x000fe20000000000 */
[C---:B------:R-:W-:Y:S01]  /*7570*/  IMAD R18, R251.reuse, R23, R18 ;  /* 0x00000017fb127224 */ /* 0x040fe200078e0212 */
[----:B------:R-:W-:Y:S01]  /*7580*/  IABS R23, R27 ;  /* 0x0000001b00177213 */ /* 0x000fe20000000000 */
[----:B------:R-:W-:Y:S01]  /*7590*/  IMAD R21, R251, R26, R21 ;  /* 0x0000001afb157224 */ /* 0x000fe200078e0215 */
[----:B------:R1:W-:Y:S01]  /*75a0*/  STL [R1+0x4cd0], R17 ;  /* 0x004cd01101007387 */ /* 0x0003e20000100800 */
[----:B------:R-:W-:Y:S01]  /*75b0*/  IABS R26, R14 ;  /* 0x0000000e001a7213 */ /* 0x000fe20000000000 */
[----:B------:R-:W-:-:S02]  /*75c0*/  IMAD.HI.U32 R30, R250, R25, RZ ;  /* 0x00000019fa1e7227 */ /* 0x000fc400078e00ff */
[----:B------:R2:W-:Y:S02]  /*75d0*/  STL [R1+0x4cd4], R18 ;  /* 0x004cd41201007387 */ /* 0x0005e40000100800 */
[----:B------:R-:W-:Y:S02]  /*75e0*/  IMAD.HI.U32 R31, R250, R26, RZ ;  /* 0x0000001afa1f7227 */ /* 0x000fe400078e00ff */
[----:B------:R-:W-:Y:S02]  /*75f0*/  STL [R1+0x4cd8], R19 ;  /* 0x004cd81301007387 */ /* 0x000fe40000100800 */
[----:B------:R-:W-:Y:S01]  /*7600*/  IMAD.MOV R29, RZ, RZ, -R29 ;  /* 0x000000ffff1d7224 */ /* 0x000fe200078e0a1d */
[C---:B-1----:R-:W-:Y:S01]  /*7610*/  IADD3 R17, R246.reuse, 0x107, RZ ;  /* 0x00000107f6117810 */ /* 0x042fe20007ffe0ff */
[----:B------:R-:W-:Y:S01]  /*7620*/  STL [R1+0x4cdc], R20 ;  /* 0x004cdc1401007387 */ /* 0x000fe20000100800 */
[----:B------:R-:W-:Y:S01]  /*7630*/  IMAD.MOV R31, RZ, RZ, -R31 ;  /* 0x000000ffff1f7224 */ /* 0x000fe200078e0a1f */
[----:B--2---:R-:W-:Y:S01]  /*7640*/  IADD3 R18, R246, 0x106, RZ ;  /* 0x00000106f6127810 */ /* 0x004fe20007ffe0ff */
[----:B------:R-:W-:Y:S01]  /*7650*/  IMAD.MOV R30, RZ, RZ, -R30 ;  /* 0x000000ffff1e7224 */ /* 0x000fe200078e0a1e */
[----:B------:R-:W-:Y:S01]  /*7660*/  STL [R1+0x4ce0], R21 ;  /* 0x004ce01501007387 */ /* 0x000fe20000100800 */
[----:B------:R-:W-:-:S02]  /*7670*/  IMAD R24, R251, R29, R24 ;  /* 0x0000001dfb187224 */ /* 0x000fc400078e0218 */
[C---:B------:R-:W-:Y:S01]  /*7680*/  IMAD R26, R251.reuse, R31, R26 ;  /* 0x0000001ffb1a7224 */ /* 0x040fe200078e021a */
[----:B------:R1:W-:Y:S01]  /*7690*/  STL [R1+0x42dc], R28 ;  /* 0x0042dc1c01007387 */ /* 0x0003e20000100800 */
[----:B------:R-:W-:-:S03]  /*76a0*/  IMAD R25, R251, R30, R25 ;  /* 0x0000001efb197224 */ /* 0x000fc600078e0219 */
[----:B------:R2:W-:Y:S04]  /*76b0*/  STL [R1+0x42e4], R27 ;  /* 0x0042e41b01007387 */ /* 0x0005e80000100800 */
[----:B------:R3:W-:Y:S01]  /*76c0*/  STL [R1+0x42f4], R16 ;  /* 0x0042f41001007387 */ /* 0x0007e20000100800 */
[----:B-1----:R-:W-:-:S03]  /*76d0*/  IMAD.HI.U32 R28, R250, R23, RZ ;  /* 0x00000017fa1c7227 */ /* 0x002fc600078e00ff */
[----:B------:R1:W-:Y:S01]  /*76e0*/  STL [R1+0x4304], R15 ;  /* 0x0043040f01007387 */ /* 0x0003e20000100800 */
[----:B--2---:R-:W-:Y:S01]  /*76f0*/  IMAD.HI.U32 R27, R250, R22, RZ ;  /* 0x00000016fa1b7227 */ /* 0x004fe200078e00ff */
[----:B------:R-:W-:Y:S02]  /*7700*/  IADD3 R28, -R28, RZ, RZ ;  /* 0x000000ff1c1c7210 */ /* 0x000fe40007ffe1ff */
[----:B------:R2:W-:Y:S01]  /*7710*/  STL [R1+0x4314], R14 ;  /* 0x0043140e01007387 */ /* 0x0005e20000100800 */
[----:B------:R-:W-:Y:S01]  /*7720*/  IMAD.MOV R27, RZ, RZ, -R27 ;  /* 0x000000ffff1b7224 */ /* 0x000fe200078e0a1b */
[----:B---3--:R-:W-:Y:S01]  /*7730*/  IADD3 R16, R246, 0x108, RZ ;  /* 0x00000108f6107810 */ /* 0x008fe20007ffe0ff */
[C---:B------:R-:W-:Y:S01]  /*7740*/  IMAD R23, R251.reuse, R28, R23 ;  /* 0x0000001cfb177224 */ /* 0x040fe200078e0217 */
[----:B------:R-:W-:Y:S01]  /*7750*/  IABS R28, R17 ;  /* 0x00000011001c7213 */ /* 0x000fe20000000000 */
[----:B------:R-:W-:Y:S01]  /*7760*/  IMAD R22, R251, R27, R22 ;  /* 0x0000001bfb167224 */ /* 0x000fe200078e0216 */
[----:B------:R-:W-:-:S02]  /*7770*/  IABS R27, R18 ;  /* 0x00000012001b7213 */ /* 0x000fc40000000000 */
[----:B-1----:R-:W-:Y:S01]  /*7780*/  IADD3 R15, R246, 0x109, RZ ;  /* 0x00000109f60f7810 */ /* 0x002fe20007ffe0ff */
[----:B------:R-:W-:Y:S01]  /*7790*/  IMAD.HI.U32 R33, R250, R28, RZ ;  /* 0x0000001cfa217227 */ /* 0x000fe200078e00ff */
[----:B--2---:R-:W-:Y:S01]  /*77a0*/  IADD3 R14, R246, 0x10a, RZ ;  /* 0x0000010af60e7810 */ /* 0x004fe20007ffe0ff */
[----:B------:R-:W-:Y:S01]  /*77b0*/  STL [R1+0x4cbc], R22 ;  /* 0x004cbc1601007387 */ /* 0x000fe20000100800 */
[----:B------:R-:W-:Y:S01]  /*77c0*/  IABS R29, R16 ;  /* 0x00000010001d7213 */ /* 0x000fe20000000000 */
[C---:B------:R-:W-:Y:S01]  /*77d0*/  IMAD.HI.U32 R32, R250.reuse, R27, RZ ;  /* 0x0000001bfa207227 */ /* 0x040fe200078e00ff */
[----:B------:R-:W-:Y:S01]  /*77e0*/  IABS R31, R14 ;  /* 0x0000000e001f7213 */ /* 0x000fe20000000000 */
[----:B------:R-:W-:Y:S01]  /*77f0*/  STL [R1+0x4cc0], R23 ;  /* 0x004cc01701007387 */ /* 0x000fe20000100800 */
[----:B------:R-:W-:Y:S01]  /*7800*/  IABS R30, R15 ;  /* 0x0000000f001e7213 */ /* 0x000fe20000000000 */
[----:B------:R-:W-:Y:S01]  /*7810*/  IMAD.HI.U32 R34, R250, R29, RZ ;  /* 0x0000001dfa227227 */ /* 0x000fe200078e00ff */
[----:B------:R-:W-:Y:S01]  /*7820*/  IADD3 R32, -R32, RZ, RZ ;  /* 0x000000ff20207210 */ /* 0x000fe20007ffe1ff */
[----:B------:R-:W-:Y:S02]  /*7830*/  STL [R1+0x4cc4], R24 ;  /* 0x004cc41801007387 */ /* 0x000fe40000100800 */
[----:B------:R-:W-:-:S02]  /*7840*/  IMAD.HI.U32 R36, R250, R31, RZ ;  /* 0x0000001ffa247227 */ /* 0x000fc400078e00ff */
[----:B------:R-:W-:Y:S02]  /*7850*/  STL [R1+0x4cc8], R25 ;  /* 0x004cc81901007387 */ /* 0x000fe40000100800 */
[----:B------:R-:W-:Y:S01]  /*7860*/  IMAD.HI.U32 R35, R250, R30, RZ ;  /* 0x0000001efa237227 */ /* 0x000fe200078e00ff */
[----:B------:R-:W-:Y:S01]  /*7870*/  IADD3 R36, -R36, RZ, RZ ;  /* 0x000000ff24247210 */ /* 0x000fe20007ffe1ff */
[----:B------:R-:W-:Y:S02]  /*7880*/  STL [R1+0x4ce4], R26 ;  /* 0x004ce41a01007387 */ /* 0x000fe40000100800 */
[----:B------:R-:W-:Y:S02]  /*7890*/  IMAD.MOV R33, RZ, RZ, -R33 ;  /* 0x000000ffff217224 */ /* 0x000fe400078e0a21 */
[----:B------:R1:W-:Y:S01]  /*78a0*/  STL [R1+0x42cc], R18 ;  /* 0x0042cc1201007387 */ /* 0x0003e20000100800 */
[----:B------:R-:W-:Y:S02]  /*78b0*/  IMAD.MOV R34, RZ, RZ, -R34 ;  /* 0x000000ffff227224 */ /* 0x000fe400078e0a22 */
[----:B------:R-:W-:Y:S01]  /*78c0*/  IMAD.MOV R35, RZ, RZ, -R35 ;  /* 0x000000ffff237224 */ /* 0x000fe200078e0a23 */
[----:B------:R2:W-:Y:S01]  /*78d0*/  STL [R1+0x42d4], R17 ;  /* 0x0042d41101007387 */ /* 0x0005e20000100800 */
[----:B------:R-:W-:-:S02]  /*78e0*/  IMAD R27, R251, R32, R27 ;  /* 0x00000020fb1b7224 */ /* 0x000fc400078e021b */
[C---:B------:R-:W-:Y:S01]  /*78f0*/  IMAD R28, R251.reuse, R33, R28 ;  /* 0x00000021fb1c7224 */ /* 0x040fe200078e021c */
[----:B------:R3:W-:Y:S01]  /*7900*/  STL [R1+0x42e0], R16 ;  /* 0x0042e01001007387 */ /* 0x0007e20000100800 */
[C---:B------:R-:W-:Y:S01]  /*7910*/  IMAD R29, R251.reuse, R34, R29 ;  /* 0x00000022fb1d7224 */ /* 0x040fe200078e021d */
[C---:B-1----:R-:W-:Y:S01]  /*7920*/  IADD3 R18, R246.reuse, 0x1ff, RZ ;  /* 0x000001fff6127810 */ /* 0x042fe20007ffe0ff */
[C---:B------:R-:W-:Y:S01]  /*7930*/  IMAD R30, R251.reuse, R35, R30 ;  /* 0x00000023fb1e7224 */ /* 0x040fe200078e021e */
[----:B------:R1:W-:Y:S01]  /*7940*/  STL [R1+0x42e8], R15 ;  /* 0x0042e80f01007387 */ /* 0x0003e20000100800 */
[----:B------:R-:W-:Y:S01]  /*7950*/  IMAD R31, R251, R36, R31 ;  /* 0x00000024fb1f7224 */ /* 0x000fe200078e021f */
[----:B------:R-:W-:Y:S02]  /*7960*/  IABS R32, R18 ;  /* 0x0000001200207213 */ /* 0x000fe40000000000 */
[----:B------:R4:W-:Y:S01]  /*7970*/  STL [R1+0x42f8], R14 ;  /* 0x0042f80e01007387 */ /* 0x0009e20000100800 */
[----:B--2---:R-:W-:-:S02]  /*7980*/  IADD3 R17, R246, 0x10b, RZ ;  /* 0x0000010bf6117810 */ /* 0x004fc40007ffe0ff */
[----:B---3--:R-:W-:Y:S01]  /*7990*/  IADD3 R16, R246, 0x10c, RZ ;  /* 0x0000010cf6107810 */ /* 0x008fe20007ffe0ff */
[----:B------:R-:W-:Y:S01]  /*79a0*/  STL [R1+0x4ce8], R27 ;  /* 0x004ce81b01007387 */ /* 0x000fe20000100800 */
[----:B------:R-:W-:Y:S01]  /*79b0*/  IMAD.HI.U32 R37, R250, R32, RZ ;  /* 0x00000020fa257227 */ /* 0x000fe200078e00ff */
[C---:B-1----:R-:W-:Y:S02]  /*79c0*/  IADD3 R15, R246.reuse, 0x10d, RZ ;  /* 0x0000010df60f7810 */ /* 0x042fe40007ffe0ff */
[----:B------:R-:W-:Y:S01]  /*79d0*/  STL [R1+0x4cec], R28 ;  /* 0x004cec1c01007387 */ /* 0x000fe20000100800 */
[----:B------:R-:W-:Y:S01]  /*79e0*/  IABS R34, R16 ;  /* 0x0000001000227213 */ /* 0x000fe20000000000 */
[----:B------:R-:W-:Y:S01]  /*79f0*/  IMAD.MOV R37, RZ, RZ, -R37 ;  /* 0x000000ffff257224 */ /* 0x000fe200078e0a25 */
[----:B----4-:R-:W-:Y:S01]  /*7a00*/  IADD3 R14, R246, 0x10e, RZ ;  /* 0x0000010ef60e7810 */ /* 0x010fe20007ffe0ff */
[----:B------:R-:W-:Y:S01]  /*7a10*/  STL [R1+0x4cf4], R29 ;  /* 0x004cf41d01007387 */ /* 0x000fe20000100800 */
[----:B------:R-:W-:Y:S01]  /*7a20*/  IABS R33, R17 ;  /* 0x0000001100217213 */ /* 0x000fe20000000000 */
[C---:B------:R-:W-:Y:S01]  /*7a30*/  IMAD.HI.U32 R39, R250.reuse, R34, RZ ;  /* 0x00000022fa277227 */ /* 0x040fe200078e00ff */
[----:B------:R-:W-:Y:S01]  /*7a40*/  IABS R36, R14 ;  /* 0x0000000e00247213 */ /* 0x000fe20000000000 */
[----:B------:R-:W-:Y:S01]  /*7a50*/  STL [R1+0x4cb8], R30 ;  /* 0x004cb81e01007387 */ /* 0x000fe20000100800 */
[----:B------:R-:W-:Y:S01]  /*7a60*/  IABS R35, R15 ;  /* 0x0000000f00237213 */ /* 0x000fe20000000000 */
[----:B------:R-:W-:-:S02]  /*7a70*/  IMAD.HI.U32 R38, R250, R33, RZ ;  /* 0x00000021fa267227 */ /* 0x000fc400078e00ff */
[----:B------:R-:W-:Y:S02]  /*7a80*/  STL [R1+0x4cf8], R31 ;  /* 0x004cf81f01007387 */ /* 0x000fe40000100800 */
[C---:B------:R-:W-:Y:S02]  /*7a90*/  IMAD.HI.U32 R41, R250.reuse, R36, RZ ;  /* 0x00000024fa297227 */ /* 0x040fe400078e00ff */
[----:B------:R1:W-:Y:S02]  /*7aa0*/  STL [R1+0x42bc], R17 ;  /* 0x0042bc1101007387 */ /* 0x0003e40000100800 */
[----:B------:R-:W-:Y:S02]  /*7ab0*/  IMAD.HI.U32 R40, R250, R35, RZ ;  /* 0x00000023fa287227 */ /* 0x000fe400078e00ff */
[----:B------:R2:W-:Y:S02]  /*7ac0*/  STL [R1+0x4570], R18 ;  /* 0x0045701201007387 */ /* 0x0005e40000100800 */
[----:B------:R-:W-:Y:S01]  /*7ad0*/  IMAD.MOV R39, RZ, RZ, -R39 ;  /* 0x000000ffff277224 */ /* 0x000fe200078e0a27 */
[----:B------:R-:W-:Y:S01]  /*7ae0*/  IADD3 R40, -R40, RZ, RZ ;  /* 0x000000ff28287210 */ /* 0x000fe20007ffe1ff */
[----:B------:R-:W-:Y:S01]  /*7af0*/  STL [R1+0x42c4], R16 ;  /* 0x0042c41001007387 */ /* 0x000fe20000100800 */
[C---:B------:R-:W-:Y:S01]  /*7b00*/  IMAD R32, R251.reuse, R37, R32 ;  /* 0x00000025fb207224 */ /* 0x040fe200078e0220 */
[C---:B-1----:R-:W-:Y:S01]  /*7b10*/  IADD3 R17, R246.reuse, 0x110, RZ ;  /* 0x00000110f6117810 */ /* 0x042fe20007ffe0ff */
[----:B------:R-:W-:Y:S01]  /*7b20*/  IMAD.MOV R41, RZ, RZ, -R41 ;  /* 0x000000ffff297224 */ /* 0x000fe200078e0a29 */
[----:B------:R1:W-:Y:S01]  /*7b30*/  STL [R1+0x42d0], R15 ;  /* 0x0042d00f01007387 */ /* 0x0003e20000100800 */
[----:B------:R-:W-:Y:S01]  /*7b40*/  IMAD.MOV R38, RZ, RZ, -R38 ;  /* 0x000000ffff267224 */ /* 0x000fe200078e0a26 */
[C---:B--2---:R-:W-:Y:S01]  /*7b50*/  IADD3 R18, R246.reuse, 0x10f, RZ ;  /* 0x0000010ff6127810 */ /* 0x044fe20007ffe0ff */
[C---:B------:R-:W-:Y:S01]  /*7b60*/  IMAD R34, R251.reuse, R39, R34 ;  /* 0x00000027fb227224 */ /* 0x040fe200078e0222 */
[----:B------:R2:W-:Y:S01]  /*7b70*/  STL [R1+0x42d8], R14 ;  /* 0x0042d80e01007387 */ /* 0x0005e20000100800 */
[C---:B------:R-:W-:Y:S01]  /*7b80*/  IMAD R36, R251.reuse, R41, R36 ;  /* 0x00000029fb247224 */ /* 0x040fe200078e0224 */
[----:B------:R-:W-:Y:S01]  /*7b90*/  IABS R37, R18 ;  /* 0x0000001200257213 */ /* 0x000fe20000000000 */
[C---:B------:R-:W-:Y:S01]  /*7ba0*/  IMAD R33, R251.reuse, R38, R33 ;  /* 0x00000026fb217224 */ /* 0x040fe200078e0221 */
[----:B------:R-:W-:Y:S01]  /*7bb0*/  IABS R38, R17 ;  /* 0x0000001100267213 */ /* 0x000fe20000000000 */
[----:B------:R-:W-:Y:S01]  /*7bc0*/  STL [R1+0x4cb4], R34 ;  /* 0x004cb42201007387 */ /* 0x000fe20000100800 */
[----:B-1----:R-:W-:Y:S01]  /*7bd0*/  IADD3 R15, R246, 0x112, RZ ;  /* 0x00000112f60f7810 */ /* 0x002fe20007ffe0ff */
[----:B------:R-:W-:Y:S01]  /*7be0*/  IMAD.HI.U32 R42, R250, R37, RZ ;  /* 0x00000025fa2a7227 */ /* 0x000fe200078e00ff */
[C---:B------:R-:W-:Y:S01]  /*7bf0*/  IADD3 R16, R246.reuse, 0x111, RZ ;  /* 0x00000111f6107810 */ /* 0x040fe20007ffe0ff */
[----:B------:R1:W-:Y:S01]  /*7c00*/  STL [R1+0x42a0], R18 ;  /* 0x0042a01201007387 */ /* 0x0003e20000100800 */
[----:B--2---:R-:W-:Y:S01]  /*7c10*/  IADD3 R14, R246, 0x113, RZ ;  /* 0x00000113f60e7810 */ /* 0x004fe20007ffe0ff */
[----:B------:R-:W-:Y:S01]  /*7c20*/  IMAD R35, R251, R40, R35 ;  /* 0x00000028fb237224 */ /* 0x000fe200078e0223 */
[----:B------:R-:W-:Y:S01]  /*7c30*/  IABS R40, R15 ;  /* 0x0000000f00287213 */ /* 0x000fe20000000000 */
[----:B------:R-:W-:Y:S01]  /*7c40*/  IMAD.MOV R42, RZ, RZ, -R42 ;  /* 0x000000ffff2a7224 */ /* 0x000fe200078e0a2a */
[----:B------:R-:W-:Y:S01]  /*7c50*/  IABS R41, R14 ;  /* 0x0000000e00297213 */ /* 0x000fe20000000000 */
[----:B------:R2:W-:Y:S01]  /*7c60*/  STL [R1+0x42ac], R17 ;  /* 0x0042ac1101007387 */ /* 0x0005e20000100800 */
[----:B------:R-:W-:Y:S01]  /*7c70*/  IMAD.HI.U32 R43, R250, R38, RZ ;  /* 0x00000026fa2b7227 */ /* 0x000fe200078e00ff */
[----:B------:R-:W-:-:S02]  /*7c80*/  IABS R39, R16 ;  /* 0x0000001000277213 */ /* 0x000fc40000000000 */
[----:B-1----:R-:W-:Y:S01]  /*7c90*/  IADD3 R18, R246, 0x114, RZ ;  /* 0x00000114f6127810 */ /* 0x002fe20007ffe0ff */
[C---:B------:R-:W-:Y:S01]  /*7ca0*/  IMAD.HI.U32 R46, R250.reuse, R41, RZ ;  /* 0x00000029fa2e7227 */ /* 0x040fe200078e00ff */
[----:B------:R1:W-:Y:S03]  /*7cb0*/  STL [R1+0x42b4], R16 ;  /* 0x0042b41001007387 */ /* 0x0003e60000100800 */
[----:B------:R-:W-:Y:S01]  /*7cc0*/  IMAD R37, R251, R42, R37 ;  /* 0x0000002afb257224 */ /* 0x000fe200078e0225 */
[----:B------:R3:W-:Y:S01]  /*7cd0*/  STL [R1+0x42c0], R15 ;  /* 0x0042c00f01007387 */ /* 0x0007e20000100800 */
[----:B------:R-:W-:Y:S01]  /*7ce0*/  IMAD.MOV R46, RZ, RZ, -R46 ;  /* 0x000000ffff2e7224 */ /* 0x000fe200078e0a2e */
[----:B------:R-:W-:Y:S01]  /*7cf0*/  IABS R42, R18 ;  /* 0x00000012002a7213 */ /* 0x000fe20000000000 */
[----:B------:R-:W-:Y:S01]  /*7d00*/  IMAD.HI.U32 R45, R250, R40, RZ ;  /* 0x00000028fa2d7227 */ /* 0x000fe200078e00ff */
[----:B------:R4:W-:Y:S01]  /*7d10*/  STL [R1+0x42c8], R14 ;  /* 0x0042c80e01007387 */ /* 0x0009e20000100800 */
[----:B--2---:R-:W-:-:S02]  /*7d20*/  IADD3 R17, R246, 0x115, RZ ;  /* 0x00000115f6117810 */ /* 0x004fc40007ffe0ff */
[----:B------:R-:W-:Y:S01]  /*7d30*/  IMAD.MOV R43, RZ, RZ, -R43 ;  /* 0x000000ffff2b7224 */ /* 0x000fe200078e0a2b */
[----:B-1----:R-:W-:Y:S01]  /*7d40*/  IADD3 R16, R246, 0x116, RZ ;  /* 0x00000116f6107810 */ /* 0x002fe20007ffe0ff */
[----:B------:R-:W-:Y:S01]  /*7d50*/  IMAD.HI.U32 R44, R250, R39, RZ ;  /* 0x00000027fa2c7227 */ /* 0x000fe200078e00ff */
[C---:B---3--:R-:W-:Y:S01]  /*7d60*/  IADD3 R15, R246.reuse, 0x117, RZ ;  /* 0x00000117f60f7810 */ /* 0x048fe20007ffe0ff */
[----:B------:R1:W-:Y:S02]  /*7d70*/  STL [R1+0x4284], R18 ;  /* 0x0042841201007387 */ /* 0x0003e40000100800 */
[C---:B------:R-:W-:Y:S01]  /*7d80*/  IMAD R41, R251.reuse, R46, R41 ;  /* 0x0000002efb297224 */ /* 0x040fe200078e0229 */
[----:B----4-:R-:W-:Y:S01]  /*7d90*/  IADD3 R14, R246, 0x118, RZ ;  /* 0x00000118f60e7810 */ /* 0x010fe20007ffe0ff */
[----:B------:R-:W-:Y:S01]  /*7da0*/  IMAD.MOV R45, RZ, RZ, -R45 ;  /* 0x000000ffff2d7224 */ /* 0x000fe200078e0a2d */
[----:B------:R-:W-:Y:S01]  /*7db0*/  IADD3 R44, -R44, RZ, RZ ;  /* 0x000000ff2c2c7210 */ /* 0x000fe20007ffe1ff */
[C---:B------:R-:W-:Y:S01]  /*7dc0*/  IMAD R38, R251.reuse, R43, R38 ;  /* 0x0000002bfb267224 */ /* 0x040fe200078e0226 */
[----:B------:R-:W-:Y:S01]  /*7dd0*/  IABS R46, R14 ;  /* 0x0000000e002e7213 */ /* 0x000fe20000000000 */
[----:B------:R-:W-:Y:S01]  /*7de0*/  IMAD.HI.U32 R47, R250, R42, RZ ;  /* 0x0000002afa2f7227 */ /* 0x000fe200078e00ff */
[----:B------:R-:W-:Y:S01]  /*7df0*/  IABS R43, R17 ;  /* 0x00000011002b7213 */ /* 0x000fe20000000000 */
[----:B------:R2:W-:Y:S01]  /*7e00*/  STL [R1+0x4294], R17 ;  /* 0x0042941101007387 */ /* 0x0005e20000100800 */
[----:B-1----:R-:W-:Y:S01]  /*7e10*/  IADD3 R18, R246, 0x119, RZ ;  /* 0x00000119f6127810 */ /* 0x002fe20007ffe0ff */
[----:B------:R-:W-:Y:S01]  /*7e20*/  IMAD R40, R251, R45, R40 ;  /* 0x0000002dfb287224 */ /* 0x000fe200078e0228 */
[----:B------:R-:W-:Y:S01]  /*7e30*/  IABS R45, R15 ;  /* 0x0000000f002d7213 */ /* 0x000fe20000000000 */
[----:B------:R-:W-:Y:S01]  /*7e40*/  IMAD.MOV R47, RZ, RZ, -R47 ;  /* 0x000000ffff2f7224 */ /* 0x000fe200078e0a2f */
[----:B------:R-:W-:Y:S01]  /*7e50*/  STL [R1+0x42a4], R16 ;  /* 0x0042a41001007387 */ /* 0x000fe20000100800 */
[----:B------:R-:W-:-:S03]  /*7e60*/  IMAD.HI.U32 R51, R250, R46, RZ ;  /* 0x0000002efa337227 */ /* 0x000fc600078e00ff */
[----:B------:R1:W-:Y:S01]  /*7e70*/  STL [R1+0x42b0], R15 ;  /* 0x0042b00f01007387 */ /* 0x0003e20000100800 */
[----:B------:R-:W-:Y:S01]  /*7e80*/  IMAD.HI.U32 R48, R250, R43, RZ ;  /* 0x0000002bfa307227 */ /* 0x000fe200078e00ff */
[----:B--2---:R-:W-:Y:S02]  /*7e90*/  IADD3 R17, R246, 0x11a, RZ ;  /* 0x0000011af6117810 */ /* 0x004fe40007ffe0ff */
[----:B------:R2:W-:Y:S01]  /*7ea0*/  STL [R1+0x42b8], R14 ;  /* 0x0042b80e01007387 */ /* 0x0005e20000100800 */
[C---:B------:R-:W-:Y:S01]  /*7eb0*/  IMAD R42, R251.reuse, R47, R42 ;  /* 0x0000002ffb2a7224 */ /* 0x040fe200078e022a */
[----:B------:R-:W-:Y:S01]  /*7ec0*/  IABS R47, R18 ;  /* 0x00000012002f7213 */ /* 0x000fe20000000000 */
[C---:B------:R-:W-:Y:S01]  /*7ed0*/  IMAD R39, R251.reuse, R44, R39 ;  /* 0x0000002cfb277224 */ /* 0x040fe200078e0227 */
[----:B------:R-:W-:Y:S01]  /*7ee0*/  IABS R44, R16 ;  /* 0x00000010002c7213 */ /* 0x000fe20000000000 */
[----:B------:R-:W-:Y:S01]  /*7ef0*/  IMAD.MOV R51, RZ, RZ, -R51 ;  /* 0x000000ffff337224 */ /* 0x000fe200078e0a33 */
[----:B------:R-:W-:Y:S01]  /*7f00*/  IADD3 R48, -R48, RZ, RZ ;  /* 0x000000ff30307210 */ /* 0x000fe20007ffe1ff */
[----:B------:R-:W-:Y:S01]  /*7f10*/  IMAD.HI.U32 R50, R250, R45, RZ ;  /* 0x0000002dfa327227 */ /* 0x000fe200078e00ff */
[C---:B-1----:R-:W-:Y:S01]  /*7f20*/  IADD3 R15, R246.reuse, 0x11c, RZ ;  /* 0x0000011cf60f7810 */ /* 0x042fe20007ffe0ff */
[----:B------:R1:W-:Y:S01]  /*7f30*/  STL [R1+0x4268], R18 ;  /* 0x0042681201007387 */ /* 0x0003e20000100800 */
[C---:B--2---:R-:W-:Y:S01]  /*7f40*/  IADD3 R14, R246.reuse, 0x11d, RZ ;  /* 0x0000011df60e7810 */ /* 0x044fe20007ffe0ff */
[C---:B------:R-:W-:Y:S01]  /*7f50*/  IMAD R46, R251.reuse, R51, R46 ;  /* 0x00000033fb2e7224 */ /* 0x040fe200078e022e */
[----:B------:R-:W-:Y:S01]  /*7f60*/  IADD3 R16, R246, 0x11b, RZ ;  /* 0x0000011bf6107810 */ /* 0x000fe20007ffe0ff */
[----:B------:R-:W-:Y:S01]  /*7f70*/  IMAD.MOV R50, RZ, RZ, -R50 ;  /* 0x000000ffff327224 */ /* 0x000fe200078e0a32 */
[----:B------:R-:W-:Y:S01]  /*7f80*/  IABS R51, R14 ;  /* 0x0000000e00337213 */ /* 0x000fe20000000000 */
[C---:B------:R-:W-:Y:S01]  /*7f90*/  IMAD.HI.U32 R52, R250.reuse, R47, RZ ;  /* 0x0000002ffa347227 */ /* 0x040fe200078e00ff */
[----:B------:R2:W-:Y:S03]  /*7fa0*/  STL [R1+0x4278], R17 ;  /* 0x0042781101007387 */ /* 0x0005e60000100800 */
[----:B------:R-:W-:Y:S01]  /*7fb0*/  IMAD.HI.U32 R49, R250, R44, RZ ;  /* 0x0000002cfa317227 */ /* 0x000fe200078e00ff */
[----:B------:R-:W-:Y:S01]  /*7fc0*/  IADD3 R52, -R52, RZ, RZ ;  /* 0x000000ff34347210 */ /* 0x000fe20007ffe1ff */
[----:B------:R-:W-:Y:S01]  /*7fd0*/  STL [R1+0x4288], R16 ;  /* 0x0042881001007387 */ /* 0x000fe20000100800 */
[----:B-1----:R-:W-:Y:S01]  /*7fe0*/  IADD3 R18, R246, 0x11e, RZ ;  /* 0x0000011ef6127810 */ /* 0x002fe20007ffe0ff */
[C---:B------:R-:W-:Y:S01]  /*7ff0*/  IMAD R43, R251.reuse, R48, R43 ;  /* 0x00000030fb2b7224 */ /* 0x040fe200078e022b */
[----:B------:R-:W-:Y:S01]  /*8000*/  IABS R48, R17 ;  /* 0x0000001100307213 */ /* 0x000fe20000000000 */
[----:B------:R-:W-:Y:S01]  /*8010*/  IMAD R45, R251, R50, R45 ;  /* 0x00000032fb2d7224 */ /* 0x000fe200078e022d */
[----:B------:R-:W-:Y:S01]  /*8020*/  IABS R50, R15 ;  /* 0x0000000f00327213 */ /* 0x000fe20000000000 */
[----:B------:R-:W-:Y:S01]  /*8030*/  IMAD.MOV R49, RZ, RZ, -R49 ;  /* 0x000000ffff317224 */ /* 0x000fe200078e0a31 */
[----:B------:R1:W-:Y:S01]  /*8040*/  STL [R1+0x4298], R15 ;  /* 0x0042980f01007387 */ /* 0x0003e20000100800 */
[----:B------:R-:W-:Y:S01]  /*8050*/  IMAD.HI.U32 R56, R250, R51, RZ ;  /* 0x00000033fa387227 */ /* 0x000fe200078e00ff */
[----:B--2---:R-:W-:-:S02]  /*8060*/  IADD3 R17, R246, 0x11f, RZ ;  /* 0x0000011ff6117810 */ /* 0x004fc40007ffe0ff */
[----:B------:R2:W-:Y:S01]  /*8070*/  STL [R1+0x42a8], R14 ;  /* 0x0042a80e01007387 */ /* 0x0005e20000100800 */
[----:B------:R-:W-:Y:S01]  /*8080*/  IMAD.HI.U32 R53, R250, R48, RZ ;  /* 0x00000030fa357227 */ /* 0x000fe200078e00ff */
[----:B------:R-:W-:Y:S02]  /*8090*/  IADD3 R56, -R56, RZ, RZ ;  /* 0x000000ff38387210 */ /* 0x000fe40007ffe1ff */
[----:B------:R3:W-:Y:S01]  /*80a0*/  STL [R1+0x4250], R18 ;  /* 0x0042501201007387 */ /* 0x0007e20000100800 */
[C---:B------:R-:W-:Y:S01]  /*80b0*/  IMAD R44, R251.reuse, R49, R44 ;  /* 0x00000031fb2c7224 */ /* 0x040fe200078e022c */
[----:B------:R-:W-:Y:S01]  /*80c0*/  IABS R49, R16 ;  /* 0x0000001000317213 */ /* 0x000fe20000000000 */
[----:B------:R-:W-:Y:S01]  /*80d0*/  IMAD.HI.U32 R55, R250, R50, RZ ;  /* 0x00000032fa377227 */ /* 0x000fe200078e00ff */
[C---:B-1----:R-:W-:Y:S01]  /*80e0*/  IADD3 R15, R246.reuse, 0x121, RZ ;  /* 0x00000121f60f7810 */ /* 0x042fe20007ffe0ff */
[----:B------:R1:W-:Y:S01]  /*80f0*/  STL [R1+0x4260], R17 ;  /* 0x0042601101007387 */ /* 0x0003e20000100800 */
[C---:B--2---:R-:W-:Y:S01]  /*8100*/  IADD3 R14, R246.reuse, 0x122, RZ ;  /* 0x00000122f60e7810 */ /* 0x044fe20007ffe0ff */
[----:B------:R-:W-:Y:S01]  /*8110*/  IMAD R47, R251, R52, R47 ;  /* 0x00000034fb2f7224 */ /* 0x000fe200078e022f */
[----:B------:R-:W-:Y:S01]  /*8120*/  IABS R52, R18 ;  /* 0x0000001200347213 */ /* 0x000fe20000000000 */
[----:B------:R-:W-:Y:S01]  /*8130*/  IMAD.MOV R53, RZ, RZ, -R53 ;  /* 0x000000ffff357224 */ /* 0x000fe200078e0a35 */
[C---:B------:R-:W-:Y:S01]  /*8140*/  IADD3 R16, R246.reuse, 0x120, RZ ;  /* 0x00000120f6107810 */ /* 0x040fe20007ffe0ff */
[----:B------:R-:W-:Y:S01]  /*8150*/  IMAD.MOV R55, RZ, RZ, -R55 ;  /* 0x000000ffff377224 */ /* 0x000fe200078e0a37 */
[----:B---3--:R-:W-:Y:S01]  /*8160*/  IADD3 R18, R246, 0x123, RZ ;  /* 0x00000123f6127810 */ /* 0x008fe20007ffe0ff */
[----:B------:R-:W-:-:S02]  /*8170*/  IMAD.HI.U32 R54, R250, R49, RZ ;  /* 0x00000031fa367227 */ /* 0x000fc400078e00ff */
[----:B------:R-:W-:Y:S02]  /*8180*/  STL [R1+0x4270], R16 ;  /* 0x0042701001007387 */ /* 0x000fe40000100800 */
[C---:B------:R-:W-:Y:S01]  /*8190*/  IMAD R51, R251.reuse, R56, R51 ;  /* 0x00000038fb337224 */ /* 0x040fe200078e0233 */
[----:B------:R-:W-:Y:S01]  /*81a0*/  IABS R56, R14 ;  /* 0x0000000e00387213 */ /* 0x000fe20000000000 */
[C---:B------:R-:W-:Y:S01]  /*81b0*/  IMAD R48, R251.reuse, R53, R48 ;  /* 0x00000035fb307224 */ /* 0x040fe200078e0230 */
[----:B------:R-:W-:Y:S01]  /*81c0*/  IABS R53, R17 ;  /* 0x0000001100357213 */ /* 0x000fe20000000000 */
[----:B------:R-:W-:Y:S01]  /*81d0*/  IMAD.HI.U32 R57, R250, R52, RZ ;  /* 0x00000034fa397227 */ /* 0x000fe200078e00ff */
[----:B------:R2:W-:Y:S01]  /*81e0*/  STL [R1+0x4280], R15 ;  /* 0x0042800f01007387 */ /* 0x0005e20000100800 */
[----:B-1----:R-:W-:Y:S02]  /*81f0*/  IADD3 R17, R246, 0x124, RZ ;  /* 0x00000124f6117810 */ /* 0x002fe40007ffe0ff */
[----:B------:R-:W-:Y:S01]  /*8200*/  IMAD R50, R251, R55, R50 ;  /* 0x00000037fb327224 */ /* 0x000fe200078e0232 */
[----:B------:R-:W-:Y:S01]  /*8210*/  IABS R55, R15 ;  /* 0x0000000f00377213 */ /* 0x000fe20000000000 */
[----:B------:R-:W-:Y:S01]  /*8220*/  IMAD.MOV R54, RZ, RZ, -R54 ;  /* 0x000000ffff367224 */ /* 0x000fe200078e0a36 */
[----:B------:R1:W-:Y:S01]  /*8230*/  STL [R1+0x4290], R14 ;  /* 0x0042900e01007387 */ /* 0x0003e20000100800 */
[----:B------:R-:W-:-:S02]  /*8240*/  IMAD.MOV R57, RZ, RZ, -R57 ;  /* 0x000000ffff397224 */ /* 0x000fc400078e0a39 */
[----:B------:R-:W-:Y:S01]  /*8250*/  IMAD.HI.U32 R61, R250, R56, RZ ;  /* 0x00000038fa3d7227 */ /* 0x000fe200078e00ff */
[----:B--2---:R-:W-:Y:S01]  /*8260*/  IADD3 R15, R246, 0x126, RZ ;  /* 0x00000126f60f7810 */ /* 0x004fe20007ffe0ff */
[----:B------:R2:W-:Y:S02]  /*8270*/  STL [R1+0x423c], R18 ;  /* 0x00423c1201007387 */ /* 0x0005e40000100800 */
[----:B------:R-:W-:Y:S02]  /*8280*/  IMAD.HI.U32 R58, R250, R53, RZ ;  /* 0x00000035fa3a7227 */ /* 0x000fe400078e00ff */
[----:B------:R3:W-:Y:S01]  /*8290*/  STL [R1+0x4248], R17 ;  /* 0x0042481101007387 */ /* 0x0007e20000100800 */
[----:B-1----:R-:W-:Y:S01]  /*82a0*/  IADD3 R14, R246, 0x127, RZ ;  /* 0x00000127f60e7810 */ /* 0x002fe20007ffe0ff */
[----:B------:R-:W-:Y:S01]  /*82b0*/  IMAD R49, R251, R54, R49 ;  /* 0x00000036fb317224 */ /* 0x000fe200078e0231 */
[----:B------:R-:W-:Y:S01]  /*82c0*/  IABS R54, R16 ;  /* 0x0000001000367213 */ /* 0x000fe20000000000 */
[----:B------:R-:W-:Y:S01]  /*82d0*/  IMAD.HI.U32 R60, R250, R55, RZ ;  /* 0x00000037fa3c7227 */ /* 0x000fe200078e00ff */
[----:B------:R-:W-:-:S03]  /*82e0*/  IADD3 R16, R246, 0x125, RZ ;  /* 0x00000125f6107810 */ /* 0x000fc60007ffe0ff */
[C---:B------:R-:W-:Y:S01]  /*82f0*/  IMAD R52, R251.reuse, R57, R52 ;  /* 0x00000039fb347224 */ /* 0x040fe200078e0234 */
[----:B------:R-:W-:Y:S01]  /*8300*/  IABS R57, R18 ;  /* 0x0000001200397213 */ /* 0x000fe20000000000 */
[----:B------:R-:W-:Y:S01]  /*8310*/  IMAD.MOV R61, RZ, RZ, -R61 ;  /* 0x000000ffff3d7224 */ /* 0x000fe200078e0a3d */
[----:B------:R-:W-:Y:S01]  /*8320*/  IADD3 R60, -R60, RZ, RZ ;  /* 0x000000ff3c3c7210 */ /* 0x000fe20007ffe1ff */
[----:B------:R-:W-:Y:S01]  /*8330*/  IMAD.MOV R58, RZ, RZ, -R58 ;  /* 0x000000ffff3a7224 */ /* 0x000fe200078e0a3a */
[----:B--2---:R-:W-:Y:S01]  /*8340*/  IADD3 R18, R246, 0x128, RZ ;  /* 0x00000128f6127810 */ /* 0x004fe20007ffe0ff */
[C---:B------:R-:W-:Y:S01]  /*8350*/  IMAD.HI.U32 R59, R250.reuse, R54, RZ ;  /* 0x00000036fa3b7227 */ /* 0x040fe200078e00ff */
[----:B------:R-:W-:Y:S03]  /*8360*/  STL [R1+0x4254], R16 ;  /* 0x0042541001007387 */ /* 0x000fe60000100800 */
[C---:B------:R-:W-:Y:S01]  /*8370*/  IMAD R56, R251.reuse, R61, R56 ;  /* 0x0000003dfb387224 */ /* 0x040fe200078e0238 */
[----:B------:R-:W-:Y:S01]  /*8380*/  IABS R61, R14 ;  /* 0x0000000e003d7213 */ /* 0x000fe20000000000 */
[----:B------:R-:W-:Y:S01]  /*8390*/  IMAD R53, R251, R58, R53 ;  /* 0x0000003afb357224 */ /* 0x000fe200078e0235 */
[----:B------:R-:W-:Y:S01]  /*83a0*/  IABS R58, R17 ;  /* 0x00000011003a7213 */ /* 0x000fe20000000000 */
[----:B------:R-:W-:Y:S01]  /*83b0*/  IMAD.HI.U32 R62, R250, R57, RZ ;  /* 0x00000039fa3e7227 */ /* 0x000fe200078e00ff */
[----:B------:R1:W-:Y:S01]  /*83c0*/  STL [R1+0x4264], R15 ;  /* 0x0042640f01007387 */ /* 0x0003e20000100800 */
[----:B---3--:R-:W-:-:S02]  /*83d0*/  IADD3 R17, R246, 0x129, RZ ;  /* 0x00000129f6117810 */ /* 0x008fc40007ffe0ff */
[----:B------:R-:W-:Y:S01]  /*83e0*/  IMAD.MOV R59, RZ, RZ, -R59 ;  /* 0x000000ffff3b7224 */ /* 0x000fe200078e0a3b */
[----:B------:R2:W-:Y:S01]  /*83f0*/  STL [R1+0x4274], R14 ;  /* 0x0042740e01007387 */ /* 0x0005e20000100800 */
[----:B------:R-:W-:Y:S01]  /*8400*/  IMAD R55, R251, R60, R55 ;  /* 0x0000003cfb377224 */ /* 0x000fe200078e0237 */
[----:B------:R-:W-:Y:S01]  /*8410*/  IABS R60, R15 ;  /* 0x0000000f003c7213 */ /* 0x000fe20000000000 */
[----:B------:R-:W-:Y:S01]  /*8420*/  IMAD.MOV R62, RZ, RZ, -R62 ;  /* 0x000000ffff3e7224 */ /* 0x000fe200078e0a3e */
[----:B------:R3:W-:Y:S01]  /*8430*/  STL [R1+0x4228], R18 ;  /* 0x0042281201007387 */ /* 0x0007e20000100800 */
[----:B------:R-:W-:Y:S01]  /*8440*/  IMAD.HI.U32 R66, R250, R61, RZ ;  /* 0x0000003dfa427227 */ /* 0x000fe200078e00ff */
[----:B-1----:R-:W-:Y:S02]  /*8450*/  IADD3 R15, R246, 0x12b, RZ ;  /* 0x0000012bf60f7810 */ /* 0x002fe40007ffe0ff */
[----:B------:R1:W-:Y:S01]  /*8460*/  STL [R1+0x4234], R17 ;  /* 0x0042341101007387 */ /* 0x0003e20000100800 */
[----:B------:R-:W-:Y:S01]  /*8470*/  IMAD.HI.U32 R63, R250, R58, RZ ;  /* 0x0000003afa3f7227 */ /* 0x000fe200078e00ff */
[----:B--2---:R-:W-:-:S03]  /*8480*/  IADD3 R14, R246, 0x12c, RZ ;  /* 0x0000012cf60e7810 */ /* 0x004fc60007ffe0ff */
[C---:B------:R-:W-:Y:S01]  /*8490*/  IMAD R54, R251.reuse, R59, R54 ;  /* 0x0000003bfb367224 */ /* 0x040fe200078e0236 */
[----:B------:R-:W-:Y:S01]  /*84a0*/  IABS R59, R16 ;  /* 0x00000010003b7213 */ /* 0x000fe20000000000 */
[----:B------:R-:W-:Y:S01]  /*84b0*/  IMAD R57, R251, R62, R57 ;  /* 0x0000003efb397224 */ /* 0x000fe200078e0239 */
[----:B------:R-:W-:Y:S01]  /*84c0*/  IABS R62, R18 ;  /* 0x00000012003e7213 */ /* 0x000fe20000000000 */
[----:B------:R-:W-:Y:S01]  /*84d0*/  IMAD.MOV R66, RZ, RZ, -R66 ;  /* 0x000000ffff427224 */ /* 0x000fe200078e0a42 */
[----:B------:R-:W-:Y:S01]  /*84e0*/  IADD3 R16, R246, 0x12a, RZ ;  /* 0x0000012af6107810 */ /* 0x000fe20007ffe0ff */
[----:B------:R-:W-:Y:S01]  /*84f0*/  IMAD.HI.U32 R65, R250, R60, RZ ;  /* 0x0000003cfa417227 */ /* 0x000fe200078e00ff */
[----:B---3--:R-:W-:-:S03]  /*8500*/  IADD3 R18, R246, 0x12d, RZ ;  /* 0x0000012df6127810 */ /* 0x008fc60007ffe0ff */
[----:B------:R-:W-:Y:S01]  /*8510*/  IMAD.MOV R63, RZ, RZ, -R63 ;  /* 0x000000ffff3f7224 */ /* 0x000fe200078e0a3f */
[----:B------:R-:W-:Y:S01]  /*8520*/  STL [R1+0x4240], R16 ;  /* 0x0042401001007387 */ /* 0x000fe20000100800 */
[----:B------:R-:W-:-:S03]  /*8530*/  IMAD.HI.U32 R64, R250, R59, RZ ;  /* 0x0000003bfa407227 */ /* 0x000fc600078e00ff */
[----:B------:R2:W-:Y:S01]  /*8540*/  STL [R1+0x424c], R15 ;  /* 0x00424c0f01007387 */ /* 0x0005e20000100800 */
[C---:B------:R-:W-:Y:S01]  /*8550*/  IMAD R61, R251.reuse, R66, R61 ;  /* 0x00000042fb3d7224 */ /* 0x040fe200078e023d */
[----:B------:R-:W-:Y:S01]  /*8560*/  IABS R66, R14 ;  /* 0x0000000e00427213 */ /* 0x000fe20000000000 */
[----:B------:R-:W-:Y:S01]  /*8570*/  IMAD.MOV R65, RZ, RZ, -R65 ;  /* 0x000000ffff417224 */ /* 0x000fe200078e0a41 */
[----:B------:R-:W-:Y:S01]  /*8580*/  IADD3 R64, -R64, RZ, RZ ;  /* 0x000000ff40407210 */ /* 0x000fe20007ffe1ff */
[C---:B------:R-:W-:Y:S01]  /*8590*/  IMAD R58, R251.reuse, R63, R58 ;  /* 0x0000003ffb3a7224 */ /* 0x040fe200078e023a */
[----:B------:R-:W-:Y:S01]  /*85a0*/  IABS R63, R17 ;  /* 0x00000011003f7213 */ /* 0x000fe20000000000 */
[----:B------:R-:W-:Y:S01]  /*85b0*/  IMAD.HI.U32 R67, R250, R62, RZ ;  /* 0x0000003efa437227 */ /* 0x000fe200078e00ff */
[----:B------:R3:W-:Y:S01]  /*85c0*/  STL [R1+0x4258], R14 ;  /* 0x0042580e01007387 */ /* 0x0007e20000100800 */
[C---:B-1----:R-:W-:Y:S02]  /*85d0*/  IADD3 R17, R246.reuse, 0x12e, RZ ;  /* 0x0000012ef6117810 */ /* 0x042fe40007ffe0ff */
[----:B------:R-:W-:Y:S01]  /*85e0*/  IMAD R60, R251, R65, R60 ;  /* 0x00000041fb3c7224 */ /* 0x000fe200078e023c */
[----:B------:R-:W-:Y:S01]  /*85f0*/  IABS R65, R15 ;  /* 0x0000000f00417213 */ /* 0x000fe20000000000 */
[----:B------:R-:W-:Y:S01]  /*8600*/  IMAD.MOV R67, RZ, RZ, -R67 ;  /* 0x000000ffff437224 */ /* 0x000fe200078e0a43 */
[----:B--2---:R-:W-:Y:S01]  /*8610*/  IADD3 R15, R246, 0x130, RZ ;  /* 0x00000130f60f7810 */ /* 0x004fe20007ffe0ff */
[----:B------:R-:W-:Y:S01]  /*8620*/  IMAD.HI.U32 R71, R250, R66, RZ ;  /* 0x00000042fa477227 */ /* 0x000fe200078e00ff */
[----:B------:R1:W-:Y:S01]  /*8630*/  STL [R1+0x4214], R18 ;  /* 0x0042141201007387 */ /* 0x0003e20000100800 */
[----:B---3--:R-:W-:-:S02]  /*8640*/  IADD3 R14, R246, 0x131, RZ ;  /* 0x00000131f60e7810 */ /* 0x008fc40007ffe0ff */
[----:B------:R-:W-:Y:S01]  /*8650*/  IMAD.HI.U32 R68, R250, R63, RZ ;  /* 0x0000003ffa447227 */ /* 0x000fe200078e00ff */
[----:B------:R2:W-:Y:S03]  /*8660*/  STL [R1+0x4220], R17 ;  /* 0x0042201101007387 */ /* 0x0005e60000100800 */
[C---:B------:R-:W-:Y:S01]  /*8670*/  IMAD R62, R251.reuse, R67, R62 ;  /* 0x00000043fb3e7224 */ /* 0x040fe200078e023e */
[----:B------:R-:W-:Y:S01]  /*8680*/  IABS R67, R18 ;  /* 0x0000001200437213 */ /* 0x000fe20000000000 */
[----:B------:R-:W-:Y:S01]  /*8690*/  IMAD R59, R251, R64, R59 ;  /* 0x00000040fb3b7224 */ /* 0x000fe200078e023b */
[----:B------:R-:W-:Y:S01]  /*86a0*/  IABS R64, R16 ;  /* 0x0000001000407213 */ /* 0x000fe20000000000 */
[----:B------:R-:W-:Y:S01]  /*86b0*/  IMAD.MOV R71, RZ, RZ, -R71 ;  /* 0x000000ffff477224 */ /* 0x000fe200078e0a47 */
[----:B------:R-:W-:Y:S01]  /*86c0*/  IADD3 R68, -R68, RZ, RZ ;  /* 0x000000ff44447210 */ /* 0x000fe20007ffe1ff */
[----:B------:R-:W-:Y:S01]  /*86d0*/  IMAD.HI.U32 R70, R250, R65, RZ ;  /* 0x00000041fa467227 */ /* 0x000fe200078e00ff */
[----:B------:R-:W-:-:S02]  /*86e0*/  IADD3 R16, R246, 0x12f, RZ ;  /* 0x0000012ff6107810 */ /* 0x000fc40007ffe0ff */
        /* <DEDUP_REMOVED lines=8> */
[----:B------:R-:W-:Y:S02]  /*8770*/  IADD3 R72, -R72, RZ, RZ ;  /* 0x000000ff48487210 */ /* 0x000fe40007ffe1ff */
[----:B------:R3:W-:Y:S01]  /*8780*/  STL [R1+0x4244], R14 ;  /* 0x0042440e01007387 */ /* 0x0007e20000100800 */
[C---:B------:R-:W-:Y:S01]  /*8790*/  IMAD R63, R251.reuse, R68, R63 ;  /* 0x00000044fb3f7224 */ /* 0x040fe200078e023f */
[----:B------:R-:W-:Y:S01]  /*87a0*/  IABS R68, R17 ;  /* 0x0000001100447213 */ /* 0x000fe20000000000 */
[C---:B------:R-:W-:Y:S01]  /*87b0*/  IMAD R65, R251.reuse, R70, R65 ;  /* 0x00000046fb417224 */ /* 0x040fe200078e0241 */
[----:B------:R-:W-:Y:S01]  /*87c0*/  IABS R70, R15 ;  /* 0x0000000f00467213 */ /* 0x000fe20000000000 */
[----:B------:R-:W-:Y:S01]  /*87d0*/  IMAD.MOV R69, RZ, RZ, -R69 ;  /* 0x000000ffff457224 */ /* 0x000fe200078e0a45 */
[----:B--2---:R-:W-:Y:S01]  /*87e0*/  IADD3 R17, R246, 0x133, RZ ;  /* 0x00000133f6117810 */ /* 0x004fe20007ffe0ff */
[----:B------:R-:W-:Y:S01]  /*87f0*/  IMAD.HI.U32 R76, R250, R71, RZ ;  /* 0x00000047fa4c7227 */ /* 0x000fe200078e00ff */
[C---:B-1----:R-:W-:Y:S01]  /*8800*/  IADD3 R15, R246.reuse, 0x135, RZ ;  /* 0x00000135f60f7810 */ /* 0x042fe20007ffe0ff */
[----:B------:R1:W-:Y:S01]  /*8810*/  STL [R1+0x4200], R18 ;  /* 0x0042001201007387 */ /* 0x0003e20000100800 */
[----:B---3--:R-:W-:Y:S01]  /*8820*/  IADD3 R14, R246, 0x136, RZ ;  /* 0x00000136f60e7810 */ /* 0x008fe20007ffe0ff */
[----:B------:R-:W-:Y:S01]  /*8830*/  IMAD.HI.U32 R73, R250, R68, RZ ;  /* 0x00000044fa497227 */ /* 0x000fe200078e00ff */
[----:B------:R-:W-:Y:S01]  /*8840*/  IADD3 R76, -R76, RZ, RZ ;  /* 0x000000ff4c4c7210 */ /* 0x000fe20007ffe1ff */
[----:B------:R2:W-:Y:S02]  /*8850*/  STL [R1+0x420c], R17 ;  /* 0x00420c1101007387 */ /* 0x0005e40000100800 */
[----:B------:R-:W-:Y:S01]  /*8860*/  IMAD R64, R251, R69, R64 ;  /* 0x00000045fb407224 */ /* 0x000fe200078e0240 */
[----:B------:R-:W-:Y:S01]  /*8870*/  IABS R69, R16 ;  /* 0x0000001000457213 */ /* 0x000fe20000000000 */
[----:B------:R-:W-:Y:S01]  /*8880*/  IMAD.HI.U32 R75, R250, R70, RZ ;  /* 0x00000046fa4b7227 */ /* 0x000fe200078e00ff */
[----:B------:R-:W-:-:S03]  /*8890*/  IADD3 R16, R246, 0x134, RZ ;  /* 0x00000134f6107810 */ /* 0x000fc60007ffe0ff */
[----:B------:R-:W-:Y:S01]  /*88a0*/  IMAD R67, R251, R72, R67 ;  /* 0x00000048fb437224 */ /* 0x000fe200078e0243 */
[----:B------:R-:W-:Y:S01]  /*88b0*/  IABS R72, R18 ;  /* 0x0000001200487213 */ /* 0x000fe20000000000 */
[----:B------:R-:W-:Y:S01]  /*88c0*/  IMAD.MOV R73, RZ, RZ, -R73 ;  /* 0x000000ffff497224 */ /* 0x000fe200078e0a49 */
[----:B-1----:R-:W-:Y:S01]  /*88d0*/  IADD3 R18, R246, 0x137, RZ ;  /* 0x00000137f6127810 */ /* 0x002fe20007ffe0ff */
[----:B------:R-:W-:Y:S01]  /*88e0*/  IMAD.MOV R75, RZ, RZ, -R75 ;  /* 0x000000ffff4b7224 */ /* 0x000fe200078e0a4b */
[----:B------:R-:W-:Y:S01]  /*88f0*/  STL [R1+0x4218], R16 ;  /* 0x0042181001007387 */ /* 0x000fe20000100800 */
[----:B------:R-:W-:-:S03]  /*8900*/  IMAD.HI.U32 R74, R250, R69, RZ ;  /* 0x00000045fa4a7227 */ /* 0x000fc600078e00ff */
[----:B------:R1:W-:Y:S01]  /*8910*/  STL [R1+0x4224], R15 ;  /* 0x0042240f01007387 */ /* 0x0003e20000100800 */
[C---:B------:R-:W-:Y:S01]  /*8920*/  IMAD R71, R251.reuse, R76, R71 ;  /* 0x0000004cfb477224 */ /* 0x040fe200078e0247 */
[----:B------:R-:W-:Y:S01]  /*8930*/  IABS R76, R14 ;  /* 0x0000000e004c7213 */ /* 0x000fe20000000000 */
[C---:B------:R-:W-:Y:S01]  /*8940*/  IMAD R68, R251.reuse, R73, R68 ;  /* 0x00000049fb447224 */ /* 0x040fe200078e0244 */
[----:B------:R-:W-:Y:S01]  /*8950*/  IABS R73, R17 ;  /* 0x0000001100497213 */ /* 0x000fe20000000000 */
[----:B------:R-:W-:Y:S01]  /*8960*/  IMAD.HI.U32 R77, R250, R72, RZ ;  /* 0x00000048fa4d7227 */ /* 0x000fe200078e00ff */
[----:B------:R3:W-:Y:S01]  /*8970*/  STL [R1+0x4230], R14 ;  /* 0x0042300e01007387 */ /* 0x0007e20000100800 */
[C---:B--2---:R-:W-:Y:S02]  /*8980*/  IADD3 R17, R246.reuse, 0x138, RZ ;  /* 0x00000138f6117810 */ /* 0x044fe40007ffe0ff */
[----:B------:R-:W-:Y:S01]  /*8990*/  IMAD R70, R251, R75, R70 ;  /* 0x0000004bfb467224 */ /* 0x000fe200078e0246 */
[----:B------:R-:W-:Y:S01]  /*89a0*/  IABS R75, R15 ;  /* 0x0000000f004b7213 */ /* 0x000fe20000000000 */
[----:B------:R-:W-:Y:S01]  /*89b0*/  IMAD.MOV R74, RZ, RZ, -R74 ;  /* 0x000000ffff4a7224 */ /* 0x000fe200078e0a4a */
[----:B-1----:R-:W-:Y:S01]  /*89c0*/  IADD3 R15, R246, 0x13a, RZ ;  /* 0x0000013af60f7810 */ /* 0x002fe20007ffe0ff */
[----:B------:R-:W-:Y:S01]  /*89d0*/  IMAD.MOV R77, RZ, RZ, -R77 ;  /* 0x000000ffff4d7224 */ /* 0x000fe200078e0a4d */
[----:B------:R1:W-:Y:S01]  /*89e0*/  STL [R1+0x41e4], R18 ;  /* 0x0041e41201007387 */ /* 0x0003e20000100800 */
[----:B------:R-:W-:Y:S01]  /*89f0*/  IMAD.HI.U32 R81, R250, R76, RZ ;  /* 0x0000004cfa517227 */ /* 0x000fe200078e00ff */
[----:B---3--:R-:W-:-:S02]  /*8a00*/  IADD3 R14, R246, 0x13b, RZ ;  /* 0x0000013bf60e7810 */ /* 0x008fc40007ffe0ff */
[----:B------:R2:W-:Y:S01]  /*8a10*/  STL [R1+0x41f4], R17 ;  /* 0x0041f41101007387 */ /* 0x0005e20000100800 */
[----:B------:R-:W-:-:S04]  /*8a20*/  IMAD.HI.U32 R78, R250, R73, RZ ;  /* 0x00000049fa4e7227 */ /* 0x000fc800078e00ff */
        /* <DEDUP_REMOVED lines=9> */
[----:B-1----:R-:W-:Y:S01]  /*8ac0*/  IADD3 R18, R246, 0x13c, RZ ;  /* 0x0000013cf6127810 */ /* 0x002fe20007ffe0ff */
        /* <DEDUP_REMOVED lines=8> */
[----:B--2---:R-:W-:-:S02]  /*8b50*/  IADD3 R17, R246, 0x13d, RZ ;  /* 0x0000013df6117810 */ /* 0x004fc40007ffe0ff */
        /* <DEDUP_REMOVED lines=916> */
[C---:B------:R-:W-:Y:S01]  /*c4a0*/  IMAD R227, R251.reuse, R232, R227 ;  /* 0x000000e8fbe37224 */ /* 0x040fe200078e02e3 */
[----:B------:R-:W-:Y:S01]  /*c4b0*/  IABS R232, R18 ;  /* 0x0000001200e87213 */ /* 0x000fe20000000000 */
[----:B------:R-:W-:Y:S01]  /*c4c0*/  IMAD.MOV R233, RZ, RZ, -R233 ;  /* 0x000000ffffe97224 */ /* 0x000fe200078e0ae9 */
[----:B------:R-:W-:Y:S01]  /*c4d0*/  STL [R1+0x3e34], R16 ;  /* 0x003e341001007387 */ /* 0x000fe20000100800 */
[----:B------:R-:W-:Y:S01]  /*c4e0*/  IMAD.MOV R235, RZ, RZ, -R235 ;  /* 0x000000ffffeb7224 */ /* 0x000fe200078e0aeb */
[----:B-1----:R-:W-:Y:S01]  /*c4f0*/  IADD3 R18, R246, 0x1de, RZ ;  /* 0x000001def6127810 */ /* 0x002fe20007ffe0ff */
[C---:B------:R-:W-:Y:S01]  /*c500*/  IMAD.HI.U32 R234, R250.reuse, R229, RZ ;  /* 0x000000e5faea7227 */ /* 0x040fe200078e00ff */
[----:B------:R1:W-:Y:S03]  /*c510*/  STL [R1+0x3e2c], R15 ;  /* 0x003e2c0f01007387 */ /* 0x0003e60000100800 */
[C---:B------:R-:W-:Y:S01]  /*c520*/  IMAD R231, R251.reuse, R236, R231 ;  /* 0x000000ecfbe77224 */ /* 0x040fe200078e02e7 */
[----:B------:R-:W-:Y:S01]  /*c530*/  IABS R236, R14 ;  /* 0x0000000e00ec7213 */ /* 0x000fe20000000000 */
[----:B------:R-:W-:Y:S01]  /*c540*/  IMAD R228, R251, R233, R228 ;  /* 0x000000e9fbe47224 */ /* 0x000fe200078e02e4 */
[----:B------:R-:W-:Y:S01]  /*c550*/  IABS R233, R17 ;  /* 0x0000001100e97213 */ /* 0x000fe20000000000 */
[----:B------:R-:W-:Y:S01]  /*c560*/  IMAD.HI.U32 R237, R250, R232, RZ ;  /* 0x000000e8faed7227 */ /* 0x000fe200078e00ff */
[----:B------:R3:W-:Y:S01]  /*c570*/  STL [R1+0x3e28], R14 ;  /* 0x003e280e01007387 */ /* 0x0007e20000100800 */
[----:B--2---:R-:W-:-:S02]  /*c580*/  IADD3 R17, R246, 0x1d9, RZ ;  /* 0x000001d9f6117810 */ /* 0x004fc40007ffe0ff */
[----:B------:R-:W-:Y:S01]  /*c590*/  IMAD R230, R251, R235, R230 ;  /* 0x000000ebfbe67224 */ /* 0x000fe200078e02e6 */
[----:B------:R-:W-:Y:S01]  /*c5a0*/  IABS R235, R15 ;  /* 0x0000000f00eb7213 */ /* 0x000fe20000000000 */
[----:B------:R-:W-:Y:S01]  /*c5b0*/  IMAD.MOV R234, RZ, RZ, -R234 ;  /* 0x000000ffffea7224 */ /* 0x000fe200078e0aea */
[----:B-1----:R-:W-:Y:S01]  /*c5c0*/  IADD3 R15, R246, 0x1d7, RZ ;  /* 0x000001d7f60f7810 */ /* 0x002fe20007ffe0ff */
[----:B------:R-:W-:Y:S02]  /*c5d0*/  IMAD.MOV R237, RZ, RZ, -R237 ;  /* 0x000000ffffed7224 */ /* 0x000fe400078e0aed */
[----:B------:R-:W-:Y:S01]  /*c5e0*/  IMAD.HI.U32 R241, R250, R236, RZ ;  /* 0x000000ecfaf17227 */ /* 0x000fe200078e00ff */
[----:B---3--:R-:W-:Y:S01]  /*c5f0*/  IADD3 R14, R246, 0x1d8, RZ ;  /* 0x000001d8f60e7810 */ /* 0x008fe20007ffe0ff */
[----:B------:R1:W-:Y:S02]  /*c600*/  STL [R1+0x3e18], R15 ;  /* 0x003e180f01007387 */ /* 0x0003e40000100800 */
[----:B------:R-:W-:-:S02]  /*c610*/  IMAD.HI.U32 R238, R250, R233, RZ ;  /* 0x000000e9faee7227 */ /* 0x000fc400078e00ff */
[----:B------:R2:W-:Y:S02]  /*c620*/  STL [R1+0x3e10], R14 ;  /* 0x003e100e01007387 */ /* 0x0005e40000100800 */
[C---:B------:R-:W-:Y:S01]  /*c630*/  IMAD R229, R251.reuse, R234, R229 ;  /* 0x000000eafbe57224 */ /* 0x040fe200078e02e5 */
[----:B------:R-:W-:Y:S01]  /*c640*/  IABS R234, R16 ;  /* 0x0000001000ea7213 */ /* 0x000fe20000000000 */
[----:B------:R-:W-:Y:S01]  /*c650*/  IMAD.HI.U32 R239, R250, R235, RZ ;  /* 0x000000ebfaef7227 */ /* 0x000fe200078e00ff */
[----:B------:R-:W3:Y:S03]  /*c660*/  S2R R16, SR_TID.X ;  /* 0x0000000000107919 */ /* 0x000ee60000002100 */
[----:B------:R-:W-:Y:S01]  /*c670*/  IMAD R232, R251, R237, R232 ;  /* 0x000000edfbe87224 */ /* 0x000fe200078e02e8 */
[----:B------:R-:W-:Y:S01]  /*c680*/  IADD3 R239, -R239, RZ, RZ ;  /* 0x000000ffefef7210 */ /* 0x000fe20007ffe1ff */
[----:B------:R-:W-:Y:S01]  /*c690*/  IMAD.MOV R237, RZ, RZ, -R241 ;  /* 0x000000ffffed7224 */ /* 0x000fe200078e0af1 */
[----:B------:R4:W-:Y:S01]  /*c6a0*/  STL [R1+0x3e0c], R17 ;  /* 0x003e0c1101007387 */ /* 0x0009e20000100800 */
[----:B------:R-:W-:-:S02]  /*c6b0*/  IMAD.MOV R238, RZ, RZ, -R238 ;  /* 0x000000ffffee7224 */ /* 0x000fc400078e0aee */
[----:B------:R-:W-:-:S04]  /*c6c0*/  IMAD.HI.U32 R240, R250, R234, RZ ;  /* 0x000000eafaf07227 */ /* 0x000fc800078e00ff */
[C---:B------:R-:W-:Y:S01]  /*c6d0*/  IMAD R236, R251.reuse, R237, R236 ;  /* 0x000000edfbec7224 */ /* 0x040fe200078e02ec */
[----:B------:R-:W-:Y:S01]  /*c6e0*/  IABS R237, R15 ;  /* 0x0000000f00ed7213 */ /* 0x000fe20000000000 */
[C---:B------:R-:W-:Y:S01]  /*c6f0*/  IMAD R233, R251.reuse, R238, R233 ;  /* 0x000000eefbe97224 */ /* 0x040fe200078e02e9 */
[----:B------:R-:W-:Y:S01]  /*c700*/  IABS R238, R14 ;  /* 0x0000000e00ee7213 */ /* 0x000fe20000000000 */
[----:B------:R-:W-:Y:S01]  /*c710*/  IMAD.MOV R240, RZ, RZ, -R240 ;  /* 0x000000fffff07224 */ /* 0x000fe200078e0af0 */
[----:B-1----:R-:W-:Y:S01]  /*c720*/  IADD3 R15, R246, 0x1da, RZ ;  /* 0x000001daf60f7810 */ /* 0x002fe20007ffe0ff */
[C---:B------:R-:W-:Y:S01]  /*c730*/  IMAD R235, R251.reuse, R239, R235 ;  /* 0x000000effbeb7224 */ /* 0x040fe200078e02eb */
[----:B------:R-:W-:Y:S01]  /*c740*/  IABS R239, R17 ;  /* 0x0000001100ef7213 */ /* 0x000fe20000000000 */
[----:B------:R-:W-:Y:S01]  /*c750*/  IMAD.HI.U32 R242, R250, R237, RZ ;  /* 0x000000edfaf27227 */ /* 0x000fe200078e00ff */
[C---:B--2---:R-:W-:Y:S01]  /*c760*/  IADD3 R14, R246.reuse, 0x1db, RZ ;  /* 0x000001dbf60e7810 */ /* 0x044fe20007ffe0ff */
[----:B------:R1:W-:Y:S01]  /*c770*/  STL [R1+0x3e08], R15 ;  /* 0x003e080f01007387 */ /* 0x0003e20000100800 */
[----:B----4-:R-:W-:Y:S01]  /*c780*/  IADD3 R17, R246, 0x1dc, RZ ;  /* 0x000001dcf6117810 */ /* 0x010fe20007ffe0ff */
[----:B------:R-:W-:Y:S01]  /*c790*/  IMAD.HI.U32 R243, R250, R238, RZ ;  /* 0x000000eefaf37227 */ /* 0x000fe200078e00ff */
[----:B------:R-:W-:Y:S01]  /*c7a0*/  IABS R241, R14 ;  /* 0x0000000e00f17213 */ /* 0x000fe20000000000 */
[----:B------:R2:W-:Y:S01]  /*c7b0*/  STL [R1+0x3e04], R14 ;  /* 0x003e040e01007387 */ /* 0x0005e20000100800 */
[----:B---3--:R-:W-:Y:S01]  /*c7c0*/  LOP3.LUT R16, R16, 0x3f, RZ, 0xc0, !PT ;  /* 0x0000003f10107812 */ /* 0x008fe200078ec0ff */
[----:B------:R-:W-:Y:S01]  /*c7d0*/  IMAD R234, R251, R240, R234 ;  /* 0x000000f0fbea7224 */ /* 0x000fe200078e02ea */
[----:B------:R-:W-:Y:S01]  /*c7e0*/  IABS R240, R15 ;  /* 0x0000000f00f07213 */ /* 0x000fe20000000000 */
[----:B------:R-:W-:Y:S01]  /*c7f0*/  IMAD.MOV R242, RZ, RZ, -R242 ;  /* 0x000000fffff27224 */ /* 0x000fe200078e0af2 */
[----:B------:R-:W-:Y:S01]  /*c800*/  IADD3 R243, -R243, RZ, RZ ;  /* 0x000000fff3f37210 */ /* 0x000fe20007ffe1ff */
[----:B-1----:R-:W-:Y:S01]  /*c810*/  IMAD.MOV.U32 R15, RZ, RZ, R244 ;  /* 0x000000ffff0f7224 */ /* 0x002fe200078e00f4 */
[----:B------:R1:W-:Y:S01]  /*c820*/  STL [R1+0x3e00], R17 ;  /* 0x003e001101007387 */ /* 0x0003e20000100800 */
[----:B------:R-:W-:Y:S01]  /*c830*/  IMAD.HI.U32 R244, R250, R239, RZ ;  /* 0x000000effaf47227 */ /* 0x000fe200078e00ff */
[----:B--2---:R-:W-:-:S03]  /*c840*/  IADD3 R14, R246, 0x1dd, RZ ;  /* 0x000001ddf60e7810 */ /* 0x004fc60007ffe0ff */
[----:B------:R-:W-:Y:S01]  /*c850*/  IMAD R237, R251, R242, R237 ;  /* 0x000000f2fbed7224 */ /* 0x000fe200078e02ed */
[----:B------:R-:W-:Y:S01]  /*c860*/  MOV R21, R15 ;  /* 0x0000000f00157202 */ /* 0x000fe20000000f00 */
[----:B------:R-:W-:Y:S01]  /*c870*/  IMAD.MOV R242, RZ, RZ, -R244 ;  /* 0x000000fffff27224 */ /* 0x000fe200078e0af4 */
[----:B------:R2:W-:Y:S01]  /*c880*/  STL [R1+0x3dfc], R14 ;  /* 0x003dfc0e01007387 */ /* 0x0005e20000100800 */
[----:B------:R-:W-:-:S03]  /*c890*/  IMAD.HI.U32 R245, R250, R240, RZ ;  /* 0x000000f0faf57227 */ /* 0x000fc600078e00ff */
[----:B------:R-:W-:Y:S01]  /*c8a0*/  STL [R1+0x3df8], R18 ;  /* 0x003df81201007387 */ /* 0x000fe20000100800 */
[----:B------:R-:W-:Y:S02]  /*c8b0*/  IMAD R238, R251, R243, R238 ;  /* 0x000000f3fbee7224 */ /* 0x000fe400078e02ee */
[----:B------:R-:W-:-:S04]  /*c8c0*/  IMAD.HI.U32 R243, R250, R241, RZ ;  /* 0x000000f1faf37227 */ /* 0x000fc800078e00ff */
[C---:B------:R-:W-:Y:S01]  /*c8d0*/  IMAD R239, R251.reuse, R242, R239 ;  /* 0x000000f2fbef7224 */ /* 0x040fe200078e02ef */
[----:B------:R-:W-:Y:S01]  /*c8e0*/  IABS R242, R17 ;  /* 0x0000001100f27213 */ /* 0x000fe20000000000 */
[----:B------:R-:W-:Y:S01]  /*c8f0*/  IMAD.MOV R244, RZ, RZ, -R245 ;  /* 0x000000fffff47224 */ /* 0x000fe200078e0af5 */
[----:B-1----:R-:W-:Y:S01]  /*c900*/  IADD3 R17, R246, 0x1df, RZ ;  /* 0x000001dff6117810 */ /* 0x002fe20007ffe0ff */
[----:B------:R-:W-:Y:S01]  /*c910*/  IMAD.MOV R245, RZ, RZ, -R243 ;  /* 0x000000fffff57224 */ /* 0x000fe200078e0af3 */
[----:B------:R-:W-:Y:S01]  /*c920*/  IABS R243, R14 ;  /* 0x0000000e00f37213 */ /* 0x000fe20000000000 */
[----:B------:R-:W-:Y:S01]  /*c930*/  IMAD R16, R248, 0x40, R16 ;  /* 0x00000040f8107824 */ /* 0x000fe200078e0210 */
[----:B--2---:R-:W-:Y:S01]  /*c940*/  MOV R14, R247 ;  /* 0x000000f7000e7202 */ /* 0x004fe20000000f00 */
[C---:B------:R-:W-:Y:S01]  /*c950*/  IMAD.HI.U32 R247, R250.reuse, R242, RZ ;  /* 0x000000f2faf77227 */ /* 0x040fe200078e00ff */
[----:B------:R1:W-:Y:S02]  /*c960*/  STL [R1+0x3df4], R17 ;  /* 0x003df41101007387 */ /* 0x0003e40000100800 */
[----:B------:R-:W-:Y:S01]  /*c970*/  IABS R248, R16 ;  /* 0x0000001000f87213 */ /* 0x000fe20000000000 */
[----:B------:R-:W-:Y:S01]  /*c980*/  IMAD.MOV R247, RZ, RZ, -R247 ;  /* 0x000000fffff77224 */ /* 0x000fe200078e0af7 */
[----:B------:R-:W-:Y:S01]  /*c990*/  STL [R1+0x3d74], R16 ;  /* 0x003d741001007387 */ /* 0x000fe20000100800 */
[C---:B------:R-:W-:Y:S01]  /*c9a0*/  IMAD R241, R251.reuse, R245, R241 ;  /* 0x000000f5fbf17224 */ /* 0x040fe200078e02f1 */
[----:B------:R-:W-:Y:S01]  /*c9b0*/  IABS R245, R17 ;  /* 0x0000001100f57213 */ /* 0x000fe20000000000 */
[C---:B------:R-:W-:Y:S01]  /*c9c0*/  IMAD R242, R251.reuse, R247, R242 ;  /* 0x000000f7fbf27224 */ /* 0x040fe200078e02f2 */
[----:B------:R-:W2:Y:S01]  /*c9d0*/  LDL.LU R22, [R1+0x1c] ;  /* 0x00001c0001167983 */ /* 0x000ea20000300800 */
[----:B------:R-:W-:Y:S01]  /*c9e0*/  IMAD R240, R251, R244, R240 ;  /* 0x000000f4fbf07224 */ /* 0x000fe200078e02f0 */
[----:B------:R-:W-:Y:S01]  /*c9f0*/  IABS R244, R18 ;  /* 0x0000001200f47213 */ /* 0x000fe20000000000 */
[----:B------:R-:W-:Y:S01]  /*ca00*/  IMAD.HI.U32 R246, R250, R243, RZ ;  /* 0x000000f3faf67227 */ /* 0x000fe200078e00ff */
[----:B-1----:R-:W2:Y:S03]  /*ca10*/  LDL.LU R17, [R1+0x18] ;  /* 0x0000180001117983 */ /* 0x002ea60000300800 */
[----:B------:R-:W-:Y:S01]  /*ca20*/  IMAD.MOV R246, RZ, RZ, -R246 ;  /* 0x000000fffff67224 */ /* 0x000fe200078e0af6 */
[----:B------:R-:W4:Y:S01]  /*ca30*/  LDL.LU R20, [R1+0x14] ;  /* 0x0000140001147983 */ /* 0x000f220000300800 */
[----:B------:R-:W-:-:S03]  /*ca40*/  IMAD.MOV.U32 R15, RZ, RZ, R249 ;  /* 0x000000ffff0f7224 */ /* 0x000fc600078e00f9 */
[----:B------:R-:W2:Y:S04]  /*ca50*/  LDL.LU R18, [R1+0x10] ;  /* 0x0000100001127983 */ /* 0x000ea80000300800 */
[----:B------:R1:W-:Y:S04]  /*ca60*/  STL [R1+0x4cb0], R242 ;  /* 0x004cb0f201007387 */ /* 0x0003e80000100800 */
[----:B-1----:R-:W2:Y:S01]  /*ca70*/  LDL R242, [R1+0xc68] ;  /* 0x000c680001f27983 */ /* 0x002ea20000100800 */
[----:B------:R-:W-:-:S04]  /*ca80*/  IMAD.HI.U32 R249, R250, R244, RZ ;  /* 0x000000f4faf97227 */ /* 0x000fc800078e00ff */
[----:B------:R-:W-:-:S04]  /*ca90*/  IMAD.HI.U32 R247, R250, R245, RZ ;  /* 0x000000f5faf77227 */ /* 0x000fc800078e00ff */
[----:B------:R-:W-:-:S04]  /*caa0*/  IMAD.HI.U32 R14, R14, R248, RZ ;  /* 0x000000f80e0e7227 */ /* 0x000fc800078e00ff */
[C---:B------:R-:W-:Y:S02]  /*cab0*/  IMAD R243, R251.reuse, R246, R243 ;  /* 0x000000f6fbf37224 */ /* 0x040fe400078e02f3 */
[----:B------:R-:W-:Y:S02]  /*cac0*/  IMAD.MOV R246, RZ, RZ, -R249 ;  /* 0x000000fffff67224 */ /* 0x000fe400078e0af9 */
[----:B------:R-:W-:Y:S01]  /*cad0*/  IMAD.MOV R249, RZ, RZ, -R247 ;  /* 0x000000fffff97224 */ /* 0x000fe200078e0af7 */
[----:B------:R-:W-:Y:S02]  /*cae0*/  IADD3 R14, -R14, RZ, RZ ;  /* 0x000000ff0e0e7210 */ /* 0x000fe40007ffe1ff */
[----:B------:R-:W-:Y:S01]  /*caf0*/  IABS R29, c[0x0][0x178] ;  /* 0x00005e00001d7a13 */ /* 0x000fe20000000000 */
[----:B------:R-:W-:-:S04]  /*cb00*/  IMAD R244, R251, R246, R244 ;  /* 0x000000f6fbf47224 */ /* 0x000fc800078e02f4 */
[----:B------:R-:W-:Y:S02]  /*cb10*/  IMAD R28, R29, R14, R248 ;  /* 0x0000000e1d1c7224 */ /* 0x000fe400078e02f8 */
[----:B------:R-:W-:Y:S02]  /*cb20*/  IMAD R245, R251, R249, R245 ;  /* 0x000000f9fbf57224 */ /* 0x000fe400078e02f5 */
[----:B------:R-:W-:Y:S01]  /*cb30*/  IMAD.MOV.U32 R23, RZ, RZ, R15 ;  /* 0x000000ffff177224 */ /* 0x000fe200078e000f */
[C---:B--2---:R-:W-:Y:S02]  /*cb40*/  IADD3 R19, R242.reuse, 0x1e0, RZ ;  /* 0x000001e0f2137810 */ /* 0x044fe40007ffe0ff */
[----:B------:R-:W-:-:S03]  /*cb50*/  IADD3 R16, R242, 0x1e1, RZ ;  /* 0x000001e1f2107810 */ /* 0x000fc60007ffe0ff */
[----:B------:R1:W-:Y:S01]  /*cb60*/  STL [R1+0x3df0], R19 ;  /* 0x003df01301007387 */ /* 0x0003e20000100800 */
[----:B------:R-:W-:-:S03]  /*cb70*/  IABS R247, R16 ;  /* 0x0000001000f77213 */ /* 0x000fc60000000000 */
[----:B------:R2:W-:Y:S01]  /*cb80*/  STL [R1+0x3dec], R16 ;  /* 0x003dec1001007387 */ /* 0x0005e20000100800 */
[C---:B------:R-:W-:Y:S02]  /*cb90*/  IADD3 R24, R242.reuse, 0x1e3, RZ ;  /* 0x000001e3f2187810 */ /* 0x040fe40007ffe0ff */
[----:B------:R-:W-:Y:S02]  /*cba0*/  IABS R246, R19 ;  /* 0x0000001300f67213 */ /* 0x000fe40000000000 */
[----:B-1----:R-:W3:Y:S01]  /*cbb0*/  LDL.LU R19, [R1+0xc] ;  /* 0x00000c0001137983 */ /* 0x002ee20000300800 */
[----:B--2---:R-:W-:-:S04]  /*cbc0*/  IADD3 R16, R242, 0x1e2, RZ ;  /* 0x000001e2f2107810 */ /* 0x004fc80007ffe0ff */
[----:B------:R-:W-:Y:S01]  /*cbd0*/  IABS R248, R16 ;  /* 0x0000001000f87213 */ /* 0x000fe20000000000 */
[----:B------:R1:W-:Y:S04]  /*cbe0*/  STL [R1+0x3de8], R16 ;  /* 0x003de81001007387 */ /* 0x0003e80000100800 */
[----:B------:R2:W-:Y:S01]  /*cbf0*/  STL [R1+0x3de4], R24 ;  /* 0x003de41801007387 */ /* 0x0005e20000100800 */
[----:B------:R-:W-:-:S03]  /*cc00*/  IMAD.HI.U32 R14, R250, R246, RZ ;  /* 0x000000f6fa0e7227 */ /* 0x000fc600078e00ff */
[----:B-1----:R-:W3:Y:S01]  /*cc10*/  LDL.LU R16, [R1+0x8] ;  /* 0x0000080001107983 */ /* 0x002ee20000300800 */
[----:B------:R-:W-:-:S03]  /*cc20*/  IMAD.HI.U32 R249, R250, R247, RZ ;  /* 0x000000f7faf97227 */ /* 0x000fc600078e00ff */
[----:B------:R-:W3:Y:S01]  /*cc30*/  LDL.LU R15, [R1+0x4] ;  /* 0x00000400010f7983 */ /* 0x000ee20000300800 */
[----:B------:R-:W-:Y:S01]  /*cc40*/  IMAD.MOV R25, RZ, RZ, -R14 ;  /* 0x000000ffff197224 */ /* 0x000fe200078e0a0e */
[----:B--2---:R-:W-:Y:S01]  /*cc50*/  IABS R24, R24 ;  /* 0x0000001800187213 */ /* 0x004fe20000000000 */
[----:B------:R-:W-:Y:S01]  /*cc60*/  IMAD.MOV R249, RZ, RZ, -R249 ;  /* 0x000000fffff97224 */ /* 0x000fe200078e0af9 */
[----:B------:R-:W2:Y:S01]  /*cc70*/  LDL.LU R14, [R1] ;  /* 0x00000000010e7983 */ /* 0x000ea20000300800 */
[C---:B------:R-:W-:Y:S02]  /*cc80*/  IMAD R246, R251.reuse, R25, R246 ;  /* 0x00000019fbf67224 */ /* 0x040fe400078e02f6 */
[C---:B------:R-:W-:Y:S01]  /*cc90*/  IMAD.HI.U32 R25, R250.reuse, R248, RZ ;  /* 0x000000f8fa197227 */ /* 0x040fe200078e00ff */
[----:B------:R-:W2:Y:S03]  /*cca0*/  LDL R27, [R1+0x3e14] ;  /* 0x003e1400011b7983 */ /* 0x000ea60000100800 */
[----:B------:R-:W-:Y:S01]  /*ccb0*/  IMAD R247, R251, R249, R247 ;  /* 0x000000f9fbf77224 */ /* 0x000fe200078e02f7 */
[----:B------:R-:W-:Y:S01]  /*ccc0*/  MOV R249, R24 ;  /* 0x0000001800f97202 */ /* 0x000fe20000000f00 */
[----:B------:R-:W-:Y:S01]  /*ccd0*/  IMAD.MOV R25, RZ, RZ, -R25 ;  /* 0x000000ffff197224 */ /* 0x000fe200078e0a19 */
[----:B------:R-:W2:Y:S03]  /*cce0*/  LDL R26, [R1+0x3e1c] ;  /* 0x003e1c00011a7983 */ /* 0x000ea60000100800 */
[----:B------:R-:W-:-:S04]  /*ccf0*/  IMAD.HI.U32 R24, R250, R249, RZ ;  /* 0x000000f9fa187227 */ /* 0x000fc800078e00ff */
[----:B------:R-:W-:Y:S02]  /*cd00*/  IMAD R248, R251, R25, R248 ;  /* 0x00000019fbf87224 */ /* 0x000fe400078e02f8 */
[----:B------:R-:W2:Y:S01]  /*cd10*/  LDL R25, [R1+0x3e24] ;  /* 0x003e240001197983 */ /* 0x000ea20000100800 */
[----:B------:R-:W-:-:S03]  /*cd20*/  IMAD.MOV R30, RZ, RZ, -R24 ;  /* 0x000000ffff1e7224 */ /* 0x000fc600078e0a18 */
[----:B------:R-:W2:Y:S01]  /*cd30*/  LDL R24, [R1+0x3e20] ;  /* 0x003e200001187983 */ /* 0x000ea20000100800 */
[----:B------:R-:W-:Y:S02]  /*cd40*/  ISETP.GT.U32.AND P0, PT, R29, R28, PT ;  /* 0x0000001c1d00720c */ /* 0x000fe40003f04070 */
[C---:B----4-:R-:W-:Y:S02]  /*cd50*/  ISETP.GT.U32.AND P5, PT, R251.reuse, R20, PT ;  /* 0x00000014fb00720c */ /* 0x050fe40003fa4070 */
[C---:B------:R-:W-:Y:S02]  /*cd60*/  ISETP.GT.U32.AND P2, PT, R251.reuse, R22, PT ;  /* 0x00000016fb00720c */ /* 0x040fe40003f44070 */
[C---:B------:R-:W-:Y:S02]  /*cd70*/  ISETP.GT.U32.AND P3, PT, R251.reuse, R17, PT ;  /* 0x00000011fb00720c */ /* 0x040fe40003f64070 */
[----:B------:R-:W-:-:S05]  /*cd80*/  ISETP.GT.U32.AND P1, PT, R251, R18, PT ;  /* 0x00000012fb00720c */ /* 0x000fca0003f24070 */
[----:B------:R-:W-:Y:S02]  /*cd90*/  @!P0 IMAD.IADD R28, R28, 0x1, -R29 ;  /* 0x000000011c1c8824 */ /* 0x000fe400078e0a1d */
[----:B------:R-:W-:Y:S02]  /*cda0*/  @!P5 IADD3 R20, R20, -R251, RZ ;  /* 0x800000fb1414d210 */ /* 0x000fe40007ffe0ff */
[--C-:B------:R-:W-:Y:S01]  /*cdb0*/  @!P2 IMAD.IADD R22, R22, 0x1, -R251.reuse ;  /* 0x000000011616a824 */ /* 0x100fe200078e0afb */
[----:B------:R-:W-:Y:S01]  /*cdc0*/  ISETP.GT.U32.AND P0, PT, R29, R28, PT ;  /* 0x0000001c1d00720c */ /* 0x000fe20003f04070 */
[--C-:B------:R-:W-:Y:S01]  /*cdd0*/  @!P3 IMAD.IADD R17, R17, 0x1, -R251.reuse ;  /* 0x000000011111b824 */ /* 0x100fe200078e0afb */
[C---:B------:R-:W-:Y:S02]  /*cde0*/  ISETP.GT.U32.AND P6, PT, R251.reuse, R20, PT ;  /* 0x00000014fb00720c */ /* 0x040fe40003fc4070 */
[C---:B------:R-:W-:Y:S01]  /*cdf0*/  ISETP.GT.U32.AND P4, PT, R251.reuse, R22, PT ;  /* 0x00000016fb00720c */ /* 0x040fe20003f84070 */
[----:B------:R-:W-:Y:S01]  /*ce00*/  @!P1 IMAD.IADD R18, R18, 0x1, -R251 ;  /* 0x0000000112129824 */ /* 0x000fe200078e0afb */
[----:B------:R-:W-:-:S07]  /*ce10*/  ISETP.GT.U32.AND P2, PT, R251, R17, PT ;  /* 0x00000011fb00720c */ /* 0x000fce0003f44070 */
[----:B------:R-:W-:Y:S02]  /*ce20*/  @!P0 IADD3 R28, R28, -R29, RZ ;  /* 0x8000001d1c1c8210 */ /* 0x000fe40007ffe0ff */
[----:B------:R-:W-:Y:S02]  /*ce30*/  @!P6 IADD3 R20, R20, -R251, RZ ;  /* 0x800000fb1414e210 */ /* 0x000fe40007ffe0ff */
[C---:B------:R-:W-:Y:S01]  /*ce40*/  ISETP.GT.U32.AND P6, PT, R251.reuse, R0, PT ;  /* 0x00000000fb00720c */ /* 0x040fe20003fc4070 */
[--C-:B------:R-:W-:Y:S01]  /*ce50*/  @!P4 IMAD.IADD R22, R22, 0x1, -R251.reuse ;  /* 0x000000011616c824 */ /* 0x100fe200078e0afb */
[----:B------:R-:W-:Y:S01]  /*ce60*/  ISETP.GT.U32.AND P5, PT, R251, R18, PT ;  /* 0x00000012fb00720c */ /* 0x000fe20003fa4070 */
[----:B------:R-:W-:Y:S01]  /*ce70*/  @!P2 IMAD.IADD R17, R17, 0x1, -R251 ;  /* 0x000000011111a824 */ /* 0x000fe200078e0afb */
[----:B------:R-:W-:Y:S01]  /*ce80*/  ISETP.GT.U32.AND P2, PT, R251, R252, PT ;  /* 0x000000fcfb00720c */ /* 0x000fe20003f44070 */
[----:B------:R-:W-:Y:S01]  /*ce90*/  IMAD.MOV.U32 R31, RZ, RZ, R21 ;  /* 0x000000ffff1f7224 */ /* 0x000fe200078e0015 */
[----:B------:R-:W-:Y:S01]  /*cea0*/  IADD3 R21, R242, 0x1e4, RZ ;  /* 0x000001e4f2157810 */ /* 0x000fe20007ffe0ff */
[----:B------:R1:W-:Y:S06]  /*ceb0*/  STL [R1+0x3ac], R28 ;  /* 0x0003ac1c01007387 */ /* 0x0003ec0000100800 */
[--C-:B------:R-:W-:Y:S01]  /*cec0*/  @!P6 IMAD.IADD R0, R0, 0x1, -R251.reuse ;  /* 0x000000010000e824 */ /* 0x100fe200078e0afb */
[----:B------:R-:W-:Y:S01]  /*ced0*/  STL [R1+0x3de0], R21 ;  /* 0x003de01501007387 */ /* 0x000fe20000100800 */
[----:B------:R-:W-:-:S02]  /*cee0*/  @!P5 IMAD.IADD R18, R18, 0x1, -R251 ;  /* 0x000000011212d824 */ /* 0x000fc400078e0afb */
[----:B------:R-:W-:Y:S01]  /*cef0*/  @!P2 IMAD.IADD R252, R252, 0x1, -R251 ;  /* 0x00000001fcfca824 */ /* 0x000fe200078e0afb */
[----:B-1----:R-:W4:Y:S04]  /*cf00*/  LDL.LU R28, [R1+0x5c] ;  /* 0x00005c00011c7983 */ /* 0x002f280000300800 */
[----:B------:R-:W4:Y:S01]  /*cf10*/  LDL.LU R29, [R1+0x58] ;  /* 0x00005800011d7983 */ /* 0x000f220000300800 */
[C---:B---3--:R-:W-:Y:S02]  /*cf20*/  ISETP.GT.U32.AND P3, PT, R251.reuse, R19, PT ;  /* 0x00000013fb00720c */ /* 0x048fe40003f64070 */
[C---:B------:R-:W-:Y:S02]  /*cf30*/  ISETP.GT.U32.AND P1, PT, R251.reuse, R16, PT ;  /* 0x00000010fb00720c */ /* 0x040fe40003f24070 */
[----:B------:R-:W-:-:S02]  /*cf40*/  ISETP.GT.U32.AND P0, PT, R251, R15, PT ;  /* 0x0000000ffb00720c */ /* 0x000fc40003f04070 */
[----:B--2---:R-:W-:-:S09]  /*cf50*/  ISETP.GT.U32.AND P4, PT, R251, R14, PT ;  /* 0x0000000efb00720c */ /* 0x004fd20003f84070 */
[--C-:B------:R-:W-:Y:S01]  /*cf60*/  @!P1 IMAD.IADD R16, R16, 0x1, -R251.reuse ;  /* 0x0000000110109824 */ /* 0x100fe200078e0afb */
[----:B------:R-:W-:Y:S01]  /*cf70*/  ISETP.GE.AND P1, PT, R242, RZ, PT ;  /* 0x000000fff200720c */ /* 0x000fe20003f26270 */
[--C-:B------:R-:W-:Y:S01]  /*cf80*/  @!P3 IMAD.IADD R19, R19, 0x1, -R251.reuse ;  /* 0x000000011313b824 */ /* 0x100fe200078e0afb */
[----:B------:R-:W-:Y:S02]  /*cf90*/  @!P0 IADD3 R15, R15, -R251, RZ ;  /* 0x800000fb0f0f8210 */ /* 0x000fe40007ffe0ff */
[----:B------:R-:W-:Y:S01]  /*cfa0*/  ISETP.GE.AND P0, PT, R27, RZ, PT ;  /* 0x000000ff1b00720c */ /* 0x000fe20003f06270 */
[----:B------:R-:W-:Y:S01]  /*cfb0*/  @!P4 IMAD.IADD R14, R14, 0x1, -R251 ;  /* 0x000000010e0ec824 */ /* 0x000fe200078e0afb */
[----:B------:R-:W-:Y:S02]  /*cfc0*/  ISETP.GE.AND P4, PT, R26, RZ, PT ;  /* 0x000000ff1a00720c */ /* 0x000fe40003f86270 */
[----:B------:R-:W-:Y:S01]  /*cfd0*/  ISETP.GE.AND P6, PT, R25, RZ, PT ;  /* 0x000000ff1900720c */ /* 0x000fe20003fc6270 */
[----:B------:R-:W-:Y:S01]  /*cfe0*/  IMAD.MOV.U32 R25, RZ, RZ, R22 ;  /* 0x000000ffff197224 */ /* 0x000fe200078e0016 */
[----:B------:R-:W-:-:S02]  /*cff0*/  ISETP.GT.U32.AND P5, PT, R251, R19, PT ;  /* 0x00000013fb00720c */ /* 0x000fc40003fa4070 */
[----:B------:R-:W-:Y:S01]  /*d000*/  ISETP.GE.AND P2, PT, R24, RZ, PT ;  /* 0x000000ff1800720c */ /* 0x000fe20003f46270 */
[----:B------:R-:W-:Y:S01]  /*d010*/  @!P1 IMAD.MOV R25, RZ, RZ, -R25 ;  /* 0x000000ffff199224 */ /* 0x000fe200078e0a19 */
[----:B------:R-:W2:Y:S04]  /*d020*/  LDL.LU R24, [R1+0x54] ;  /* 0x0000540001187983 */ /* 0x000ea80000300800 */
[----:B------:R-:W3:Y:S04]  /*d030*/  LDL.LU R26, [R1+0x50] ;  /* 0x00005000011a7983 */ /* 0x000ee80000300800 */
[----:B------:R-:W3:Y:S04]  /*d040*/  LDL.LU R27, [R1+0x4c] ;  /* 0x00004c00011b7983 */ /* 0x000ee80000300800 */
[----:B------:R-:W3:Y:S04]  /*d050*/  LDL R22, [R1+0x3e38] ;  /* 0x003e380001167983 */ /* 0x000ee80000100800 */
[----:B------:R1:W-:Y:S01]  /*d060*/  STL [R1+0x5d0], R25 ;  /* 0x0005d01901007387 */ /* 0x0003e20000100800 */
[----:B------:R-:W-:-:S02]  /*d070*/  @!P0 IMAD.MOV R17, RZ, RZ, -R17 ;  /* 0x000000ffff118224 */ /* 0x000fc400078e0a11 */
[----:B------:R-:W-:Y:S01]  /*d080*/  @!P5 IMAD.IADD R19, R19, 0x1, -R251 ;  /* 0x000000011313d824 */ /* 0x000fe200078e0afb */
[----:B-1----:R-:W-:Y:S02]  /*d090*/  MOV R25, R20 ;  /* 0x0000001400197202 */ /* 0x002fe40000000f00 */
[----:B------:R-:W3:Y:S03]  /*d0a0*/  LDL R20, [R1+0x3e3c] ;  /* 0x003e3c0001147983 */ /* 0x000ee60000100800 */
[----:B------:R-:W-:Y:S01]  /*d0b0*/  @!P4 IMAD.MOV R25, RZ, RZ, -R25 ;  /* 0x000000ffff19c224 */ /* 0x000fe200078e0a19 */
[----:B------:R1:W-:Y:S01]  /*d0c0*/  STL [R1+0x5cc], R17 ;  /* 0x0005cc1101007387 */ /* 0x0003e20000100800 */
[----:B------:R-:W-:-:S03]  /*d0d0*/  @!P2 IADD3 R18, -R18, RZ, RZ ;  /* 0x000000ff1212a210 */ /* 0x000fc60007ffe1ff */
[----:B-1----:R-:W3:Y:S04]  /*d0e0*/  LDL R17, [R1+0x3e44] ;  /* 0x003e440001117983 */ /* 0x002ee80000100800 */
[----:B------:R1:W-:Y:S02]  /*d0f0*/  STL [R1+0x5c8], R25 ;  /* 0x0005c81901007387 */ /* 0x0003e40000100800 */
[----:B-1----:R-:W-:Y:S02]  /*d100*/  IMAD.MOV.U32 R25, RZ, RZ, R19 ;  /* 0x000000ffff197224 */ /* 0x002fe400078e0013 */
[----:B------:R-:W3:Y:S04]  /*d110*/  LDL R19, [R1+0x3e48] ;  /* 0x003e480001137983 */ /* 0x000ee80000100800 */
[----:B------:R1:W-:Y:S04]  /*d120*/  STL [R1+0x5c4], R18 ;  /* 0x0005c41201007387 */ /* 0x0003e80000100800 */
[----:B-1----:R-:W3:Y:S01]  /*d130*/  LDL R18, [R1+0x3e50] ;  /* 0x003e500001127983 */ /* 0x002ee20000100800 */
[----:B------:R-:W-:-:S02]  /*d140*/  ISETP.GT.U32.AND P3, PT, R251, R2, PT ;  /* 0x00000002fb00720c */ /* 0x000fc40003f64070 */
[C---:B------:R-:W-:Y:S02]  /*d150*/  ISETP.GT.U32.AND P1, PT, R251.reuse, R15, PT ;  /* 0x0000000ffb00720c */ /* 0x040fe40003f24070 */
[C---:B------:R-:W-:Y:S02]  /*d160*/  ISETP.GT.U32.AND P0, PT, R251.reuse, R14, PT ;  /* 0x0000000efb00720c */ /* 0x040fe40003f04070 */
[C---:B------:R-:W-:Y:S02]  /*d170*/  ISETP.GT.U32.AND P4, PT, R251.reuse, R252, PT ;  /* 0x000000fcfb00720c */ /* 0x040fe40003f84070 */
[----:B------:R-:W-:-:S05]  /*d180*/  ISETP.GT.U32.AND P2, PT, R251, R0, PT ;  /* 0x00000000fb00720c */ /* 0x000fca0003f44070 */
[-C--:B------:R-:W-:Y:S02]  /*d190*/  @!P3 IADD3 R2, R2, -R251.reuse, RZ ;  /* 0x800000fb0202b210 */ /* 0x080fe40007ffe0ff */
[C---:B------:R-:W-:Y:S02]  /*d1a0*/  ISETP.GT.U32.AND P3, PT, R251.reuse, R16, PT ;  /* 0x00000010fb00720c */ /* 0x040fe40003f64070 */
[----:B------:R-:W-:Y:S01]  /*d1b0*/  ISETP.GT.U32.AND P5, PT, R251, R2, PT ;  /* 0x00000002fb00720c */ /* 0x000fe20003fa4070 */
[--C-:B------:R-:W-:Y:S01]  /*d1c0*/  @!P1 IMAD.IADD R15, R15, 0x1, -R251.reuse ;  /* 0x000000010f0f9824 */ /* 0x100fe200078e0afb */
[----:B------:R-:W-:Y:S01]  /*d1d0*/  @!P0 IADD3 R14, R14, -R251, RZ ;  /* 0x800000fb0e0e8210 */ /* 0x000fe20007ffe0ff */
[----:B------:R-:W-:Y:S01]  /*d1e0*/  @!P4 IMAD.IADD R252, R252, 0x1, -R251 ;  /* 0x00000001fcfcc824 */ /* 0x000fe200078e0afb */
[C---:B----4-:R-:W-:Y:S01]  /*d1f0*/  ISETP.GT.U32.AND P1, PT, R251.reuse, R28, PT ;  /* 0x0000001cfb00720c */ /* 0x050fe20003f24070 */
[----:B------:R-:W-:Y:S01]  /*d200*/  @!P6 IMAD.MOV R25, RZ, RZ, -R25 ;  /* 0x000000ffff19e224 */ /* 0x000fe200078e0a19 */
[----:B------:R-:W-:Y:S01]  /*d210*/  ISETP.GT.U32.AND P0, PT, R251, R29, PT ;  /* 0x0000001dfb00720c */ /* 0x000fe20003f04070 */
[----:B------:R-:W-:-:S04]  /*d220*/  @!P2 IMAD.IADD R0, R0, 0x1, -R251 ;  /* 0x000000010000a824 */ /* 0x000fc800078e0afb */
[--C-:B------:R-:W-:Y:S01]  /*d230*/  @!P3 IMAD.IADD R16, R16, 0x1, -R251.reuse ;  /* 0x000000011010b824 */ /* 0x100fe200078e0afb */
[----:B------:R-:W-:Y:S01]  /*d240*/  ISETP.GE.AND P3, PT, R23, RZ, PT ;  /* 0x000000ff1700720c */ /* 0x000fe20003f66270 */
[----:B------:R-:W-:Y:S01]  /*d250*/  @!P5 IMAD.IADD R2, R2, 0x1, -R251 ;  /* 0x000000010202d824 */ /* 0x000fe200078e0afb */
[----:B------:R1:W-:Y:S01]  /*d260*/  STL [R1+0x5c0], R25 ;  /* 0x0005c01901007387 */ /* 0x0003e20000100800 */
[----:B------:R-:W-:-:S03]  /*d270*/  IABS R21, R21 ;  /* 0x0000001500157213 */ /* 0x000fc60000000000 */
[----:B------:R-:W4:Y:S02]  /*d280*/  LDL.LU R23, [R1+0x48] ;  /* 0x0000480001177983 */ /* 0x000f240000300800 */
[----:B------:R-:W-:Y:S02]  /*d290*/  IMAD.MOV.U32 R34, RZ, RZ, R21 ;  /* 0x000000ffff227224 */ /* 0x000fe400078e0015 */
[--C-:B------:R-:W-:Y:S02]  /*d2a0*/  @!P1 IMAD.IADD R28, R28, 0x1, -R251.reuse ;  /* 0x000000011c1c9824 */ /* 0x100fe400078e0afb */
[----:B------:R-:W-:Y:S01]  /*d2b0*/  @!P0 IMAD.IADD R29, R29, 0x1, -R251 ;  /* 0x000000011d1d8824 */ /* 0x000fe200078e0afb */
[----:B-1----:R-:W4:Y:S01]  /*d2c0*/  LDL.LU R25, [R1+0x44] ;  /* 0x0000440001197983 */ /* 0x002f220000300800 */
[----:B------:R-:W-:-:S03]  /*d2d0*/  @!P3 IADD3 R16, -R16, RZ, RZ ;  /* 0x000000ff1010b210 */ /* 0x000fc60007ffe1ff */
[----:B------:R-:W4:Y:S01]  /*d2e0*/  LDL.LU R21, [R1+0x40] ;  /* 0x0000400001157983 */ /* 0x000f220000300800 */
[C---:B------:R-:W-:Y:S01]  /*d2f0*/  IMAD R249, R251.reuse, R30, R249 ;  /* 0x0000001efbf97224 */ /* 0x040fe200078e02f9 */
[C---:B--2---:R-:W-:Y:S02]  /*d300*/  ISETP.GT.U32.AND P4, PT, R251.reuse, R24, PT ;  /* 0x00000018fb00720c */ /* 0x044fe40003f84070 */
[----:B---3--:R-:W-:Y:S02]  /*d310*/  ISETP.GT.U32.AND P2, PT, R251, R26, PT ;  /* 0x0000001afb00720c */ /* 0x008fe40003f44070 */
[----:B------:R-:W-:-:S09]  /*d320*/  ISETP.GE.AND P5, PT, R22, RZ, PT ;  /* 0x000000ff1600720c */ /* 0x000fd20003fa6270 */
[----:B------:R-:W-:Y:S01]  /*d330*/  @!P4 IADD3 R24, R24, -R251, RZ ;  /* 0x800000fb1818c210 */ /* 0x000fe20007ffe0ff */
[----:B------:R-:W2:Y:S01]  /*d340*/  LDL.LU R22, [R1+0x3c] ;  /* 0x00003c0001167983 */ /* 0x000ea20000300800 */
[----:B------:R-:W-:Y:S01]  /*d350*/  @!P2 IMAD.IADD R26, R26, 0x1, -R251 ;  /* 0x000000011a1aa824 */ /* 0x000fe200078e0afb */
[----:B------:R-:W-:Y:S01]  /*d360*/  ISETP.GE.AND P1, PT, R20, RZ, PT ;  /* 0x000000ff1400720c */ /* 0x000fe20003f26270 */
[----:B------:R-:W-:Y:S01]  /*d370*/  @!P5 IMAD.MOV R15, RZ, RZ, -R15 ;  /* 0x000000ffff0fd224 */ /* 0x000fe200078e0a0f */
[----:B------:R-:W-:Y:S01]  /*d380*/  ISETP.GE.AND P0, PT, R17, RZ, PT ;  /* 0x000000ff1100720c */ /* 0x000fe20003f06270 */
[----:B------:R-:W-:-:S04]  /*d390*/  IMAD.HI.U32 R17, R250, R34, RZ ;  /* 0x00000022fa117227 */ /* 0x000fc800078e00ff */
[----:B------:R-:W-:Y:S01]  /*d3a0*/  IMAD.MOV R30, RZ, RZ, -R17 ;  /* 0x000000ffff1e7224 */ /* 0x000fe200078e0a11 */
[----:B------:R-:W-:Y:S02]  /*d3b0*/  ISETP.GE.AND P4, PT, R19, RZ, PT ;  /* 0x000000ff1300720c */ /* 0x000fe40003f86270 */
[----:B------:R-:W3:Y:S04]  /*d3c0*/  LDL.LU R19, [R1+0x38] ;  /* 0x0000380001137983 */ /* 0x000ee80000300800 */
[----:B------:R-:W3:Y:S04]  /*d3d0*/  LDL.LU R20, [R1+0x34] ;  /* 0x0000340001147983 */ /* 0x000ee80000300800 */
[----:B------:R1:W-:Y:S01]  /*d3e0*/  STL [R1+0x5bc], R16 ;  /* 0x0005bc1001007387 */ /* 0x0003e20000100800 */
[----:B------:R-:W-:-:S03]  /*d3f0*/  ISETP.GE.AND P2, PT, R18, RZ, PT ;  /* 0x000000ff1200720c */ /* 0x000fc60003f46270 */
[----:B------:R-:W3:Y:S04]  /*d400*/  LDL R17, [R1+0x3e5c] ;  /* 0x003e5c0001117983 */ /* 0x000ee80000100800 */
[----:B------:R-:W3:Y:S04]  /*d410*/  LDL R18, [R1+0x3e58] ;  /* 0x003e580001127983 */ /* 0x000ee80000100800 */
[----:B-1----:R-:W3:Y:S01]  /*d420*/  LDL R16, [R1+0x3e64] ;  /* 0x003e640001107983 */ /* 0x002ee20000100800 */
[----:B------:R-:W-:-:S03]  /*d430*/  @!P1 IMAD.MOV R14, RZ, RZ, -R14 ;  /* 0x000000ffff0e9224 */ /* 0x000fc600078e0a0e */
[----:B------:R1:W-:Y:S02]  /*d440*/  STL [R1+0x5b8], R15 ;  /* 0x0005b80f01007387 */ /* 0x0003e40000100800 */
[----:B-1----:R-:W-:Y:S02]  /*d450*/  IMAD.MOV.U32 R15, RZ, RZ, R252 ;  /* 0x000000ffff0f7224 */ /* 0x002fe400078e00fc */
[----:B------:R1:W-:Y:S02]  /*d460*/  STL [R1+0x5b4], R14 ;  /* 0x0005b40e01007387 */ /* 0x0003e40000100800 */
[----:B------:R-:W-:Y:S01]  /*d470*/  @!P0 IMAD.MOV R15, RZ, RZ, -R15 ;  /* 0x000000ffff0f8224 */ /* 0x000fe200078e0a0f */
[----:B------:R-:W-:Y:S01]  /*d480*/  MOV R252, R0 ;  /* 0x0000000000fc7202 */ /* 0x000fe20000000f00 */
[----:B------:R-:W-:Y:S02]  /*d490*/  IMAD.MOV.U32 R0, RZ, RZ, R2 ;  /* 0x000000ffff007224 */ /* 0x000fe400078e0002 */
[C---:B------:R-:W-:Y:S01]  /*d4a0*/  IMAD R2, R251.reuse, R30, R34 ;  /* 0x0000001efb027224 */ /* 0x040fe200078e0222 */
[----:B-1----:R-:W3:Y:S04]  /*d4b0*/  LDL R14, [R1+0x3e68] ;  /* 0x003e6800010e7983 */ /* 0x002ee80000100800 */
[----:B------:R1:W-:Y:S04]  /*d4c0*/  STL [R1+0x5b0], R15 ;  /* 0x0005b00f01007387 */ /* 0x0003e80000100800 */
[----:B------:R-:W3:Y:S04]  /*d4d0*/  LDL R30, [R1+0x3e80] ;  /* 0x003e8000011e7983 */ /* 0x000ee80000100800 */
[----:B-1----:R-:W3:Y:S01]  /*d4e0*/  LDL R15, [R1+0x3e78] ;  /* 0x003e7800010f7983 */ /* 0x002ee20000100800 */
[----:B------:R-:W-:-:S13]  /*d4f0*/  ISETP.GT.U32.AND P6, PT, R251, R31, PT ;  /* 0x0000001ffb00720c */ /* 0x000fda0003fc4070 */
[----:B------:R-:W-:Y:S02]  /*d500*/  @!P6 IADD3 R31, R31, -R251, RZ ;  /* 0x800000fb1f1fe210 */ /* 0x000fe40007ffe0ff */
[C---:B------:R-:W-:Y:S02]  /*d510*/  ISETP.GT.U32.AND P6, PT, R251.reuse, R27, PT ;  /* 0x0000001bfb00720c */ /* 0x040fe40003fc4070 */
[C---:B------:R-:W-:Y:S02]  /*d520*/  ISETP.GT.U32.AND P3, PT, R251.reuse, R31, PT ;  /* 0x0000001ffb00720c */ /* 0x040fe40003f64070 */
[----:B------:R-:W-:Y:S02]  /*d530*/  ISETP.GT.U32.AND P5, PT, R251, R28, PT ;  /* 0x0000001cfb00720c */ /* 0x000fe40003fa4070 */
[----:B------:R-:W-:-:S07]  /*d540*/  @!P2 IADD3 R0, -R0, RZ, RZ ;  /* 0x000000ff0000a210 */ /* 0x000fce0007ffe1ff */
[--C-:B------:R-:W-:Y:S01]  /*d550*/  @!P6 IMAD.IADD R27, R27, 0x1, -R251.reuse ;  /* 0x000000011b1be824 */ /* 0x100fe200078e0afb */
[C---:B------:R-:W-:Y:S02]  /*d560*/  ISETP.GT.U32.AND P1, PT, R251.reuse, R29, PT ;  /* 0x0000001dfb00720c */ /* 0x040fe40003f24070 */
[C---:B----4-:R-:W-:Y:S02]  /*d570*/  ISETP.GT.U32.AND P2, PT, R251.reuse, R23, PT ;  /* 0x00000017fb00720c */ /* 0x050fe40003f44070 */
[C---:B------:R-:W-:Y:S02]  /*d580*/  ISETP.GT.U32.AND P6, PT, R251.reuse, R27, PT ;  /* 0x0000001bfb00720c */ /* 0x040fe40003fc4070 */
[----:B------:R-:W-:Y:S01]  /*d590*/  ISETP.GT.U32.AND P0, PT, R251, R24, PT ;  /* 0x00000018fb00720c */ /* 0x000fe20003f04070 */
[--C-:B------:R-:W-:Y:S01]  /*d5a0*/  @!P3 IMAD.IADD R31, R31, 0x1, -R251.reuse ;  /* 0x000000011f1fb824 */ /* 0x100fe200078e0afb */
[C---:B------:R-:W-:Y:S01]  /*d5b0*/  ISETP.GT.U32.AND P3, PT, R251.reuse, R25, PT ;  /* 0x00000019fb00720c */ /* 0x040fe20003f64070 */
[----:B------:R-:W-:Y:S01]  /*d5c0*/  @!P5 IMAD.IADD R28, R28, 0x1, -R251 ;  /* 0x000000011c1cd824 */ /* 0x000fe200078e0afb */
[----:B------:R-:W-:Y:S01]  /*d5d0*/  ISETP.GT.U32.AND P5, PT, R251, R21, PT ;  /* 0x00000015fb00720c */ /* 0x000fe20003fa4070 */
[----:B------:R-:W-:-:S02]  /*d5e0*/  @!P4 IMAD.MOV R252, RZ, RZ, -R252 ;  /* 0x000000fffffcc224 */ /* 0x000fc400078e0afc */
[--C-:B------:R-:W-:Y:S02]  /*d5f0*/  @!P1 IMAD.IADD R29, R29, 0x1, -R251.reuse ;  /* 0x000000011d1d9824 */ /* 0x100fe400078e0afb */
[--C-:B------:R-:W-:Y:S02]  /*d600*/  @!P2 IMAD.IADD R23, R23, 0x1, -R251.reuse ;  /* 0x000000011717a824 */ /* 0x100fe400078e0afb */
[--C-:B------:R-:W-:Y:S02]  /*d610*/  @!P6 IMAD.IADD R27, R27, 0x1, -R251.reuse ;  /* 0x000000011b1be824 */ /* 0x100fe400078e0afb */
[-C--:B------:R-:W-:Y:S01]  /*d620*/  @!P0 IADD3 R24, R24, -R251.reuse, RZ ;  /* 0x800000fb18188210 */ /* 0x080fe20007ffe0ff */
[----:B------:R-:W-:Y:S04]  /*d630*/  STL [R1+0x5ac], R252 ;  /* 0x0005acfc01007387 */ /* 0x000fe80000100800 */
[----:B------:R1:W-:Y:S01]  /*d640*/  STL [R1+0x5a8], R0 ;  /* 0x0005a80001007387 */ /* 0x0003e20000100800 */
[----:B------:R-:W-:Y:S01]  /*d650*/  @!P3 IADD3 R25, R25, -R251, RZ ;  /* 0x800000fb1919b210 */ /* 0x000fe20007ffe0ff */
[----:B------:R-:W-:Y:S01]  /*d660*/  @!P5 IMAD.IADD R21, R21, 0x1, -R251 ;  /* 0x000000011515d824 */ /* 0x000fe200078e0afb */
[----:B------:R-:W-:-:S02]  /*d670*/  ISETP.GT.U32.AND P4, PT, R251, R26, PT ;  /* 0x0000001afb00720c */ /* 0x000fc40003f84070 */
[----:B-1----:R-:W-:-:S11]  /*d680*/  MOV R0, R31 ;  /* 0x0000001f00007202 */ /* 0x002fd60000000f00 */
[----:B------:R-:W-:Y:S01]  /*d690*/  @!P4 IMAD.IADD R26, R26, 0x1, -R251 ;  /* 0x000000011a1ac824 */ /* 0x000fe200078e0afb */
[----:B------:R-:W-:Y:S02]  /*d6a0*/  MOV R31, R27 ;  /* 0x0000001b001f7202 */ /* 0x000fe40000000f00 */
[----:B--2---:R-:W-:-:S13]  /*d6b0*/  ISETP.GT.U32.AND P1, PT, R251, R22, PT ;  /* 0x00000016fb00720c */ /* 0x004fda0003f24070 */
[----:B------:R-:W-:Y:S01]  /*d6c0*/  @!P1 IMAD.IADD R22, R22, 0x1, -R251 ;  /* 0x0000000116169824 */ /* 0x000fe200078e0afb */
[----:B---3--:R-:W-:Y:S02]  /*d6d0*/  ISETP.GT.U32.AND P0, PT, R251, R19, PT ;  /* 0x00000013fb00720c */ /* 0x008fe40003f04070 */
[----:B------:R-:W-:Y:S02]  /*d6e0*/  ISETP.GE.AND P2, PT, R17, RZ, PT ;  /* 0x000000ff1100720c */ /* 0x000fe40003f46270 */
[----:B------:R-:W-:Y:S02]  /*d6f0*/  ISETP.GE.AND P6, PT, R18, RZ, PT ;  /* 0x000000ff1200720c */ /* 0x000fe40003fc6270 */
[----:B------:R-:W2:Y:S01]  /*d700*/  LDL.LU R18, [R1+0x30] ;  /* 0x0000300001127983 */ /* 0x000ea20000300800 */
[----:B------:R-:W-:-:S03]  /*d710*/  ISETP.GE.AND P3, PT, R16, RZ, PT ;  /* 0x000000ff1000720c */ /* 0x000fc60003f66270 */
[----:B------:R-:W3:Y:S03]  /*d720*/  LDL.LU R16, [R1+0x2c] ;  /* 0x00002c0001107983 */ /* 0x000ee60000300800 */
[----:B------:R-:W-:Y:S02]  /*d730*/  @!P0 IMAD.IADD R19, R19, 0x1, -R251 ;  /* 0x0000000113138824 */ /* 0x000fe400078e0afb */
[----:B------:R-:W-:Y:S01]  /*d740*/  @!P2 IADD3 R28, -R28, RZ, RZ ;  /* 0x000000ff1c1ca210 */ /* 0x000fe20007ffe1ff */
[----:B------:R-:W4:Y:S01]  /*d750*/  LDL.LU R17, [R1+0x28] ;  /* 0x0000280001117983 */ /* 0x000f220000300800 */
[----:B------:R-:W-:Y:S01]  /*d760*/  @!P6 IMAD.MOV R0, RZ, RZ, -R0 ;  /* 0x000000ffff00e224 */ /* 0x000fe200078e0a00 */
[----:B------:R-:W-:Y:S02]  /*d770*/  ISETP.GE.AND P5, PT, R14, RZ, PT ;  /* 0x000000ff0e00720c */ /* 0x000fe40003fa6270 */
[----:B------:R-:W4:Y:S01]  /*d780*/  LDL.LU R14, [R1+0x24] ;  /* 0x00002400010e7983 */ /* 0x000f220000300800 */
[----:B------:R-:W-:-:S02]  /*d790*/  ISETP.GE.AND P0, PT, R30, RZ, PT ;  /* 0x000000ff1e00720c */ /* 0x000fc40003f06270 */
[----:B------:R-:W-:Y:S02]  /*d7a0*/  ISETP.GE.AND P1, PT, R15, RZ, PT ;  /* 0x000000ff0f00720c */ /* 0x000fe40003f26270 */
[----:B------:R-:W4:Y:S04]  /*d7b0*/  LDL.LU R15, [R1+0x20] ;  /* 0x00002000010f7983 */ /* 0x000f280000300800 */
[----:B------:R1:W-:Y:S04]  /*d7c0*/  STL [R1+0x5a4], R0 ;  /* 0x0005a40001007387 */ /* 0x0003e80000100800 */
[----:B------:R-:W4:Y:S04]  /*d7d0*/  LDL R30, [R1+0x3e7c] ;  /* 0x003e7c00011e7983 */ /* 0x000f280000100800 */
[----:B------:R1:W-:Y:S02]  /*d7e0*/  STL [R1+0x5a0], R28 ;  /* 0x0005a01c01007387 */ /* 0x0003e40000100800 */
[----:B-1----:R-:W-:-:S02]  /*d7f0*/  IMAD.MOV.U32 R0, RZ, RZ, R29 ;  /* 0x000000ffff007224 */ /* 0x002fc400078e001d */
[----:B------:R-:W4:Y:S02]  /*d800*/  LDL R29, [R1+0x3e84] ;  /* 0x003e8400011d7983 */ /* 0x000f240000100800 */
[----:B------:R-:W-:Y:S02]  /*d810*/  @!P3 IMAD.MOV R0, RZ, RZ, -R0 ;  /* 0x000000ffff00b224 */ /* 0x000fe400078e0a00 */
[----:B------:R-:W-:Y:S01]  /*d820*/  @!P5 IMAD.MOV R24, RZ, RZ, -R24 ;  /* 0x000000ffff18d224 */ /* 0x000fe200078e0a18 */
[----:B------:R-:W4:Y:S04]  /*d830*/  LDL R28, [R1+0x3e88] ;  /* 0x003e8800011c7983 */ /* 0x000f280000100800 */
[----:B------:R1:W-:Y:S02]  /*d840*/  STL [R1+0x59c], R0 ;  /* 0x00059c0001007387 */ /* 0x0003e40000100800 */
[----:B-1----:R-:W-:-:S02]  /*d850*/  IMAD.MOV.U32 R0, RZ, RZ, R26 ;  /* 0x000000ffff007224 */ /* 0x002fc400078e001a */
[----:B------:R-:W4:Y:S04]  /*d860*/  LDL R26, [R1+0x3e9c] ;  /* 0x003e9c00011a7983 */ /* 0x000f280000100800 */
[----:B------:R1:W-:Y:S04]  /*d870*/  STL [R1+0x598], R24 ;  /* 0x0005981801007387 */ /* 0x0003e80000100800 */
[----:B------:R-:W4:Y:S04]  /*d880*/  LDL R27, [R1+0x3ea8] ;  /* 0x003ea800011b7983 */ /* 0x000f280000100800 */
[----:B-1----:R-:W4:Y:S01]  /*d890*/  LDL R24, [R1+0x3ea0] ;  /* 0x003ea00001187983 */ /* 0x002f220000100800 */
[----:B------:R-:W-:-:S02]  /*d8a0*/  ISETP.GT.U32.AND P4, PT, R251, R20, PT ;  /* 0x00000014fb00720c */ /* 0x000fc40003f84070 */
[C---:B------:R-:W-:Y:S01]  /*d8b0*/  ISETP.GT.U32.AND P2, PT, R251.reuse, R25, PT ;  /* 0x00000019fb00720c */ /* 0x040fe20003f44070 */
[----:B------:R-:W-:Y:S01]  /*d8c0*/  @!P0 IMAD.MOV R31, RZ, RZ, -R31 ;  /* 0x000000ffff1f8224 */ /* 0x000fe200078e0a1f */
[C---:B------:R-:W-:Y:S02]  /*d8d0*/  ISETP.GT.U32.AND P3, PT, R251.reuse, R21, PT ;  /* 0x00000015fb00720c */ /* 0x040fe40003f64070 */
[----:B------:R-:W-:-:S07]  /*d8e0*/  ISETP.GT.U32.AND P6, PT, R251, R22, PT ;  /* 0x00000016fb00720c */ /* 0x000fce0003fc4070 */
[----:B------:R-:W-:Y:S01]  /*d8f0*/  @!P4 IMAD.IADD R20, R20, 0x1, -R251 ;  /* 0x000000011414c824 */ /* 0x000fe200078e0afb */
[----:B------:R-:W-:-:S04]  /*d900*/  ISETP.GT.U32.AND P4, PT, R251, R23, PT ;  /* 0x00000017fb00720c */ /* 0x000fc80003f84070 */
[----:B------:R-:W-:Y:S01]  /*d910*/  ISETP.GT.U32.AND P5, PT, R251, R20, PT ;  /* 0x00000014fb00720c */ /* 0x000fe20003fa4070 */
[----:B------:R-:W-:Y:S01]  /*d920*/  @!P1 IMAD.MOV R0, RZ, RZ, -R0 ;  /* 0x000000ffff009224 */ /* 0x000fe200078e0a00 */
[----:B------:R-:W-:Y:S01]  /*d930*/  @!P2 IADD3 R25, R25, -R251, RZ ;  /* 0x800000fb1919a210 */ /* 0x000fe20007ffe0ff */
[--C-:B------:R-:W-:Y:S02]  /*d940*/  @!P3 IMAD.IADD R21, R21, 0x1, -R251.reuse ;  /* 0x000000011515b824 */ /* 0x100fe400078e0afb */
[----:B------:R-:W-:-:S04]  /*d950*/  @!P6 IMAD.IADD R22, R22, 0x1, -R251 ;  /* 0x000000011616e824 */ /* 0x000fc800078e0afb */
[----:B------:R-:W-:-:S04]  /*d960*/  @!P4 IMAD.IADD R23, R23, 0x1, -R251 ;  /* 0x000000011717c824 */ /* 0x000fc800078e0afb */
[----:B------:R-:W-:Y:S01]  /*d970*/  @!P5 IADD3 R20, R20, -R251, RZ ;  /* 0x800000fb1414d210 */ /* 0x000fe20007ffe0ff */
[----:B------:R1:W-:Y:S01]  /*d980*/  STL [R1+0x594], R0 ;  /* 0x0005940001007387 */ /* 0x0003e20000100800 */
[----:B------:R-:W-:Y:S02]  /*d990*/  ISETP.GT.U32.AND P1, PT, R251, R19, PT ;  /* 0x00000013fb00720c */ /* 0x000fe40003f24070 */
[----:B-1----:R-:W-:-:S05]  /*d9a0*/  IADD3 R0, R242, 0x1e5, RZ ;  /* 0x000001e5f2007810 */ /* 0x002fca0007ffe0ff */
[----:B------:R-:W-:Y:S04]  /*d9b0*/  STL [R1+0x3ddc], R0 ;  /* 0x003ddc0001007387 */ /* 0x000fe80000100800 */
[----:B------:R1:W-:Y:S04]  /*d9c0*/  STL [R1+0x590], R31 ;  /* 0x0005901f01007387 */ /* 0x0003e80000100800 */
[----:B-1----:R-:W4:Y:S01]  /*d9d0*/  LDL.LU R31, [R1+0xa4] ;  /* 0x0000a400011f7983 */ /* 0x002f220000300800 */
[----:B------:R-:W-:Y:S01]  /*d9e0*/  @!P1 IMAD.IADD R19, R19, 0x1, -R251 ;  /* 0x0000000113139824 */ /* 0x000fe200078e0afb */
[----:B--2---:R-:W-:-:S02]  /*d9f0*/  ISETP.GT.U32.AND P0, PT, R251, R18, PT ;  /* 0x00000012fb00720c */ /* 0x004fc40003f04070 */
[C---:B---3--:R-:W-:Y:S02]  /*da00*/  ISETP.GT.U32.AND P4, PT, R251.reuse, R16, PT ;  /* 0x00000010fb00720c */ /* 0x048fe40003f84070 */
[----:B----4-:R-:W-:-:S09]  /*da10*/  ISETP.GT.U32.AND P2, PT, R251, R17, PT ;  /* 0x00000011fb00720c */ /* 0x010fd20003f44070 */
[--C-:B------:R-:W-:Y:S02]  /*da20*/  @!P0 IMAD.IADD R18, R18, 0x1, -R251.reuse ;  /* 0x0000000112128824 */ /* 0x100fe400078e0afb */
[--C-:B------:R-:W-:Y:S01]  /*da30*/  @!P4 IMAD.IADD R16, R16, 0x1, -R251.reuse ;  /* 0x000000011010c824 */ /* 0x100fe200078e0afb */
[----:B------:R-:W-:Y:S01]  /*da40*/  ISETP.GT.U32.AND P3, PT, R251, R14, PT ;  /* 0x0000000efb00720c */ /* 0x000fe20003f64070 */
[----:B------:R-:W-:Y:S01]  /*da50*/  @!P2 IMAD.IADD R17, R17, 0x1, -R251 ;  /* 0x000000011111a824 */ /* 0x000fe200078e0afb */
[----:B------:R-:W-:Y:S02]  /*da60*/  ISETP.GT.U32.AND P6, PT, R251, R15, PT ;  /* 0x0000000ffb00720c */ /* 0x000fe40003fc4070 */
[----:B------:R-:W-:Y:S02]  /*da70*/  ISETP.GE.AND P5, PT, R30, RZ, PT ;  /* 0x000000ff1e00720c */ /* 0x000fe40003fa6270 */
[----:B------:R-:W-:Y:S01]  /*da80*/  ISETP.GE.AND P0, PT, R29, RZ, PT ;  /* 0x000000ff1d00720c */ /* 0x000fe20003f06270 */
[----:B------:R-:W-:-:S06]  /*da90*/  IMAD.MOV.U32 R30, RZ, RZ, R25 ;  /* 0x000000ffff1e7224 */ /* 0x000fcc00078e0019 */
[----:B------:R-:W-:Y:S02]  /*daa0*/  @!P3 IADD3 R14, R14, -R251, RZ ;  /* 0x800000fb0e0eb210 */ /* 0x000fe40007ffe0ff */
[----:B------:R-:W-:Y:S01]  /*dab0*/  @!P6 IMAD.IADD R15, R15, 0x1, -R251 ;  /* 0x000000010f0fe824 */ /* 0x000fe200078e0afb */
[----:B------:R-:W-:Y:S02]  /*dac0*/  ISETP.GE.AND P4, PT, R28, RZ, PT ;  /* 0x000000ff1c00720c */ /* 0x000fe40003f86270 */
[----:B------:R-:W2:Y:S01]  /*dad0*/  LDL.LU R28, [R1+0xa0] ;  /* 0x0000a000011c7983 */ /* 0x000ea20000300800 */
[----:B------:R-:W-:Y:S01]  /*dae0*/  @!P5 IADD3 R23, -R23, RZ, RZ ;  /* 0x000000ff1717d210 */ /* 0x000fe20007ffe1ff */
[----:B------:R-:W-:Y:S01]  /*daf0*/  @!P0 IMAD.MOV R30, RZ, RZ, -R30 ;  /* 0x000000ffff1e8224 */ /* 0x000fe200078e0a1e */
[----:B------:R-:W-:Y:S02]  /*db00*/  ISETP.GE.AND P2, PT, R26, RZ, PT ;  /* 0x000000ff1a00720c */ /* 0x000fe40003f46270 */
[----:B------:R-:W3:Y:S04]  /*db10*/  LDL R26, [R1+0x3eac] ;  /* 0x003eac00011a7983 */ /* 0x000ee80000100800 */
[----:B------:R-:W4:Y:S01]  /*db20*/  LDL.LU R29, [R1+0x9c] ;  /* 0x00009c00011d7983 */ /* 0x000f220000300800 */
[----:B------:R-:W-:-:S02]  /*db30*/  ISETP.GE.AND P6, PT, R27, RZ, PT ;  /* 0x000000ff1b00720c */ /* 0x000fc40003fc6270 */
[----:B------:R-:W-:Y:S02]  /*db40*/  ISETP.GE.AND P3, PT, R24, RZ, PT ;  /* 0x000000ff1800720c */ /* 0x000fe40003f66270 */
[----:B------:R-:W4:Y:S04]  /*db50*/  LDL.LU R24, [R1+0x98] ;  /* 0x0000980001187983 */ /* 0x000f280000300800 */
[----:B------:R-:W4:Y:S04]  /*db60*/  LDL.LU R27, [R1+0x94] ;  /* 0x00009400011b7983 */ /* 0x000f280000300800 */
[----:B------:R-:W4:Y:S04]  /*db70*/  LDL.LU R25, [R1+0x90] ;  /* 0x0000900001197983 */ /* 0x000f280000300800 */
[----:B------:R1:W-:Y:S01]  /*db80*/  STL [R1+0x58c], R23 ;  /* 0x00058c1701007387 */ /* 0x0003e20000100800 */
[----:B------:R-:W-:-:S03]  /*db90*/  @!P4 IMAD.MOV R21, RZ, RZ, -R21 ;  /* 0x000000ffff15c224 */ /* 0x000fc600078e0a15 */
[----:B-1----:R-:W4:Y:S04]  /*dba0*/  LDL R23, [R1+0x3eb0] ;  /* 0x003eb00001177983 */ /* 0x002f280000100800 */
[----:B------:R1:W-:Y:S01]  /*dbb0*/  STL [R1+0x588], R30 ;  /* 0x0005881e01007387 */ /* 0x0003e20000100800 */
[----:B------:R-:W-:Y:S02]  /*dbc0*/  @!P3 IMAD.MOV R19, RZ, RZ, -R19 ;  /* 0x000000ffff13b224 */ /* 0x000fe400078e0a13 */
[----:B-1----:R-:W-:Y:S02]  /*dbd0*/  IMAD.MOV.U32 R30, RZ, RZ, R22 ;  /* 0x000000ffff1e7224 */ /* 0x002fe400078e0016 */
[----:B------:R-:W4:Y:S03]  /*dbe0*/  LDL R22, [R1+0x3ebc] ;  /* 0x003ebc0001167983 */ /* 0x000f260000100800 */
[----:B------:R-:W-:Y:S01]  /*dbf0*/  @!P2 IADD3 R30, -R30, RZ, RZ ;  /* 0x000000ff1e1ea210 */ /* 0x000fe20007ffe1ff */
[----:B------:R1:W-:Y:S04]  /*dc00*/  STL [R1+0x584], R21 ;  /* 0x0005841501007387 */ /* 0x0003e80000100800 */
[----:B-1----:R-:W4:Y:S04]  /*dc10*/  LDL R21, [R1+0x3ec0] ;  /* 0x003ec00001157983 */ /* 0x002f280000100800 */
[----:B------:R1:W-:Y:S02]  /*dc20*/  STL [R1+0x580], R30 ;  /* 0x0005801e01007387 */ /* 0x0003e40000100800 */
[----:B-1----:R-:W-:-:S02]  /*dc30*/  IMAD.MOV.U32 R30, RZ, RZ, R20 ;  /* 0x000000ffff1e7224 */ /* 0x002fc400078e0014 */
[----:B------:R-:W4:Y:S04]  /*dc40*/  LDL R20, [R1+0x3ec8] ;  /* 0x003ec80001147983 */ /* 0x000f280000100800 */
[----:B------:R1:W-:Y:S04]  /*dc50*/  STL [R1+0x57c], R19 ;  /* 0x00057c1301007387 */ /* 0x0003e80000100800 */
[----:B-1----:R-:W4:Y:S01]  /*dc60*/  LDL R19, [R1+0x3ed0] ;  /* 0x003ed00001137983 */ /* 0x002f220000100800 */
[C---:B------:R-:W-:Y:S02]  /*dc70*/  ISETP.GT.U32.AND P1, PT, R251.reuse, R3, PT ;  /* 0x00000003fb00720c */ /* 0x040fe40003f24070 */
[----:B------:R-:W-:-:S02]  /*dc80*/  ISETP.GT.U32.AND P0, PT, R251, R16, PT ;  /* 0x00000010fb00720c */ /* 0x000fc40003f04070 */
[C---:B------:R-:W-:Y:S02]  /*dc90*/  ISETP.GT.U32.AND P4, PT, R251.reuse, R17, PT ;  /* 0x00000011fb00720c */ /* 0x040fe40003f84070 */
[C---:B------:R-:W-:Y:S02]  /*dca0*/  ISETP.GT.U32.AND P3, PT, R251.reuse, R15, PT ;  /* 0x0000000ffb00720c */ /* 0x040fe40003f64070 */
[----:B------:R-:W-:-:S05]  /*dcb0*/  ISETP.GT.U32.AND P2, PT, R251, R14, PT ;  /* 0x0000000efb00720c */ /* 0x000fca0003f44070 */
[--C-:B------:R-:W-:Y:S01]  /*dcc0*/  @!P1 IMAD.IADD R3, R3, 0x1, -R251.reuse ;  /* 0x0000000103039824 */ /* 0x100fe200078e0afb */
[----:B------:R-:W-:Y:S01]  /*dcd0*/  ISETP.GT.U32.AND P1, PT, R251, R18, PT ;  /* 0x00000012fb00720c */ /* 0x000fe20003f24070 */
[----:B------:R-:W-:-:S03]  /*dce0*/  @!P0 IMAD.IADD R16, R16, 0x1, -R251 ;  /* 0x0000000110108824 */ /* 0x000fc600078e0afb */
[----:B------:R-:W-:Y:S01]  /*dcf0*/  ISETP.GT.U32.AND P5, PT, R251, R3, PT ;  /* 0x00000003fb00720c */ /* 0x000fe20003fa4070 */
[--C-:B------:R-:W-:Y:S01]  /*dd00*/  @!P4 IMAD.IADD R17, R17, 0x1, -R251.reuse ;  /* 0x000000011111c824 */ /* 0x100fe200078e0afb */
[----:B------:R-:W-:Y:S01]  /*dd10*/  @!P3 IADD3 R15, R15, -R251, RZ ;  /* 0x800000fb0f0fb210 */ /* 0x000fe20007ffe0ff */
[----:B------:R-:W-:Y:S02]  /*dd20*/  @!P6 IMAD.MOV R30, RZ, RZ, -R30 ;  /* 0x000000ffff1ee224 */ /* 0x000fe400078e0a1e */
[----:B------:R-:W-:-:S04]  /*dd30*/  @!P2 IMAD.IADD R14, R14, 0x1, -R251 ;  /* 0x000000010e0ea824 */ /* 0x000fc800078e0afb */
[----:B------:R-:W-:Y:S01]  /*dd40*/  @!P1 IADD3 R18, R18, -R251, RZ ;  /* 0x800000fb12129210 */ /* 0x000fe20007ffe0ff */
[----:B------:R1:W-:Y:S03]  /*dd50*/  STL [R1+0x578], R30 ;  /* 0x0005781e01007387 */ /* 0x0003e60000100800 */
[----:B------:R-:W-:Y:S02]  /*dd60*/  @!P5 IMAD.IADD R3, R3, 0x1, -R251 ;  /* 0x000000010303d824 */ /* 0x000fe400078e0afb */
[----:B-1----:R-:W-:Y:S01]  /*dd70*/  IMAD.MOV.U32 R30, RZ, RZ, R17 ;  /* 0x000000ffff1e7224 */ /* 0x002fe200078e0011 */
[C---:B--2---:R-:W-:Y:S02]  /*dd80*/  ISETP.GT.U32.AND P0, PT, R251.reuse, R28, PT ;  /* 0x0000001cfb00720c */ /* 0x044fe40003f04070 */
[----:B---3--:R-:W-:Y:S02]  /*dd90*/  ISETP.GE.AND P1, PT, R26, RZ, PT ;  /* 0x000000ff1a00720c */ /* 0x008fe40003f26270 */
[----:B----4-:R-:W-:-:S09]  /*dda0*/  ISETP.GT.U32.AND P4, PT, R251, R29, PT ;  /* 0x0000001dfb00720c */ /* 0x010fd20003f84070 */
[--C-:B------:R-:W-:Y:S01]  /*ddb0*/  @!P0 IMAD.IADD R28, R28, 0x1, -R251.reuse ;  /* 0x000000011c1c8824 */ /* 0x100fe200078e0afb */
[C---:B------:R-:W-:Y:S02]  /*ddc0*/  ISETP.GT.U32.AND P2, PT, R251.reuse, R24, PT ;  /* 0x00000018fb00720c */ /* 0x040fe40003f44070 */
[----:B------:R-:W-:Y:S01]  /*ddd0*/  ISETP.GT.U32.AND P3, PT, R251, R27, PT ;  /* 0x0000001bfb00720c */ /* 0x000fe20003f64070 */
[----:B------:R-:W-:Y:S01]  /*dde0*/  @!P1 IMAD.MOV R18, RZ, RZ, -R18 ;  /* 0x000000ffff129224 */ /* 0x000fe200078e0a12 */
[----:B------:R-:W-:Y:S02]  /*ddf0*/  @!P4 IADD3 R29, R29, -R251, RZ ;  /* 0x800000fb1d1dc210 */ /* 0x000fe40007ffe0ff */
[----:B------:R-:W-:Y:S02]  /*de00*/  ISETP.GE.AND P5, PT, R23, RZ, PT ;  /* 0x000000ff1700720c */ /* 0x000fe40003fa6270 */
[----:B------:R-:W2:Y:S07]  /*de10*/  LDL.LU R23, [R1+0x8c] ;  /* 0x00008c0001177983 */ /* 0x000eae0000300800 */
[--C-:B------:R-:W-:Y:S01]  /*de20*/  @!P3 IMAD.IADD R27, R27, 0x1, -R251.reuse ;  /* 0x000000011b1bb824 */ /* 0x100fe200078e0afb */
[----:B------:R-:W3:Y:S01]  /*de30*/  LDL.LU R26, [R1+0x88] ;  /* 0x00008800011a7983 */ /* 0x000ee20000300800 */
[----:B------:R-:W-:Y:S01]  /*de40*/  @!P2 IMAD.IADD R24, R24, 0x1, -R251 ;  /* 0x000000011818a824 */ /* 0x000fe200078e0afb */
[----:B------:R-:W-:Y:S01]  /*de50*/  ISETP.GE.AND P0, PT, R22, RZ, PT ;  /* 0x000000ff1600720c */ /* 0x000fe20003f06270 */
[----:B------:R-:W-:Y:S01]  /*de60*/  @!P5 IMAD.MOV R16, RZ, RZ, -R16 ;  /* 0x000000ffff10d224 */ /* 0x000fe200078e0a10 */
[----:B------:R-:W-:-:S02]  /*de70*/  ISETP.GE.AND P4, PT, R21, RZ, PT ;  /* 0x000000ff1500720c */ /* 0x000fc40003f86270 */
[----:B------:R-:W4:Y:S04]  /*de80*/  LDL.LU R21, [R1+0x84] ;  /* 0x0000840001157983 */ /* 0x000f280000300800 */
[----:B------:R-:W4:Y:S05]  /*de90*/  LDL.LU R22, [R1+0x80] ;  /* 0x0000800001167983 */ /* 0x000f2a0000300800 */
[----:B------:R-:W-:Y:S02]  /*dea0*/  @!P0 IADD3 R30, -R30, RZ, RZ ;  /* 0x000000ff1e1e8210 */ /* 0x000fe40007ffe1ff */
[----:B------:R-:W-:-:S02]  /*deb0*/  ISETP.GE.AND P2, PT, R20, RZ, PT ;  /* 0x000000ff1400720c */ /* 0x000fc40003f46270 */
[----:B------:R-:W-:Y:S02]  /*dec0*/  ISETP.GE.AND P3, PT, R19, RZ, PT ;  /* 0x000000ff1300720c */ /* 0x000fe40003f66270 */
[----:B------:R-:W4:Y:S04]  /*ded0*/  LDL.LU R19, [R1+0x7c] ;  /* 0x00007c0001137983 */ /* 0x000f280000300800 */
[----:B------:R-:W4:Y:S04]  /*dee0*/  LDL.LU R20, [R1+0x78] ;  /* 0x0000780001147983 */ /* 0x000f280000300800 */
[----:B------:R1:W-:Y:S04]  /*def0*/  STL [R1+0x574], R18 ;  /* 0x0005741201007387 */ /* 0x0003e80000100800 */
[----:B------:R-:W4:Y:S04]  /*df00*/  LDL R17, [R1+0x3edc] ;  /* 0x003edc0001117983 */ /* 0x000f280000100800 */
[----:B-1----:R-:W4:Y:S04]  /*df10*/  LDL R18, [R1+0x3ed4] ;  /* 0x003ed40001127983 */ /* 0x002f280000100800 */
[----:B------:R1:W-:Y:S01]  /*df20*/  STL [R1+0x570], R16 ;  /* 0x0005701001007387 */ /* 0x0003e20000100800 */
[----:B------:R-:W-:-:S03]  /*df30*/  @!P4 IMAD.MOV R14, RZ, RZ, -R14 ;  /* 0x000000ffff0ec224 */ /* 0x000fc600078e0a0e */
[----:B-1----:R-:W4:Y:S04]  /*df40*/  LDL R16, [R1+0x3ee0] ;  /* 0x003ee00001107983 */ /* 0x002f280000100800 */
[----:B------:R1:W-:Y:S02]  /*df50*/  STL [R1+0x56c], R30 ;  /* 0x00056c1e01007387 */ /* 0x0003e40000100800 */
[----:B-1----:R-:W-:Y:S02]  /*df60*/  IMAD.MOV.U32 R30, RZ, RZ, R15 ;  /* 0x000000ffff1e7224 */ /* 0x002fe400078e000f */
[----:B------:R-:W4:Y:S03]  /*df70*/  LDL R15, [R1+0x3ee8] ;  /* 0x003ee800010f7983 */ /* 0x000f260000100800 */
[----:B------:R-:W-:Y:S01]  /*df80*/  @!P2 IADD3 R30, -R30, RZ, RZ ;  /* 0x000000ff1e1ea210 */ /* 0x000fe20007ffe1ff */
[----:B------:R1:W-:Y:S04]  /*df90*/  STL [R1+0x568], R14 ;  /* 0x0005680e01007387 */ /* 0x0003e80000100800 */
[----:B-1----:R-:W4:Y:S04]  /*dfa0*/  LDL R14, [R1+0x3ef0] ;  /* 0x003ef000010e7983 */ /* 0x002f280000100800 */
[----:B------:R1:W-:Y:S04]  /*dfb0*/  STL [R1+0x564], R30 ;  /* 0x0005641e01007387 */ /* 0x0003e80000100800 */
[----:B-1----:R-:W4:Y:S01]  /*dfc0*/  LDL R30, [R1+0x3ef4] ;  /* 0x003ef400011e7983 */ /* 0x002f220000100800 */
[----:B------:R-:W-:-:S13]  /*dfd0*/  ISETP.GT.U32.AND P6, PT, R251, R31, PT ;  /* 0x0000001ffb00720c */ /* 0x000fda0003fc4070 */
[----:B------:R-:W-:Y:S01]  /*dfe0*/  @!P6 IMAD.IADD R31, R31, 0x1, -R251 ;  /* 0x000000011f1fe824 */ /* 0x000fe200078e0afb */
[----:B------:R-:W-:Y:S01]  /*dff0*/  ISETP.GT.U32.AND P6, PT, R251, R25, PT ;  /* 0x00000019fb00720c */ /* 0x000fe20003fc4070 */
[----:B------:R-:W-:-:S03]  /*e000*/  IMAD.MOV.U32 R34, RZ, RZ, R3 ;  /* 0x000000ffff227224 */ /* 0x000fc600078e0003 */
[C---:B------:R-:W-:Y:S01]  /*e010*/  ISETP.GT.U32.AND P1, PT, R251.reuse, R31, PT ;  /* 0x0000001ffb00720c */ /* 0x040fe20003f24070 */
[----:B------:R-:W-:Y:S01]  /*e020*/  @!P3 IMAD.MOV R34, RZ, RZ, -R34 ;  /* 0x000000ffff22b224 */ /* 0x000fe200078e0a22 */
[----:B------:R-:W-:-:S07]  /*e030*/  ISETP.GT.U32.AND P5, PT, R251, R28, PT ;  /* 0x0000001cfb00720c */ /* 0x000fce0003fa4070 */
[----:B------:R-:W-:Y:S02]  /*e040*/  @!P6 IADD3 R25, R25, -R251, RZ ;  /* 0x800000fb1919e210 */ /* 0x000fe40007ffe0ff */
[C---:B------:R-:W-:Y:S02]  /*e050*/  ISETP.GT.U32.AND P0, PT, R251.reuse, R29, PT ;  /* 0x0000001dfb00720c */ /* 0x040fe40003f04070 */
[C---:B------:R-:W-:Y:S02]  /*e060*/  ISETP.GT.U32.AND P6, PT, R251.reuse, R25, PT ;  /* 0x00000019fb00720c */ /* 0x040fe40003fc4070 */
[----:B------:R-:W-:Y:S01]  /*e070*/  ISETP.GT.U32.AND P4, PT, R251, R24, PT ;  /* 0x00000018fb00720c */ /* 0x000fe20003f84070 */
[--C-:B------:R-:W-:Y:S01]  /*e080*/  @!P1 IMAD.IADD R31, R31, 0x1, -R251.reuse ;  /* 0x000000011f1f9824 */ /* 0x100fe200078e0afb */
[----:B------:R-:W-:Y:S01]  /*e090*/  IABS R0, R0 ;  /* 0x0000000000007213 */ /* 0x000fe20000000000 */
[----:B------:R-:W-:-:S04]  /*e0a0*/  @!P5 IMAD.IADD R28, R28, 0x1, -R251 ;  /* 0x000000011c1cd824 */ /* 0x000fc800078e0afb */
[----:B------:R-:W-:Y:S02]  /*e0b0*/  IMAD.HI.U32 R252, R250, R0, RZ ;  /* 0x00000000fafc7227 */ /* 0x000fe400078e00ff */
[----:B------:R-:W-:Y:S02]  /*e0c0*/  @!P0 IADD3 R29, R29, -R251, RZ ;  /* 0x800000fb1d1d8210 */ /* 0x000fe40007ffe0ff */
[--C-:B------:R-:W-:Y:S02]  /*e0d0*/  @!P6 IMAD.IADD R25, R25, 0x1, -R251.reuse ;  /* 0x000000011919e824 */ /* 0x100fe400078e0afb */
[----:B------:R-:W-:Y:S02]  /*e0e0*/  @!P4 IMAD.IADD R24, R24, 0x1, -R251 ;  /* 0x000000011818c824 */ /* 0x000fe400078e0afb */
[----:B------:R-:W-:Y:S01]  /*e0f0*/  IMAD.MOV R252, RZ, RZ, -R252 ;  /* 0x000000fffffc7224 */ /* 0x000fe200078e0afc */
[----:B------:R-:W-:Y:S03]  /*e100*/  STL [R1+0x560], R34 ;  /* 0x0005602201007387 */ /* 0x000fe60000100800 */
[----:B------:R-:W-:-:S02]  /*e110*/  IMAD R3, R251, R252, R0 ;  /* 0x000000fcfb037224 */ /* 0x000fc400078e0200 */
[----:B------:R-:W-:Y:S01]  /*e120*/  IMAD.MOV.U32 R0, RZ, RZ, R31 ;  /* 0x000000ffff007224 */ /* 0x000fe200078e001f */
[----:B------:R-:W-:Y:S01]  /*e130*/  ISETP.GT.U32.AND P2, PT, R251, R27, PT ;  /* 0x0000001bfb00720c */ /* 0x000fe20003f44070 */
[----:B------:R-:W-:-:S12]  /*e140*/  IMAD.MOV.U32 R31, RZ, RZ, R25 ;  /* 0x000000ffff1f7224 */ /* 0x000fd800078e0019 */
[----:B------:R-:W-:Y:S01]  /*e150*/  @!P2 IMAD.IADD R27, R27, 0x1, -R251 ;  /* 0x000000011b1ba824 */ /* 0x000fe200078e0afb */
[C---:B--2---:R-:W-:Y:S02]  /*e160*/  ISETP.GT.U32.AND P3, PT, R251.reuse, R23, PT ;  /* 0x00000017fb00720c */ /* 0x044fe40003f64070 */
[----:B---3--:R-:W-:-:S11]  /*e170*/  ISETP.GT.U32.AND P1, PT, R251, R26, PT ;  /* 0x0000001afb00720c */ /* 0x008fd60003f24070 */
[----:B------:R-:W-:Y:S02]  /*e180*/  @!P3 IADD3 R23, R23, -R251, RZ ;  /* 0x800000fb1717b210 */ /* 0x000fe40007ffe0ff */
[----:B------:R-:W-:Y:S01]  /*e190*/  @!P1 IMAD.IADD R26, R26, 0x1, -R251 ;  /* 0x000000011a1a9824 */ /* 0x000fe200078e0afb */
[C---:B----4-:R-:W-:Y:S02]  /*e1a0*/  ISETP.GT.U32.AND P5, PT, R251.reuse, R21, PT ;  /* 0x00000015fb00720c */ /* 0x050fe40003fa4070 */
[----:B------:R-:W-:-:S11]  /*e1b0*/  ISETP.GT.U32.AND P0, PT, R251, R22, PT ;  /* 0x00000016fb00720c */ /* 0x000fd60003f04070 */
[--C-:B------:R-:W-:Y:S02]  /*e1c0*/  @!P5 IMAD.IADD R21, R21, 0x1, -R251.reuse ;  /* 0x000000011515d824 */ /* 0x100fe400078e0afb */
[----:B------:R-:W-:Y:S01]  /*e1d0*/  @!P0 IMAD.IADD R22, R22, 0x1, -R251 ;  /* 0x0000000116168824 */ /* 0x000fe200078e0afb */
[----:B------:R-:W-:Y:S02]  /*e1e0*/  ISETP.GT.U32.AND P4, PT, R251, R19, PT ;  /* 0x00000013fb00720c */ /* 0x000fe40003f84070 */
[----:B------:R-:W-:Y:S02]  /*e1f0*/  ISETP.GE.AND P3, PT, R17, RZ, PT ;  /* 0x000000ff1100720c */ /* 0x000fe40003f66270 */
[----:B------:R-:W-:Y:S02]  /*e200*/  ISETP.GE.AND P6, PT, R18, RZ, PT ;  /* 0x000000ff1200720c */ /* 0x000fe40003fc6270 */
[----:B------:R-:W2:Y:S07]  /*e210*/  LDL.LU R18, [R1+0x74] ;  /* 0x0000740001127983 */ /* 0x000eae0000300800 */
[----:B------:R-:W-:-:S02]  /*e220*/  @!P4 IADD3 R19, R19, -R251, RZ ;  /* 0x800000fb1313c210 */ /* 0x000fc40007ffe0ff */
[----:B------:R-:W-:Y:S01]  /*e230*/  @!P3 IMAD.MOV R28, RZ, RZ, -R28 ;  /* 0x000000ffff1cb224 */ /* 0x000fe200078e0a1c */
[----:B------:R-:W-:Y:S01]  /*e240*/  ISETP.GE.AND P1, PT, R16, RZ, PT ;  /* 0x000000ff1000720c */ /* 0x000fe20003f26270 */
[----:B------:R-:W-:Y:S01]  /*e250*/  @!P6 IMAD.MOV R0, RZ, RZ, -R0 ;  /* 0x000000ffff00e224 */ /* 0x000fe200078e0a00 */
[----:B------:R-:W3:Y:S04]  /*e260*/  LDL.LU R16, [R1+0x70] ;  /* 0x0000700001107983 */ /* 0x000ee80000300800 */
[----:B------:R-:W4:Y:S01]  /*e270*/  LDL.LU R17, [R1+0x6c] ;  /* 0x00006c0001117983 */ /* 0x000f220000300800 */
[----:B------:R-:W-:-:S03]  /*e280*/  ISETP.GE.AND P5, PT, R15, RZ, PT ;  /* 0x000000ff0f00720c */ /* 0x000fc60003fa6270 */
[----:B------:R-:W4:Y:S01]  /*e290*/  LDL.LU R15, [R1+0x68] ;  /* 0x00006800010f7983 */ /* 0x000f220000300800 */
[----:B------:R-:W-:-:S03]  /*e2a0*/  ISETP.GE.AND P0, PT, R14, RZ, PT ;  /* 0x000000ff0e00720c */ /* 0x000fc60003f06270 */
[----:B------:R-:W4:Y:S04]  /*e2b0*/  LDL.LU R14, [R1+0x64] ;  /* 0x00006400010e7983 */ /* 0x000f280000300800 */
[----:B------:R1:W-:Y:S01]  /*e2c0*/  STL [R1+0x55c], R0 ;  /* 0x00055c0001007387 */ /* 0x0003e20000100800 */
[----:B------:R-:W-:Y:S02]  /*e2d0*/  ISETP.GE.AND P4, PT, R30, RZ, PT ;  /* 0x000000ff1e00720c */ /* 0x000fe40003f86270 */
[----:B-1----:R-:W-:Y:S01]  /*e2e0*/  MOV R0, R29 ;  /* 0x0000001d00007202 */ /* 0x002fe20000000f00 */
[----:B------:R-:W4:Y:S04]  /*e2f0*/  LDL R30, [R1+0x3f04] ;  /* 0x003f0400011e7983 */ /* 0x000f280000100800 */
[----:B------:R1:W-:Y:S01]  /*e300*/  STL [R1+0x558], R28 ;  /* 0x0005581c01007387 */ /* 0x0003e20000100800 */
[----:B------:R-:W-:-:S03]  /*e310*/  @!P1 IMAD.MOV R0, RZ, RZ, -R0 ;  /* 0x000000ffff009224 */ /* 0x000fc600078e0a00 */
[----:B------:R-:W4:Y:S01]  /*e320*/  LDL R29, [R1+0x3f08] ;  /* 0x003f0800011d7983 */ /* 0x000f220000100800 */
[----:B------:R-:W-:-:S03]  /*e330*/  @!P5 IADD3 R24, -R24, RZ, RZ ;  /* 0x000000ff1818d210 */ /* 0x000fc60007ffe1ff */
[----:B-1----:R-:W4:Y:S04]  /*e340*/  LDL R28, [R1+0x3f0c] ;  /* 0x003f0c00011c7983 */ /* 0x002f280000100800 */
[----:B------:R1:W-:Y:S02]  /*e350*/  STL [R1+0x554], R0 ;  /* 0x0005540001007387 */ /* 0x0003e40000100800 */
[----:B-1----:R-:W-:Y:S02]  /*e360*/  IMAD.MOV.U32 R0, RZ, RZ, R27 ;  /* 0x000000ffff007224 */ /* 0x002fe400078e001b */
        /* <DEDUP_REMOVED lines=12> */
[--C-:B------:R-:W-:Y:S02]  /*e430*/  @!P3 IMAD.IADD R26, R26, 0x1, -R251.reuse ;  /* 0x000000011a1ab824 */ /* 0x100fe400078e0afb */
[----:B------:R-:W-:Y:S02]  /*e440*/  @!P0 IMAD.MOV R0, RZ, RZ, -R0 ;  /* 0x000000ffff008224 */ /* 0x000fe400078e0a00 */
[----:B------:R-:W-:-:S04]  /*e450*/  @!P1 IMAD.IADD R21, R21, 0x1, -R251 ;  /* 0x0000000115159824 */ /* 0x000fc800078e0afb */
[----:B------:R-:W-:Y:S01]  /*e460*/  @!P2 IADD3 R23, R23, -R251, RZ ;  /* 0x800000fb1717a210 */ /* 0x000fe20007ffe0ff */
[----:B------:R-:W-:-:S03]  /*e470*/  @!P6 IMAD.IADD R22, R22, 0x1, -R251 ;  /* 0x000000011616e824 */ /* 0x000fc600078e0afb */
[----:B------:R-:W-:Y:S01]  /*e480*/  @!P5 IMAD.IADD R20, R20, 0x1, -R251 ;  /* 0x000000011414d824 */ /* 0x000fe200078e0afb */
[----:B------:R1:W-:Y:S01]  /*e490*/  STL [R1+0x54c], R0 ;  /* 0x00054c0001007387 */ /* 0x0003e20000100800 */
[----:B------:R-:W-:Y:S02]  /*e4a0*/  ISETP.GT.U32.AND P0, PT, R251, R19, PT ;  /* 0x00000013fb00720c */ /* 0x000fe40003f04070 */
[----:B-1----:R-:W-:-:S05]  /*e4b0*/  IADD3 R0, R242, 0x1e6, RZ ;  /* 0x000001e6f2007810 */ /* 0x002fca0007ffe0ff */
[----:B------:R-:W-:Y:S04]  /*e4c0*/  STL [R1+0x3dd8], R0 ;  /* 0x003dd80001007387 */ /* 0x000fe80000100800 */
[----:B------:R1:W-:Y:S04]  /*e4d0*/  STL [R1+0x548], R31 ;  /* 0x0005481f01007387 */ /* 0x0003e80000100800 */
[----:B-1----:R-:W4:Y:S01]  /*e4e0*/  LDL.LU R31, [R1+0xe8] ;  /* 0x0000e800011f7983 */ /* 0x002f220000300800 */
[----:B------:R-:W-:Y:S02]  /*e4f0*/  @!P0 IADD3 R19, R19, -R251, RZ ;  /* 0x800000fb13138210 */ /* 0x000fe40007ffe0ff */
[----:B--2---:R-:W-:-:S02]  /*e500*/  ISETP.GT.U32.AND P4, PT, R251, R18, PT ;  /* 0x00000012fb00720c */ /* 0x004fc40003f84070 */
[----:B---3--:R-:W-:-:S11]  /*e510*/  ISETP.GT.U32.AND P2, PT, R251, R16, PT ;  /* 0x00000010fb00720c */ /* 0x008fd60003f44070 */
[--C-:B------:R-:W-:Y:S01]  /*e520*/  @!P4 IMAD.IADD R18, R18, 0x1, -R251.reuse ;  /* 0x000000011212c824 */ /* 0x100fe200078e0afb */
[C---:B----4-:R-:W-:Y:S02]  /*e530*/  ISETP.GT.U32.AND P3, PT, R251.reuse, R17, PT ;  /* 0x00000011fb00720c */ /* 0x050fe40003f64070 */
[----:B------:R-:W-:Y:S01]  /*e540*/  ISETP.GT.U32.AND P1, PT, R251, R15, PT ;  /* 0x0000000ffb00720c */ /* 0x000fe20003f24070 */
[----:B------:R-:W-:-:S10]  /*e550*/  @!P2 IMAD.IADD R16, R16, 0x1, -R251 ;  /* 0x000000011010a824 */ /* 0x000fd400078e0afb */
[----:B------:R-:W-:Y:S02]  /*e560*/  @!P3 IADD3 R17, R17, -R251, RZ ;  /* 0x800000fb1111b210 */ /* 0x000fe40007ffe0ff */
[----:B------:R-:W-:Y:S01]  /*e570*/  ISETP.GT.U32.AND P6, PT, R251, R14, PT ;  /* 0x0000000efb00720c */ /* 0x000fe20003fc4070 */
[----:B------:R-:W-:Y:S01]  /*e580*/  @!P1 IMAD.IADD R15, R15, 0x1, -R251 ;  /* 0x000000010f0f9824 */ /* 0x000fe200078e0afb */
[----:B------:R-:W-:Y:S02]  /*e590*/  ISETP.GE.AND P5, PT, R30, RZ, PT ;  /* 0x000000ff1e00720c */ /* 0x000fe40003fa6270 */
[----:B------:R-:W-:Y:S02]  /*e5a0*/  ISETP.GE.AND P4, PT, R29, RZ, PT ;  /* 0x000000ff1d00720c */ /* 0x000fe40003f86270 */
[----:B------:R-:W-:Y:S02]  /*e5b0*/  MOV R30, R26 ;  /* 0x0000001a001e7202 */ /* 0x000fe40000000f00 */
[----:B------:R-:W-:-:S07]  /*e5c0*/  ISETP.GE.AND P2, PT, R28, RZ, PT ;  /* 0x000000ff1c00720c */ /* 0x000fce0003f46270 */
[----:B------:R-:W-:Y:S01]  /*e5d0*/  @!P5 IMAD.MOV R23, RZ, RZ, -R23 ;  /* 0x000000ffff17d224 */ /* 0x000fe200078e0a17 */
[----:B------:R-:W2:Y:S01]  /*e5e0*/  LDL.LU R28, [R1+0xe4] ;  /* 0x0000e400011c7983 */ /* 0x000ea20000300800 */
[----:B------:R-:W-:Y:S02]  /*e5f0*/  @!P6 IMAD.IADD R14, R14, 0x1, -R251 ;  /* 0x000000010e0ee824 */ /* 0x000fe400078e0afb */
        /* <DEDUP_REMOVED lines=10> */
[----:B------:R-:W-:-:S03]  /*e6a0*/  @!P2 IADD3 R21, -R21, RZ, RZ ;  /* 0x000000ff1515a210 */ /* 0x000fc60007ffe1ff */
[----:B-1----:R-:W4:Y:S04]  /*e6b0*/  LDL R23, [R1+0x3f34] ;  /* 0x003f340001177983 */ /* 0x002f280000100800 */
[----:B------:R1:W-:Y:S01]  /*e6c0*/  STL [R1+0x540], R30 ;  /* 0x0005401e01007387 */ /* 0x0003e20000100800 */
[----:B------:R-:W-:Y:S02]  /*e6d0*/  @!P1 IMAD.MOV R19, RZ, RZ, -R19 ;  /* 0x000000ffff139224 */ /* 0x000fe400078e0a13 */
[----:B-1----:R-:W-:Y:S02]  /*e6e0*/  IMAD.MOV.U32 R30, RZ, RZ, R22 ;  /* 0x000000ffff1e7224 */ /* 0x002fe400078e0016 */
[----:B------:R-:W4:Y:S02]  /*e6f0*/  LDL R22, [R1+0x3f38] ;  /* 0x003f380001167983 */ /* 0x000f240000100800 */
[----:B------:R-:W-:-:S02]  /*e700*/  @!P3 IMAD.MOV R30, RZ, RZ, -R30 ;  /* 0x000000ffff1eb224 */ /* 0x000fc400078e0a1e */
        /* <DEDUP_REMOVED lines=17> */
[----:B------:R-:W-:Y:S01]  /*e820*/  @!P6 IADD3 R30, -R30, RZ, RZ ;  /* 0x000000ff1e1ee210 */ /* 0x000fe20007ffe1ff */
[----:B------:R-:W-:Y:S01]  /*e830*/  @!P1 IMAD.IADD R14, R14, 0x1, -R251 ;  /* 0x000000010e0e9824 */ /* 0x000fe200078e0afb */
[----:B------:R-:W-:-:S05]  /*e840*/  @!P3 IADD3 R15, R15, -R251, RZ ;  /* 0x800000fb0f0fb210 */ /* 0x000fca0007ffe0ff */
[--C-:B------:R-:W-:Y:S01]  /*e850*/  @!P0 IMAD.IADD R18, R18, 0x1, -R251.reuse ;  /* 0x0000000112128824 */ /* 0x100fe200078e0afb */
[----:B------:R1:W-:Y:S03]  /*e860*/  STL [R1+0x530], R30 ;  /* 0x0005301e01007387 */ /* 0x0003e60000100800 */
[----:B------:R-:W-:Y:S02]  /*e870*/  @!P5 IMAD.IADD R4, R4, 0x1, -R251 ;  /* 0x000000010404d824 */ /* 0x000fe400078e0afb */
[----:B-1----:R-:W-:Y:S01]  /*e880*/  IMAD.MOV.U32 R30, RZ, RZ, R17 ;  /* 0x000000ffff1e7224 */ /* 0x002fe200078e0011 */
[----:B--2---:R-:W-:Y:S02]  /*e890*/  ISETP.GT.U32.AND P4, PT, R251, R28, PT ;  /* 0x0000001cfb00720c */ /* 0x004fe40003f84070 */
[----:B---3--:R-:W-:Y:S02]  /*e8a0*/  ISETP.GE.AND P0, PT, R27, RZ, PT ;  /* 0x000000ff1b00720c */ /* 0x008fe40003f06270 */
[----:B----4-:R-:W-:-:S09]  /*e8b0*/  ISETP.GT.U32.AND P2, PT, R251, R29, PT ;  /* 0x0000001dfb00720c */ /* 0x010fd20003f44070 */
[----:B------:R-:W-:Y:S02]  /*e8c0*/  @!P4 IADD3 R28, R28, -R251, RZ ;  /* 0x800000fb1c1cc210 */ /* 0x000fe40007ffe0ff */
[C---:B------:R-:W-:Y:S02]  /*e8d0*/  ISETP.GT.U32.AND P3, PT, R251.reuse, R24, PT ;  /* 0x00000018fb00720c */ /* 0x040fe40003f64070 */
[----:B------:R-:W-:Y:S01]  /*e8e0*/  ISETP.GT.U32.AND P1, PT, R251, R25, PT ;  /* 0x00000019fb00720c */ /* 0x000fe20003f24070 */
[----:B------:R-:W-:Y:S02]  /*e8f0*/  @!P2 IMAD.IADD R29, R29, 0x1, -R251 ;  /* 0x000000011d1da824 */ /* 0x000fe400078e0afb */
[----:B------:R-:W-:-:S08]  /*e900*/  @!P0 IMAD.MOV R18, RZ, RZ, -R18 ;  /* 0x000000ffff128224 */ /* 0x000fd000078e0a12 */
[--C-:B------:R-:W-:Y:S01]  /*e910*/  @!P3 IMAD.IADD R24, R24, 0x1, -R251.reuse ;  /* 0x000000011818b824 */ /* 0x100fe200078e0afb */
[----:B------:R-:W-:Y:S02]  /*e920*/  ISETP.GE.AND P5, PT, R23, RZ, PT ;  /* 0x000000ff1700720c */ /* 0x000fe40003fa6270 */
[----:B------:R-:W2:Y:S01]  /*e930*/  LDL.LU R23, [R1+0xd0] ;  /* 0x0000d00001177983 */ /* 0x000ea20000300800 */
[----:B------:R-:W-:-:S03]  /*e940*/  @!P1 IMAD.IADD R25, R25, 0x1, -R251 ;  /* 0x0000000119199824 */ /* 0x000fc600078e0afb */
[----:B------:R-:W3:Y:S01]  /*e950*/  LDL.LU R27, [R1+0xcc] ;  /* 0x0000cc00011b7983 */ /* 0x000ee20000300800 */
[----:B------:R-:W-:-:S06]  /*e960*/  ISETP.GE.AND P4, PT, R22, RZ, PT ;  /* 0x000000ff1600720c */ /* 0x000fcc0003f86270 */
[----:B------:R-:W-:Y:S02]  /*e970*/  @!P5 IADD3 R16, -R16, RZ, RZ ;  /* 0x000000ff1010d210 */ /* 0x000fe40007ffe1ff */
[----:B------:R-:W-:Y:S02]  /*e980*/  ISETP.GE.AND P2, PT, R21, RZ, PT ;  /* 0x000000ff1500720c */ /* 0x000fe40003f46270 */
[----:B------:R-:W4:Y:S04]  /*e990*/  LDL.LU R21, [R1+0xc8] ;  /* 0x0000c80001157983 */ /* 0x000f280000300800 */
[----:B------:R-:W4:Y:S01]  /*e9a0*/  LDL.LU R22, [R1+0xc4] ;  /* 0x0000c40001167983 */ /* 0x000f220000300800 */
[----:B------:R-:W-:Y:S01]  /*e9b0*/  @!P4 IMAD.MOV R30, RZ, RZ, -R30 ;  /* 0x000000ffff1ec224 */ /* 0x000fe200078e0a1e */
        /* <DEDUP_REMOVED lines=12> */
[----:B------:R-:W4:Y:S02]  /*ea80*/  LDL R14, [R1+0x3f6c] ;  /* 0x003f6c00010e7983 */ /* 0x000f240000100800 */
[----:B------:R-:W-:-:S02]  /*ea90*/  @!P3 IMAD.MOV R30, RZ, RZ, -R30 ;  /* 0x000000ffff1eb224 */ /* 0x000fc400078e0a1e */
[----:B------:R1:W-:Y:S04]  /*eaa0*/  STL [R1+0x520], R15 ;  /* 0x0005200f01007387 */ /* 0x0003e80000100800 */
[----:B-1----:R-:W4:Y:S04]  /*eab0*/  LDL R15, [R1+0x3f70] ;  /* 0x003f7000010f7983 */ /* 0x002f280000100800 */
[----:B------:R1:W-:Y:S04]  /*eac0*/  STL [R1+0x51c], R30 ;  /* 0x00051c1e01007387 */ /* 0x0003e80000100800 */
[----:B-1----:R-:W4:Y:S01]  /*ead0*/  LDL R30, [R1+0x3f78] ;  /* 0x003f7800011e7983 */ /* 0x002f220000100800 */
[----:B------:R-:W-:-:S13]  /*eae0*/  ISETP.GT.U32.AND P6, PT, R251, R31, PT ;  /* 0x0000001ffb00720c */ /* 0x000fda0003fc4070 */
[----:B------:R-:W-:Y:S01]  /*eaf0*/  @!P6 IMAD.IADD R31, R31, 0x1, -R251 ;  /* 0x000000011f1fe824 */ /* 0x000fe200078e0afb */
[C---:B------:R-:W-:Y:S02]  /*eb00*/  ISETP.GT.U32.AND P6, PT, R251.reuse, R26, PT ;  /* 0x0000001afb00720c */ /* 0x040fe40003fc4070 */
[----:B------:R-:W-:Y:S02]  /*eb10*/  MOV R34, R4 ;  /* 0x0000000400227202 */ /* 0x000fe40000000f00 */
[C---:B------:R-:W-:Y:S02]  /*eb20*/  ISETP.GT.U32.AND P0, PT, R251.reuse, R31, PT ;  /* 0x0000001ffb00720c */ /* 0x040fe40003f04070 */
[----:B------:R-:W-:Y:S01]  /*eb30*/  ISETP.GT.U32.AND P5, PT, R251, R28, PT ;  /* 0x0000001cfb00720c */ /* 0x000fe20003fa4070 */
[----:B------:R-:W-:-:S06]  /*eb40*/  @!P1 IMAD.MOV R34, RZ, RZ, -R34 ;  /* 0x000000ffff229224 */ /* 0x000fcc00078e0a22 */
[----:B------:R-:W-:Y:S01]  /*eb50*/  @!P6 IMAD.IADD R26, R26, 0x1, -R251 ;  /* 0x000000011a1ae824 */ /* 0x000fe200078e0afb */
[----:B------:R-:W-:-:S04]  /*eb60*/  ISETP.GT.U32.AND P4, PT, R251, R29, PT ;  /* 0x0000001dfb00720c */ /* 0x000fc80003f84070 */
[C---:B------:R-:W-:Y:S02]  /*eb70*/  ISETP.GT.U32.AND P6, PT, R251.reuse, R26, PT ;  /* 0x0000001afb00720c */ /* 0x040fe40003fc4070 */
[----:B------:R-:W-:Y:S02]  /*eb80*/  ISETP.GT.U32.AND P2, PT, R251, R24, PT ;  /* 0x00000018fb00720c */ /* 0x000fe40003f44070 */
[----:B------:R-:W-:Y:S01]  /*eb90*/  IABS R0, R0 ;  /* 0x0000000000007213 */ /* 0x000fe20000000000 */
[----:B------:R-:W-:Y:S01]  /*eba0*/  @!P0 IMAD.IADD R31, R31, 0x1, -R251 ;  /* 0x000000011f1f8824 */ /* 0x000fe200078e0afb */
[----:B------:R-:W-:-:S03]  /*ebb0*/  @!P5 IADD3 R28, R28, -R251, RZ ;  /* 0x800000fb1c1cd210 */ /* 0x000fc60007ffe0ff */
[----:B------:R-:W-:-:S04]  /*ebc0*/  IMAD.HI.U32 R252, R250, R0, RZ ;  /* 0x00000000fafc7227 */ /* 0x000fc800078e00ff */
[----:B------:R-:W-:Y:S01]  /*ebd0*/  @!P6 IADD3 R26, R26, -R251, RZ ;  /* 0x800000fb1a1ae210 */ /* 0x000fe20007ffe0ff */
[--C-:B------:R-:W-:Y:S01]  /*ebe0*/  @!P4 IMAD.IADD R29, R29, 0x1, -R251.reuse ;  /* 0x000000011d1dc824 */ /* 0x100fe200078e0afb */
[----:B------:R-:W-:Y:S01]  /*ebf0*/  IADD3 R252, -R252, RZ, RZ ;  /* 0x000000fffcfc7210 */ /* 0x000fe20007ffe1ff */
[----:B------:R-:W-:Y:S01]  /*ec00*/  @!P2 IMAD.IADD R24, R24, 0x1, -R251 ;  /* 0x000000011818a824 */ /* 0x000fe200078e0afb */
[----:B------:R-:W-:Y:S03]  /*ec10*/  STL [R1+0x518], R34 ;  /* 0x0005182201007387 */ /* 0x000fe60000100800 */
[C---:B------:R-:W-:Y:S02]  /*ec20*/  IMAD R4, R251.reuse, R252, R0 ;  /* 0x000000fcfb047224 */ /* 0x040fe400078e0200 */
[----:B------:R-:W-:Y:S01]  /*ec30*/  IMAD.MOV.U32 R0, RZ, RZ, R31 ;  /* 0x000000ffff007224 */ /* 0x000fe200078e001f */
[----:B------:R-:W-:Y:S01]  /*ec40*/  ISETP.GT.U32.AND P3, PT, R251, R25, PT ;  /* 0x00000019fb00720c */ /* 0x000fe20003f64070 */
[----:B------:R-:W-:-:S12]  /*ec50*/  IMAD.MOV.U32 R31, RZ, RZ, R26 ;  /* 0x000000ffff1f7224 */ /* 0x000fd800078e001a */
[----:B------:R-:W-:Y:S01]  /*ec60*/  @!P3 IMAD.IADD R25, R25, 0x1, -R251 ;  /* 0x000000011919b824 */ /* 0x000fe200078e0afb */
[C---:B--2---:R-:W-:Y:S02]  /*ec70*/  ISETP.GT.U32.AND P1, PT, R251.reuse, R23, PT ;  /* 0x00000017fb00720c */ /* 0x044fe40003f24070 */
[----:B---3--:R-:W-:-:S11]  /*ec80*/  ISETP.GT.U32.AND P0, PT, R251, R27, PT ;  /* 0x0000001bfb00720c */ /* 0x008fd60003f04070 */
[--C-:B------:R-:W-:Y:S02]  /*ec90*/  @!P1 IMAD.IADD R23, R23, 0x1, -R251.reuse ;  /* 0x0000000117179824 */ /* 0x100fe400078e0afb */
[----:B------:R-:W-:Y:S01]  /*eca0*/  @!P0 IMAD.IADD R27, R27, 0x1, -R251 ;  /* 0x000000011b1b8824 */ /* 0x000fe200078e0afb */
[C---:B----4-:R-:W-:Y:S02]  /*ecb0*/  ISETP.GT.U32.AND P5, PT, R251.reuse, R21, PT ;  /* 0x00000015fb00720c */ /* 0x050fe40003fa4070 */
[----:B------:R-:W-:-:S11]  /*ecc0*/  ISETP.GT.U32.AND P4, PT, R251, R22, PT ;  /* 0x00000016fb00720c */ /* 0x000fd60003f84070 */
[--C-:B------:R-:W-:Y:S02]  /*ecd0*/  @!P5 IMAD.IADD R21, R21, 0x1, -R251.reuse ;  /* 0x000000011515d824 */ /* 0x100fe400078e0afb */
[----:B------:R-:W-:Y:S02]  /*ece0*/  @!P4 IADD3 R22, R22, -R251, RZ ;  /* 0x800000fb1616c210 */ /* 0x000fe40007ffe0ff */
[----:B------:R-:W-:Y:S02]  /*ecf0*/  ISETP.GT.U32.AND P2, PT, R251, R19, PT ;  /* 0x00000013fb00720c */ /* 0x000fe40003f44070 */
[----:B------:R-:W-:Y:S02]  /*ed00*/  ISETP.GE.AND P1, PT, R17, RZ, PT ;  /* 0x000000ff1100720c */ /* 0x000fe40003f26270 */
[----:B------:R-:W-:Y:S02]  /*ed10*/  ISETP.GE.AND P6, PT, R18, RZ, PT ;  /* 0x000000ff1200720c */ /* 0x000fe40003fc6270 */
[----:B------:R-:W2:Y:S07]  /*ed20*/  LDL.LU R18, [R1+0xb8] ;  /* 0x0000b80001127983 */ /* 0x000eae0000300800 */
[----:B------:R-:W-:-:S02]  /*ed30*/  @!P2 IMAD.IADD R19, R19, 0x1, -R251 ;  /* 0x000000011313a824 */ /* 0x000fc400078e0afb */
[----:B------:R-:W-:Y:S01]  /*ed40*/  @!P1 IMAD.MOV R28, RZ, RZ, -R28 ;  /* 0x000000ffff1c9224 */ /* 0x000fe200078e0a1c */
[----:B------:R-:W-:Y:S02]  /*ed50*/  ISETP.GE.AND P0, PT, R16, RZ, PT ;  /* 0x000000ff1000720c */ /* 0x000fe40003f06270 */
[----:B------:R-:W-:Y:S01]  /*ed60*/  @!P6 IADD3 R0, -R0, RZ, RZ ;  /* 0x000000ff0000e210 */ /* 0x000fe20007ffe1ff */
[----:B------:R-:W3:Y:S04]  /*ed70*/  LDL.LU R16, [R1+0xb4] ;  /* 0x0000b40001107983 */ /* 0x000ee80000300800 */
[----:B------:R-:W4:Y:S01]  /*ed80*/  LDL.LU R17, [R1+0xb0] ;  /* 0x0000b00001117983 */ /* 0x000f220000300800 */
[----:B------:R-:W-:-:S03]  /*ed90*/  ISETP.GE.AND P5, PT, R14, RZ, PT ;  /* 0x000000ff0e00720c */ /* 0x000fc60003fa6270 */
[----:B------:R-:W4:Y:S01]  /*eda0*/  LDL.LU R14, [R1+0xac] ;  /* 0x0000ac00010e7983 */ /* 0x000f220000300800 */
[----:B------:R-:W-:-:S03]  /*edb0*/  ISETP.GE.AND P4, PT, R15, RZ, PT ;  /* 0x000000ff0f00720c */ /* 0x000fc60003f86270 */
[----:B------:R-:W4:Y:S04]  /*edc0*/  LDL.LU R15, [R1+0xa8] ;  /* 0x0000a800010f7983 */ /* 0x000f280000300800 */
[----:B------:R1:W-:Y:S01]  /*edd0*/  STL [R1+0x514], R0 ;  /* 0x0005140001007387 */ /* 0x0003e20000100800 */
[----:B------:R-:W-:-:S03]  /*ede0*/  ISETP.GE.AND P2, PT, R30, RZ, PT ;  /* 0x000000ff1e00720c */ /* 0x000fc60003f46270 */
[----:B------:R-:W4:Y:S01]  /*edf0*/  LDL R30, [R1+0x3f80] ;  /* 0x003f8000011e7983 */ /* 0x000f220000100800 */
[----:B-1----:R-:W-:-:S03]  /*ee00*/  IMAD.MOV.U32 R0, RZ, RZ, R29 ;  /* 0x000000ffff007224 */ /* 0x002fc600078e001d */
[----:B------:R1:W-:Y:S01]  /*ee10*/  STL [R1+0x510], R28 ;  /* 0x0005101c01007387 */ /* 0x0003e20000100800 */
[----:B------:R-:W-:-:S03]  /*ee20*/  @!P0 IMAD.MOV R0, RZ, RZ, -R0 ;  /* 0x000000ffff008224 */ /* 0x000fc600078e0a00 */
[----:B------:R-:W4:Y:S01]  /*ee30*/  LDL R29, [R1+0x3f84] ;  /* 0x003f8400011d7983 */ /* 0x000f220000100800 */
[----:B------:R-:W-:-:S03]  /*ee40*/  @!P5 IMAD.MOV R24, RZ, RZ, -R24 ;  /* 0x000000ffff18d224 */ /* 0x000fc600078e0a18 */
[----:B-1----:R-:W4:Y:S04]  /*ee50*/  LDL R28, [R1+0x3f90] ;  /* 0x003f9000011c7983 */ /* 0x002f280000100800 */
[----:B------:R1:W-:Y:S02]  /*ee60*/  STL [R1+0x50c], R0 ;  /* 0x00050c0001007387 */ /* 0x0003e40000100800 */
[----:B-1----:R-:W-:Y:S02]  /*ee70*/  MOV R0, R25 ;  /* 0x0000001900007202 */ /* 0x002fe40000000f00 */
[----:B------:R-:W4:Y:S04]  /*ee80*/  LDL R25, [R1+0x3f94] ;  /* 0x003f940001197983 */ /* 0x000f280000100800 */
[----:B------:R1:W-:Y:S04]  /*ee90*/  STL [R1+0x508], R24 ;  /* 0x0005081801007387 */ /* 0x0003e80000100800 */
[----:B------:R-:W4:Y:S04]  /*eea0*/  LDL R26, [R1+0x3fa0] ;  /* 0x003fa000011a7983 */ /* 0x000f280000100800 */
[----:B-1----:R-:W4:Y:S01]  /*eeb0*/  LDL R24, [R1+0x3f98] ;  /* 0x003f980001187983 */ /* 0x002f220000100800 */
[----:B------:R-:W-:-:S02]  /*eec0*/  ISETP.GT.U32.AND P3, PT, R251, R20, PT ;  /* 0x00000014fb00720c */ /* 0x000fc40003f64070 */
[C---:B------:R-:W-:Y:S02]  /*eed0*/  ISETP.GT.U32.AND P1, PT, R251.reuse, R27, PT ;  /* 0x0000001bfb00720c */ /* 0x040fe40003f24070 */
[C---:B------:R-:W-:Y:S02]  /*eee0*/  ISETP.GT.U32.AND P0, PT, R251.reuse, R21, PT ;  /* 0x00000015fb00720c */ /* 0x040fe40003f04070 */
[----:B------:R-:W-:-:S07]  /*eef0*/  ISETP.GT.U32.AND P6, PT, R251, R22, PT ;  /* 0x00000016fb00720c */ /* 0x000fce0003fc4070 */
[--C-:B------:R-:W-:Y:S01]  /*ef00*/  @!P3 IMAD.IADD R20, R20, 0x1, -R251.reuse ;  /* 0x000000011414b824 */ /* 0x100fe200078e0afb */
[----:B------:R-:W-:Y:S02]  /*ef10*/  ISETP.GT.U32.AND P3, PT, R251, R23, PT ;  /* 0x00000017fb00720c */ /* 0x000fe40003f64070 */
[----:B------:R-:W-:Y:S02]  /*ef20*/  @!P2 IADD3 R31, -R31, RZ, RZ ;  /* 0x000000ff1f1fa210 */ /* 0x000fe40007ffe1ff */
[----:B------:R-:W-:Y:S01]  /*ef30*/  ISETP.GT.U32.AND P5, PT, R251, R20, PT ;  /* 0x00000014fb00720c */ /* 0x000fe20003fa4070 */
[--C-:B------:R-:W-:Y:S02]  /*ef40*/  @!P1 IMAD.IADD R27, R27, 0x1, -R251.reuse ;  /* 0x000000011b1b9824 */ /* 0x100fe400078e0afb */
[----:B------:R-:W-:Y:S01]  /*ef50*/  @!P4 IMAD.MOV R0, RZ, RZ, -R0 ;  /* 0x000000ffff00c224 */ /* 0x000fe200078e0a00 */
[----:B------:R-:W-:Y:S01]  /*ef60*/  @!P6 IADD3 R22, R22, -R251, RZ ;  /* 0x800000fb1616e210 */ /* 0x000fe20007ffe0ff */
[----:B------:R-:W-:-:S04]  /*ef70*/  @!P0 IMAD.IADD R21, R21, 0x1, -R251 ;  /* 0x0000000115158824 */ /* 0x000fc800078e0afb */
[----:B------:R-:W-:-:S04]  /*ef80*/  @!P3 IMAD.IADD R23, R23, 0x1, -R251 ;  /* 0x000000011717b824 */ /* 0x000fc800078e0afb */
[----:B------:R-:W-:Y:S01]  /*ef90*/  @!P5 IMAD.IADD R20, R20, 0x1, -R251 ;  /* 0x000000011414d824 */ /* 0x000fe200078e0afb */
        /* <DEDUP_REMOVED lines=8> */
[----:B---3--:R-:W-:-:S11]  /*f020*/  ISETP.GT.U32.AND P3, PT, R251, R16, PT ;  /* 0x00000010fb00720c */ /* 0x008fd60003f64070 */
[----:B------:R-:W-:Y:S01]  /*f030*/  @!P2 IMAD.IADD R18, R18, 0x1, -R251 ;  /* 0x000000011212a824 */ /* 0x000fe200078e0afb */
[C---:B----4-:R-:W-:Y:S02]  /*f040*/  ISETP.GT.U32.AND P1, PT, R251.reuse, R17, PT ;  /* 0x00000011fb00720c */ /* 0x050fe40003f24070 */
[----:B------:R-:W-:Y:S02]  /*f050*/  ISETP.GT.U32.AND P0, PT, R251, R14, PT ;  /* 0x0000000efb00720c */ /* 0x000fe40003f04070 */
[----:B------:R-:W-:-:S09]  /*f060*/  @!P3 IADD3 R16, R16, -R251, RZ ;  /* 0x800000fb1010b210 */ /* 0x000fd20007ffe0ff */
[--C-:B------:R-:W-:Y:S01]  /*f070*/  @!P1 IMAD.IADD R17, R17, 0x1, -R251.reuse ;  /* 0x0000000111119824 */ /* 0x100fe200078e0afb */
[----:B------:R-:W-:Y:S01]  /*f080*/  ISETP.GT.U32.AND P6, PT, R251, R15, PT ;  /* 0x0000000ffb00720c */ /* 0x000fe20003fc4070 */
[----:B------:R-:W-:Y:S01]  /*f090*/  @!P0 IMAD.IADD R14, R14, 0x1, -R251 ;  /* 0x000000010e0e8824 */ /* 0x000fe200078e0afb */
[----:B------:R-:W-:Y:S02]  /*f0a0*/  ISETP.GE.AND P5, PT, R30, RZ, PT ;  /* 0x000000ff1e00720c */ /* 0x000fe40003fa6270 */
[----:B------:R-:W-:Y:S01]  /*f0b0*/  ISETP.GE.AND P2, PT, R29, RZ, PT ;  /* 0x000000ff1d00720c */ /* 0x000fe20003f46270 */
[----:B------:R-:W-:-:S08]  /*f0c0*/  IMAD.MOV.U32 R30, RZ, RZ, R27 ;  /* 0x000000ffff1e7224 */ /* 0x000fd000078e001b */
[----:B------:R-:W-:Y:S01]  /*f0d0*/  @!P6 IMAD.IADD R15, R15, 0x1, -R251 ;  /* 0x000000010f0fe824 */ /* 0x000fe200078e0afb */
[----:B------:R-:W-:Y:S01]  /*f0e0*/  ISETP.GE.AND P3, PT, R28, RZ, PT ;  /* 0x000000ff1c00720c */ /* 0x000fe20003f66270 */
[----:B------:R-:W-:Y:S01]  /*f0f0*/  @!P5 IMAD.MOV R23, RZ, RZ, -R23 ;  /* 0x000000ffff17d224 */ /* 0x000fe200078e0a17 */
[----:B------:R-:W2:Y:S01]  /*f100*/  LDL.LU R28, [R1+0x128] ;  /* 0x00012800011c7983 */ /* 0x000ea20000300800 */
        /* <DEDUP_REMOVED lines=13> */
[----:B------:R-:W-:Y:S02]  /*f1e0*/  @!P0 IADD3 R19, -R19, RZ, RZ ;  /* 0x000000ff13138210 */ /* 0x000fe40007ffe1ff */
[----:B-1----:R-:W-:Y:S02]  /*f1f0*/  MOV R30, R22 ;  /* 0x00000016001e7202 */ /* 0x002fe40000000f00 */
[----:B------:R-:W4:Y:S03]  /*f200*/  LDL R22, [R1+0x3fbc] ;  /* 0x003fbc0001167983 */ /* 0x000f260000100800 */
[----:B------:R-:W-:Y:S01]  /*f210*/  @!P1 IMAD.MOV R30, RZ, RZ, -R30 ;  /* 0x000000ffff1e9224 */ /* 0x000fe200078e0a1e */
        /* <DEDUP_REMOVED lines=12> */
[----:B------:R-:W-:Y:S02]  /*f2e0*/  @!P4 IADD3 R5, R5, -R251, RZ ;  /* 0x800000fb0505c210 */ /* 0x000fe40007ffe0ff */
[C---:B------:R-:W-:Y:S01]  /*f2f0*/  ISETP.GT.U32.AND P4, PT, R251.reuse, R18, PT ;  /* 0x00000012fb00720c */ /* 0x040fe20003f84070 */
[--C-:B------:R-:W-:Y:S01]  /*f300*/  @!P2 IMAD.IADD R16, R16, 0x1, -R251.reuse ;  /* 0x000000011010a824 */ /* 0x100fe200078e0afb */
[----:B------:R-:W-:Y:S02]  /*f310*/  ISETP.GT.U32.AND P5, PT, R251, R5, PT ;  /* 0x00000005fb00720c */ /* 0x000fe40003fa4070 */
[----:B------:R-:W-:Y:S01]  /*f320*/  @!P3 IADD3 R17, R17, -R251, RZ ;  /* 0x800000fb1111b210 */ /* 0x000fe20007ffe0ff */
[--C-:B------:R-:W-:Y:S02]  /*f330*/  @!P0 IMAD.IADD R15, R15, 0x1, -R251.reuse ;  /* 0x000000010f0f8824 */ /* 0x100fe400078e0afb */
[----:B------:R-:W-:Y:S02]  /*f340*/  @!P6 IMAD.MOV R30, RZ, RZ, -R30 ;  /* 0x000000ffff1ee224 */ /* 0x000fe400078e0a1e */
[----:B------:R-:W-:-:S04]  /*f350*/  @!P1 IMAD.IADD R14, R14, 0x1, -R251 ;  /* 0x000000010e0e9824 */ /* 0x000fc800078e0afb */
[--C-:B------:R-:W-:Y:S01]  /*f360*/  @!P4 IMAD.IADD R18, R18, 0x1, -R251.reuse ;  /* 0x000000011212c824 */ /* 0x100fe200078e0afb */
[----:B------:R1:W-:Y:S01]  /*f370*/  STL [R1+0x4e8], R30 ;  /* 0x0004e81e01007387 */ /* 0x0003e20000100800 */
[----:B------:R-:W-:Y:S01]  /*f380*/  @!P5 IMAD.IADD R5, R5, 0x1, -R251 ;  /* 0x000000010505d824 */ /* 0x000fe200078e0afb */
[----:B-1----:R-:W-:Y:S02]  /*f390*/  MOV R30, R17 ;  /* 0x00000011001e7202 */ /* 0x002fe40000000f00 */
[----:B--2---:R-:W-:Y:S02]  /*f3a0*/  ISETP.GT.U32.AND P2, PT, R251, R28, PT ;  /* 0x0000001cfb00720c */ /* 0x004fe40003f44070 */
[----:B---3--:R-:W-:Y:S02]  /*f3b0*/  ISETP.GE.AND P4, PT, R25, RZ, PT ;  /* 0x000000ff1900720c */ /* 0x008fe40003f86270 */
[----:B----4-:R-:W-:-:S09]  /*f3c0*/  ISETP.GT.U32.AND P3, PT, R251, R29, PT ;  /* 0x0000001dfb00720c */ /* 0x010fd20003f64070 */
[--C-:B------:R-:W-:Y:S01]  /*f3d0*/  @!P2 IMAD.IADD R28, R28, 0x1, -R251.reuse ;  /* 0x000000011c1ca824 */ /* 0x100fe200078e0afb */
[C---:B------:R-:W-:Y:S02]  /*f3e0*/  ISETP.GT.U32.AND P1, PT, R251.reuse, R24, PT ;  /* 0x00000018fb00720c */ /* 0x040fe40003f24070 */
[----:B------:R-:W-:Y:S01]  /*f3f0*/  ISETP.GT.U32.AND P0, PT, R251, R26, PT ;  /* 0x0000001afb00720c */ /* 0x000fe20003f04070 */
[----:B------:R-:W-:Y:S02]  /*f400*/  @!P3 IMAD.IADD R29, R29, 0x1, -R251 ;  /* 0x000000011d1db824 */ /* 0x000fe400078e0afb */
[----:B------:R-:W-:-:S08]  /*f410*/  @!P4 IMAD.MOV R18, RZ, RZ, -R18 ;  /* 0x000000ffff12c224 */ /* 0x000fd000078e0a12 */
[----:B------:R-:W-:Y:S01]  /*f420*/  @!P1 IMAD.IADD R24, R24, 0x1, -R251 ;  /* 0x0000000118189824 */ /* 0x000fe200078e0afb */
[----:B------:R-:W-:Y:S02]  /*f430*/  ISETP.GE.AND P5, PT, R23, RZ, PT ;  /* 0x000000ff1700720c */ /* 0x000fe40003fa6270 */
[----:B------:R-:W2:Y:S01]  /*f440*/  LDL.LU R23, [R1+0x114] ;  /* 0x0001140001177983 */ /* 0x000ea20000300800 */
[----:B------:R-:W-:-:S03]  /*f450*/  @!P0 IADD3 R26, R26, -R251, RZ ;  /* 0x800000fb1a1a8210 */ /* 0x000fc60007ffe0ff */
[----:B------:R-:W3:Y:S01]  /*f460*/  LDL.LU R25, [R1+0x110] ;  /* 0x0001100001197983 */ /* 0x000ee20000300800 */
[----:B------:R-:W-:-:S06]  /*f470*/  ISETP.GE.AND P2, PT, R22, RZ, PT ;  /* 0x000000ff1600720c */ /* 0x000fcc0003f46270 */
[----:B------:R-:W-:Y:S01]  /*f480*/  @!P5 IMAD.MOV R16, RZ, RZ, -R16 ;  /* 0x000000ffff10d224 */ /* 0x000fe200078e0a10 */
[----:B------:R-:W-:Y:S02]  /*f490*/  ISETP.GE.AND P3, PT, R21, RZ, PT ;  /* 0x000000ff1500720c */ /* 0x000fe40003f66270 */
[----:B------:R-:W4:Y:S04]  /*f4a0*/  LDL.LU R21, [R1+0x10c] ;  /* 0x00010c0001157983 */ /* 0x000f280000300800 */
[----:B------:R-:W4:Y:S01]  /*f4b0*/  LDL.LU R22, [R1+0x108] ;  /* 0x0001080001167983 */ /* 0x000f220000300800 */
[----:B------:R-:W-:Y:S01]  /*f4c0*/  @!P2 IMAD.MOV R30, RZ, RZ, -R30 ;  /* 0x000000ffff1ea224 */ /* 0x000fe200078e0a1e */
[----:B------:R-:W-:Y:S02]  /*f4d0*/  ISETP.GE.AND P1, PT, R20, RZ, PT ;  /* 0x000000ff1400720c */ /* 0x000fe40003f26270 */
[----:B------:R-:W-:-:S02]  /*f4e0*/  ISETP.GE.AND P0, PT, R19, RZ, PT ;  /* 0x000000ff1300720c */ /* 0x000fc40003f06270 */
[----:B------:R-:W4:Y:S04]  /*f4f0*/  LDL.LU R19, [R1+0x104] ;  /* 0x0001040001137983 */ /* 0x000f280000300800 */
[----:B------:R-:W4:Y:S04]  /*f500*/  LDL.LU R20, [R1+0x100] ;  /* 0x0001000001147983 */ /* 0x000f280000300800 */
[----:B------:R1:W-:Y:S04]  /*f510*/  STL [R1+0x4e4], R18 ;  /* 0x0004e41201007387 */ /* 0x0003e80000100800 */
[----:B------:R-:W4:Y:S04]  /*f520*/  LDL R17, [R1+0x3fec] ;  /* 0x003fec0001117983 */ /* 0x000f280000100800 */
[----:B-1----:R-:W4:Y:S04]  /*f530*/  LDL R18, [R1+0x3fe4] ;  /* 0x003fe40001127983 */ /* 0x002f280000100800 */
[----:B------:R1:W-:Y:S01]  /*f540*/  STL [R1+0x4e0], R16 ;  /* 0x0004e01001007387 */ /* 0x0003e20000100800 */
[----:B------:R-:W-:-:S03]  /*f550*/  @!P3 IADD3 R14, -R14, RZ, RZ ;  /* 0x000000ff0e0eb210 */ /* 0x000fc60007ffe1ff */
        /* <DEDUP_REMOVED lines=10> */
[----:B------:R-:W-:Y:S02]  /*f600*/  @!P6 IADD3 R31, R31, -R251, RZ ;  /* 0x800000fb1f1fe210 */ /* 0x000fe40007ffe0ff */
[C---:B------:R-:W-:Y:S01]  /*f610*/  ISETP.GT.U32.AND P6, PT, R251.reuse, R27, PT ;  /* 0x0000001bfb00720c */ /* 0x040fe20003fc4070 */
[----:B------:R-:W-:Y:S01]  /*f620*/  IMAD.MOV.U32 R34, RZ, RZ, R5 ;  /* 0x000000ffff227224 */ /* 0x000fe200078e0005 */
[C---:B------:R-:W-:Y:S02]  /*f630*/  ISETP.GT.U32.AND P4, PT, R251.reuse, R31, PT ;  /* 0x0000001ffb00720c */ /* 0x040fe40003f84070 */
[C---:B------:R-:W-:Y:S01]  /*f640*/  ISETP.GT.U32.AND P5, PT, R251.reuse, R28, PT ;  /* 0x0000001cfb00720c */ /* 0x040fe20003fa4070 */
[----:B------:R-:W-:Y:S01]  /*f650*/  @!P0 IMAD.MOV R34, RZ, RZ, -R34 ;  /* 0x000000ffff228224 */ /* 0x000fe200078e0a22 */
[----:B------:R-:W-:-:S07]  /*f660*/  ISETP.GT.U32.AND P2, PT, R251, R29, PT ;  /* 0x0000001dfb00720c */ /* 0x000fce0003f44070 */
[----:B------:R-:W-:Y:S01]  /*f670*/  @!P6 IMAD.IADD R27, R27, 0x1, -R251 ;  /* 0x000000011b1be824 */ /* 0x000fe200078e0afb */
[----:B------:R-:W-:-:S04]  /*f680*/  ISETP.GT.U32.AND P3, PT, R251, R24, PT ;  /* 0x00000018fb00720c */ /* 0x000fc80003f64070 */
[----:B------:R-:W-:Y:S02]  /*f690*/  ISETP.GT.U32.AND P6, PT, R251, R27, PT ;  /* 0x0000001bfb00720c */ /* 0x000fe40003fc4070 */
[----:B------:R-:W-:Y:S02]  /*f6a0*/  IABS R0, R0 ;  /* 0x0000000000007213 */ /* 0x000fe40000000000 */
[----:B------:R-:W-:Y:S01]  /*f6b0*/  @!P4 IADD3 R31, R31, -R251, RZ ;  /* 0x800000fb1f1fc210 */ /* 0x000fe20007ffe0ff */
[----:B------:R-:W-:Y:S02]  /*f6c0*/  @!P5 IMAD.IADD R28, R28, 0x1, -R251 ;  /* 0x000000011c1cd824 */ /* 0x000fe400078e0afb */
[----:B------:R-:W-:-:S04]  /*f6d0*/  IMAD.HI.U32 R252, R250, R0, RZ ;  /* 0x00000000fafc7227 */ /* 0x000fc800078e00ff */
[--C-:B------:R-:W-:Y:S02]  /*f6e0*/  @!P2 IMAD.IADD R29, R29, 0x1, -R251.reuse ;  /* 0x000000011d1da824 */ /* 0x100fe400078e0afb */
        /* <DEDUP_REMOVED lines=8> */
[----:B------:R-:W-:Y:S02]  /*f770*/  @!P1 IADD3 R26, R26, -R251, RZ ;  /* 0x800000fb1a1a9210 */ /* 0x000fe40007ffe0ff */
[C---:B--2---:R-:W-:Y:S02]  /*f780*/  ISETP.GT.U32.AND P0, PT, R251.reuse, R23, PT ;  /* 0x00000017fb00720c */ /* 0x044fe40003f04070 */
[----:B---3--:R-:W-:-:S11]  /*f790*/  ISETP.GT.U32.AND P4, PT, R251, R25, PT ;  /* 0x00000019fb00720c */ /* 0x008fd60003f84070 */
[--C-:B------:R-:W-:Y:S02]  /*f7a0*/  @!P0 IMAD.IADD R23, R23, 0x1, -R251.reuse ;  /* 0x0000000117178824 */ /* 0x100fe400078e0afb */
[----:B------:R-:W-:Y:S01]  /*f7b0*/  @!P4 IMAD.IADD R25, R25, 0x1, -R251 ;  /* 0x000000011919c824 */ /* 0x000fe200078e0afb */
[C---:B----4-:R-:W-:Y:S02]  /*f7c0*/  ISETP.GT.U32.AND P5, PT, R251.reuse, R21, PT ;  /* 0x00000015fb00720c */ /* 0x050fe40003fa4070 */
[----:B------:R-:W-:-:S11]  /*f7d0*/  ISETP.GT.U32.AND P2, PT, R251, R22, PT ;  /* 0x00000016fb00720c */ /* 0x000fd60003f44070 */
[----:B------:R-:W-:Y:S02]  /*f7e0*/  @!P5 IADD3 R21, R21, -R251, RZ ;  /* 0x800000fb1515d210 */ /* 0x000fe40007ffe0ff */
[--C-:B------:R-:W-:Y:S01]  /*f7f0*/  @!P2 IMAD.IADD R22, R22, 0x1, -R251.reuse ;  /* 0x000000011616a824 */ /* 0x100fe200078e0afb */
[----:B------:R-:W-:Y:S02]  /*f800*/  ISETP.GT.U32.AND P3, PT, R251, R19, PT ;  /* 0x00000013fb00720c */ /* 0x000fe40003f64070 */
[----:B------:R-:W-:Y:S02]  /*f810*/  ISETP.GE.AND P0, PT, R17, RZ, PT ;  /* 0x000000ff1100720c */ /* 0x000fe40003f06270 */
[----:B------:R-:W-:Y:S02]  /*f820*/  ISETP.GE.AND P6, PT, R18, RZ, PT ;  /* 0x000000ff1200720c */ /* 0x000fe40003fc6270 */
[----:B------:R-:W2:Y:S07]  /*f830*/  LDL.LU R18, [R1+0xfc] ;  /* 0x0000fc0001127983 */ /* 0x000eae0000300800 */
[----:B------:R-:W-:-:S02]  /*f840*/  @!P3 IMAD.IADD R19, R19, 0x1, -R251 ;  /* 0x000000011313b824 */ /* 0x000fc400078e0afb */
        /* <DEDUP_REMOVED lines=10> */
[----:B------:R-:W-:Y:S01]  /*f8f0*/  ISETP.GE.AND P3, PT, R30, RZ, PT ;  /* 0x000000ff1e00720c */ /* 0x000fe20003f66270 */
[----:B-1----:R-:W-:Y:S02]  /*f900*/  IMAD.MOV.U32 R0, RZ, RZ, R29 ;  /* 0x000000ffff007224 */ /* 0x002fe400078e001d */
[----:B------:R-:W4:Y:S04]  /*f910*/  LDL R30, [R1+0x4030] ;  /* 0x00403000011e7983 */ /* 0x000f280000100800 */
[----:B------:R1:W-:Y:S01]  /*f920*/  STL [R1+0x4c8], R28 ;  /* 0x0004c81c01007387 */ /* 0x0003e20000100800 */
[----:B------:R-:W-:-:S03]  /*f930*/  @!P4 IADD3 R0, -R0, RZ, RZ ;  /* 0x000000ff0000c210 */ /* 0x000fc60007ffe1ff */
[----:B------:R-:W4:Y:S01]  /*f940*/  LDL R29, [R1+0x4038] ;  /* 0x00403800011d7983 */ /* 0x000f220000100800 */
[----:B------:R-:W-:-:S03]  /*f950*/  @!P5 IMAD.MOV R24, RZ, RZ, -R24 ;  /* 0x000000ffff18d224 */ /* 0x000fc600078e0a18 */
        /* <DEDUP_REMOVED lines=12> */
[----:B------:R-:W-:Y:S02]  /*fa20*/  @!P1 IADD3 R20, R20, -R251, RZ ;  /* 0x800000fb14149210 */ /* 0x000fe40007ffe0ff */
[C---:B------:R-:W-:Y:S02]  /*fa30*/  ISETP.GT.U32.AND P1, PT, R251.reuse, R23, PT ;  /* 0x00000017fb00720c */ /* 0x040fe40003f24070 */
[----:B------:R-:W-:Y:S01]  /*fa40*/  ISETP.GT.U32.AND P5, PT, R251, R20, PT ;  /* 0x00000014fb00720c */ /* 0x000fe20003fa4070 */
[--C-:B------:R-:W-:Y:S01]  /*fa50*/  @!P0 IMAD.IADD R25, R25, 0x1, -R251.reuse ;  /* 0x0000000119198824 */ /* 0x100fe200078e0afb */
[----:B------:R-:W-:Y:S01]  /*fa60*/  @!P2 IADD3 R0, -R0, RZ, RZ ;  /* 0x000000ff0000a210 */ /* 0x000fe20007ffe1ff */
[----:B------:R-:W-:Y:S01]  /*fa70*/  @!P6 IMAD.IADD R22, R22, 0x1, -R251 ;  /* 0x000000011616e824 */ /* 0x000fe200078e0afb */
[----:B------:R-:W-:-:S07]  /*fa80*/  @!P4 IADD3 R21, R21, -R251, RZ ;  /* 0x800000fb1515c210 */ /* 0x000fce0007ffe0ff */
[--C-:B------:R-:W-:Y:S02]  /*fa90*/  @!P1 IMAD.IADD R23, R23, 0x1, -R251.reuse ;  /* 0x0000000117179824 */ /* 0x100fe400078e0afb */
        /* <DEDUP_REMOVED lines=11> */
[----:B------:R-:W-:Y:S02]  /*fb50*/  @!P3 IADD3 R18, R18, -R251, RZ ;  /* 0x800000fb1212b210 */ /* 0x000fe40007ffe0ff */
[----:B------:R-:W-:Y:S01]  /*fb60*/  ISETP.GT.U32.AND P4, PT, R251, R15, PT ;  /* 0x0000000ffb00720c */ /* 0x000fe20003f84070 */
[--C-:B------:R-:W-:Y:S02]  /*fb70*/  @!P1 IMAD.IADD R16, R16, 0x1, -R251.reuse ;  /* 0x0000000110109824 */ /* 0x100fe400078e0afb */
[----:B------:R-:W-:Y:S01]  /*fb80*/  @!P0 IMAD.IADD R17, R17, 0x1, -R251 ;  /* 0x0000000111118824 */ /* 0x000fe200078e0afb */
[----:B------:R-:W-:-:S09]  /*fb90*/  ISETP.GT.U32.AND P6, PT, R251, R14, PT ;  /* 0x0000000efb00720c */ /* 0x000fd20003fc4070 */
[----:B------:R-:W-:Y:S01]  /*fba0*/  @!P4 IMAD.IADD R15, R15, 0x1, -R251 ;  /* 0x000000010f0fc824 */ /* 0x000fe200078e0afb */
[----:B------:R-:W-:Y:S02]  /*fbb0*/  ISETP.GE.AND P5, PT, R30, RZ, PT ;  /* 0x000000ff1e00720c */ /* 0x000fe40003fa6270 */
[----:B------:R-:W-:Y:S01]  /*fbc0*/  ISETP.GE.AND P3, PT, R29, RZ, PT ;  /* 0x000000ff1d00720c */ /* 0x000fe20003f66270 */
[----:B------:R-:W-:Y:S01]  /*fbd0*/  IMAD.MOV.U32 R30, RZ, RZ, R25 ;  /* 0x000000ffff1e7224 */ /* 0x000fe200078e0019 */
[----:B------:R-:W-:Y:S02]  /*fbe0*/  @!P6 IADD3 R14, R14, -R251, RZ ;  /* 0x800000fb0e0ee210 */ /* 0x000fe40007ffe0ff */
[----:B------:R-:W-:-:S07]  /*fbf0*/  ISETP.GE.AND P1, PT, R28, RZ, PT ;  /* 0x000000ff1c00720c */ /* 0x000fce0003f26270 */
[----:B------:R-:W-:Y:S01]  /*fc00*/  @!P5 IMAD.MOV R23, RZ, RZ, -R23 ;  /* 0x000000ffff17d224 */ /* 0x000fe200078e0a17 */
[----:B------:R-:W2:Y:S01]  /*fc10*/  LDL.LU R28, [R1+0x16c] ;  /* 0x00016c00011c7983 */ /* 0x000ea20000300800 */
[----:B------:R-:W-:Y:S02]  /*fc20*/  @!P3 IADD3 R30, -R30, RZ, RZ ;  /* 0x000000ff1e1eb210 */ /* 0x000fe40007ffe1ff */
        /* <DEDUP_REMOVED lines=19> */
[----:B-1----:R-:W-:-:S02]  /*fd60*/  MOV R30, R20 ;  /* 0x00000014001e7202 */ /* 0x002fc40000000f00 */
        /* <DEDUP_REMOVED lines=9> */
[C---:B------:R-:W-:Y:S02]  /*fe00*/  ISETP.GT.U32.AND P2, PT, R251.reuse, R18, PT ;  /* 0x00000012fb00720c */ /* 0x040fe40003f44070 */
[----:B------:R-:W-:Y:S02]  /*fe10*/  @!P3 IADD3 R16, R16, -R251, RZ ;  /* 0x800000fb1010b210 */ /* 0x000fe40007ffe0ff */
[----:B------:R-:W-:Y:S01]  /*fe20*/  ISETP.GT.U32.AND P5, PT, R251, R6, PT ;  /* 0x00000006fb00720c */ /* 0x000fe20003fa4070 */
[--C-:B------:R-:W-:Y:S02]  /*fe30*/  @!P1 IMAD.IADD R17, R17, 0x1, -R251.reuse ;  /* 0x0000000111119824 */ /* 0x100fe400078e0afb */
[----:B------:R-:W-:Y:S02]  /*fe40*/  @!P4 IMAD.IADD R14, R14, 0x1, -R251 ;  /* 0x000000010e0ec824 */ /* 0x000fe400078e0afb */
[----:B------:R-:W-:-:S02]  /*fe50*/  @!P6 IMAD.MOV R30, RZ, RZ, -R30 ;  /* 0x000000ffff1ee224 */ /* 0x000fc400078e0a1e */
[--C-:B------:R-:W-:Y:S02]  /*fe60*/  @!P0 IMAD.IADD R15, R15, 0x1, -R251.reuse ;  /* 0x000000010f0f8824 */ /* 0x100fe400078e0afb */
[----:B------:R-:W-:Y:S01]  /*fe70*/  @!P2 IMAD.IADD R18, R18, 0x1, -R251 ;  /* 0x000000011212a824 */ /* 0x000fe200078e0afb */
[----:B------:R1:W-:Y:S03]  /*fe80*/  STL [R1+0x4a0], R30 ;  /* 0x0004a01e01007387 */ /* 0x0003e60000100800 */
[----:B------:R-:W-:Y:S01]  /*fe90*/  @!P5 IADD3 R6, R6, -R251, RZ ;  /* 0x800000fb0606d210 */ /* 0x000fe20007ffe0ff */
[----:B-1----:R-:W-:Y:S01]  /*fea0*/  IMAD.MOV.U32 R30, RZ, RZ, R17 ;  /* 0x000000ffff1e7224 */ /* 0x002fe200078e0011 */
[----:B--2---:R-:W-:Y:S02]  /*feb0*/  ISETP.GT.U32.AND P3, PT, R251, R28, PT ;  /* 0x0000001cfb00720c */ /* 0x004fe40003f64070 */
[----:B---3--:R-:W-:-:S02]  /*fec0*/  ISETP.GE.AND P2, PT, R26, RZ, PT ;  /* 0x000000ff1a00720c */ /* 0x008fc40003f46270 */
[----:B----4-:R-:W-:-:S09]  /*fed0*/  ISETP.GT.U32.AND P1, PT, R251, R29, PT ;  /* 0x0000001dfb00720c */ /* 0x010fd20003f24070 */
[--C-:B------:R-:W-:Y:S01]  /*fee0*/  @!P3 IMAD.IADD R28, R28, 0x1, -R251.reuse ;  /* 0x000000011c1cb824 */ /* 0x100fe200078e0afb */
[C---:B------:R-:W-:Y:S02]  /*fef0*/  ISETP.GT.U32.AND P0, PT, R251.reuse, R24, PT ;  /* 0x00000018fb00720c */ /* 0x040fe40003f04070 */
[----:B------:R-:W-:Y:S01]  /*ff00*/  ISETP.GT.U32.AND P4, PT, R251, R27, PT ;  /* 0x0000001bfb00720c */ /* 0x000fe20003f84070 */
[--C-:B------:R-:W-:Y:S01]  /*ff10*/  @!P1 IMAD.IADD R29, R29, 0x1, -R251.reuse ;  /* 0x000000011d1d9824 */ /* 0x100fe200078e0afb */
[----:B------:R-:W-:Y:S02]  /*ff20*/  @!P2 IADD3 R18, -R18, RZ, RZ ;  /* 0x000000ff1212a210 */ /* 0x000fe40007ffe1ff */
[----:B------:R-:W-:Y:S02]  /*ff30*/  ISETP.GE.AND P5, PT, R23, RZ, PT ;  /* 0x000000ff1700720c */ /* 0x000fe40003fa6270 */
[----:B------:R-:W2:Y:S07]  /*ff40*/  LDL.LU R23, [R1+0x158] ;  /* 0x0001580001177983 */ /* 0x000eae0000300800 */
[----:B------:R-:W-:Y:S01]  /*ff50*/  @!P4 IMAD.IADD R27, R27, 0x1, -R251 ;  /* 0x000000011b1bc824 */ /* 0x000fe200078e0afb */
[----:B------:R-:W-:Y:S01]  /*ff60*/  @!P0 IADD3 R24, R24, -R251, RZ ;  /* 0x800000fb18188210 */ /* 0x000fe20007ffe0ff */
[----:B------:R-:W3:Y:S01]  /*ff70*/  LDL.LU R26, [R1+0x154] ;  /* 0x00015400011a7983 */ /* 0x000ee20000300800 */
[----:B------:R-:W-:Y:S01]  /*ff80*/  ISETP.GE.AND P3, PT, R22, RZ, PT ;  /* 0x000000ff1600720c */ /* 0x000fe20003f66270 */
[----:B------:R-:W-:Y:S01]  /*ff90*/  @!P5 IMAD.MOV R16, RZ, RZ, -R16 ;  /* 0x000000ffff10d224 */ /* 0x000fe200078e0a10 */
[----:B------:R-:W-:-:S02]  /*ffa0*/  ISETP.GE.AND P1, PT, R21, RZ, PT ;  /* 0x000000ff1500720c */ /* 0x000fc40003f26270 */
[----:B------:R-:W4:Y:S04]  /*ffb0*/  LDL.LU R21, [R1+0x150] ;  /* 0x0001500001157983 */ /* 0x000f280000300800 */
[----:B------:R-:W4:Y:S05]  /*ffc0*/  LDL.LU R22, [R1+0x14c] ;  /* 0x00014c0001167983 */ /* 0x000f2a0000300800 */
        /* <DEDUP_REMOVED lines=12> */
[----:B-1----:R-:W-:Y:S02]  /*10090*/  MOV R30, R14 ;  /* 0x0000000e001e7202 */ /* 0x002fe40000000f00 */
[----:B------:R-:W4:Y:S03]  /*100a0*/  LDL R14, [R1+0x412c] ;  /* 0x00412c00010e7983 */ /* 0x000f260000100800 */
[----:B------:R-:W-:Y:S01]  /*100b0*/  @!P0 IMAD.MOV R30, RZ, RZ, -R30 ;  /* 0x000000ffff1e8224 */ /* 0x000fe200078e0a1e */
        /* <DEDUP_REMOVED lines=8> */
[C---:B------:R-:W-:Y:S02]  /*10140*/  ISETP.GT.U32.AND P2, PT, R251.reuse, R31, PT ;  /* 0x0000001ffb00720c */ /* 0x040fe40003f44070 */
[----:B------:R-:W-:-:S07]  /*10150*/  ISETP.GT.U32.AND P5, PT, R251, R28, PT ;  /* 0x0000001cfb00720c */ /* 0x000fce0003fa4070 */
[--C-:B------:R-:W-:Y:S01]  /*10160*/  @!P6 IMAD.IADD R25, R25, 0x1, -R251.reuse ;  /* 0x000000011919e824 */ /* 0x100fe200078e0afb */
[----:B------:R-:W-:Y:S02]  /*10170*/  @!P4 IADD3 R34, -R34, RZ, RZ ;  /* 0x000000ff2222c210 */ /* 0x000fe40007ffe1ff */
[C---:B------:R-:W-:Y:S02]  /*10180*/  ISETP.GT.U32.AND P3, PT, R251.reuse, R29, PT ;  /* 0x0000001dfb00720c */ /* 0x040fe40003f64070 */
[C---:B------:R-:W-:Y:S02]  /*10190*/  ISETP.GT.U32.AND P6, PT, R251.reuse, R25, PT ;  /* 0x00000019fb00720c */ /* 0x040fe40003fc4070 */
[----:B------:R-:W-:Y:S02]  /*101a0*/  ISETP.GT.U32.AND P1, PT, R251, R24, PT ;  /* 0x00000018fb00720c */ /* 0x000fe40003f24070 */
[----:B------:R-:W-:Y:S01]  /*101b0*/  IABS R0, R0 ;  /* 0x0000000000007213 */ /* 0x000fe20000000000 */
[----:B------:R-:W-:-:S02]  /*101c0*/  @!P2 IMAD.IADD R31, R31, 0x1, -R251 ;  /* 0x000000011f1fa824 */ /* 0x000fc400078e0afb */
[----:B------:R-:W-:Y:S02]  /*101d0*/  @!P5 IMAD.IADD R28, R28, 0x1, -R251 ;  /* 0x000000011c1cd824 */ /* 0x000fe400078e0afb */
[----:B------:R-:W-:-:S04]  /*101e0*/  IMAD.HI.U32 R252, R250, R0, RZ ;  /* 0x00000000fafc7227 */ /* 0x000fc800078e00ff */
[--C-:B------:R-:W-:Y:S02]  /*101f0*/  @!P6 IMAD.IADD R25, R25, 0x1, -R251.reuse ;  /* 0x000000011919e824 */ /* 0x100fe400078e0afb */
[----:B------:R-:W-:Y:S01]  /*10200*/  @!P3 IMAD.IADD R29, R29, 0x1, -R251 ;  /* 0x000000011d1db824 */ /* 0x000fe200078e0afb */
[----:B------:R-:W-:Y:S01]  /*10210*/  @!P1 IADD3 R24, R24, -R251, RZ ;  /* 0x800000fb18189210 */ /* 0x000fe20007ffe0ff */
[----:B------:R-:W-:Y:S01]  /*10220*/  IMAD.MOV R252, RZ, RZ, -R252 ;  /* 0x000000fffffc7224 */ /* 0x000fe200078e0afc */
[----:B------:R-:W-:Y:S03]  /*10230*/  STL [R1+0x488], R34 ;  /* 0x0004882201007387 */ /* 0x000fe60000100800 */
[C---:B------:R-:W-:Y:S01]  /*10240*/  IMAD R6, R251.reuse, R252, R0 ;  /* 0x000000fcfb067224 */ /* 0x040fe200078e0200 */
[----:B------:R-:W-:Y:S02]  /*10250*/  MOV R0, R31 ;  /* 0x0000001f00007202 */ /* 0x000fe40000000f00 */
[----:B------:R-:W-:-:S02]  /*10260*/  ISETP.GT.U32.AND P0, PT, R251, R27, PT ;  /* 0x0000001bfb00720c */ /* 0x000fc40003f04070 */
[----:B------:R-:W-:-:S11]  /*10270*/  MOV R31, R25 ;  /* 0x00000019001f7202 */ /* 0x000fd60000000f00 */
[----:B------:R-:W-:Y:S01]  /*10280*/  @!P0 IMAD.IADD R27, R27, 0x1, -R251 ;  /* 0x000000011b1b8824 */ /* 0x000fe200078e0afb */
[C---:B--2---:R-:W-:Y:S02]  /*10290*/  ISETP.GT.U32.AND P4, PT, R251.reuse, R23, PT ;  /* 0x00000017fb00720c */ /* 0x044fe40003f84070 */
[----:B---3--:R-:W-:-:S11]  /*102a0*/  ISETP.GT.U32.AND P2, PT, R251, R26, PT ;  /* 0x0000001afb00720c */ /* 0x008fd60003f44070 */
[----:B------:R-:W-:Y:S02]  /*102b0*/  @!P4 IMAD.IADD R23, R23, 0x1, -R251 ;  /* 0x000000011717c824 */ /* 0x000fe400078e0afb */
[----:B------:R-:W-:Y:S02]  /*102c0*/  @!P2 IADD3 R26, R26, -R251, RZ ;  /* 0x800000fb1a1aa210 */ /* 0x000fe40007ffe0ff */
[C---:B----4-:R-:W-:Y:S02]  /*102d0*/  ISETP.GT.U32.AND P5, PT, R251.reuse, R21, PT ;  /* 0x00000015fb00720c */ /* 0x050fe40003fa4070 */
[----:B------:R-:W-:-:S11]  /*102e0*/  ISETP.GT.U32.AND P3, PT, R251, R22, PT ;  /* 0x00000016fb00720c */ /* 0x000fd60003f64070 */
[--C-:B------:R-:W-:Y:S02]  /*102f0*/  @!P5 IMAD.IADD R21, R21, 0x1, -R251.reuse ;  /* 0x000000011515d824 */ /* 0x100fe400078e0afb */
[--C-:B------:R-:W-:Y:S01]  /*10300*/  @!P3 IMAD.IADD R22, R22, 0x1, -R251.reuse ;  /* 0x000000011616b824 */ /* 0x100fe200078e0afb */
[----:B------:R-:W-:Y:S02]  /*10310*/  ISETP.GT.U32.AND P1, PT, R251, R19, PT ;  /* 0x00000013fb00720c */ /* 0x000fe40003f24070 */
[----:B------:R-:W-:Y:S02]  /*10320*/  ISETP.GE.AND P4, PT, R17, RZ, PT ;  /* 0x000000ff1100720c */ /* 0x000fe40003f86270 */
[----:B------:R-:W-:Y:S02]  /*10330*/  ISETP.GE.AND P6, PT, R18, RZ, PT ;  /* 0x000000ff1200720c */ /* 0x000fe40003fc6270 */
[----:B------:R-:W2:Y:S07]  /*10340*/  LDL.LU R18, [R1+0x140] ;  /* 0x0001400001127983 */ /* 0x000eae0000300800 */
[----:B------:R-:W-:-:S02]  /*10350*/  @!P1 IMAD.IADD R19, R19, 0x1, -R251 ;  /* 0x0000000113139824 */ /* 0x000fc400078e0afb */
[----:B------:R-:W-:Y:S02]  /*10360*/  @!P4 IADD3 R28, -R28, RZ, RZ ;  /* 0x000000ff1c1cc210 */ /* 0x000fe40007ffe1ff */
        /* <DEDUP_REMOVED lines=46> */
[--C-:B------:R-:W-:Y:S01]  /*10650*/  @!P1 IMAD.IADD R18, R18, 0x1, -R251.reuse ;  /* 0x0000000112129824 */ /* 0x100fe200078e0afb */
[C---:B----4-:R-:W-:Y:S02]  /*10660*/  ISETP.GT.U32.AND P4, PT, R251.reuse, R17, PT ;  /* 0x00000011fb00720c */ /* 0x050fe40003f84070 */
[----:B------:R-:W-:Y:S01]  /*10670*/  ISETP.GT.U32.AND P2, PT, R251, R14, PT ;  /* 0x0000000efb00720c */ /* 0x000fe20003f44070 */
[----:B------:R-:W-:-:S10]  /*10680*/  @!P0 IMAD.IADD R16, R16, 0x1, -R251 ;  /* 0x0000000110108824 */ /* 0x000fd400078e0afb */
[----:B------:R-:W-:Y:S01]  /*10690*/  @!P4 IMAD.IADD R17, R17, 0x1, -R251 ;  /* 0x000000011111c824 */ /* 0x000fe200078e0afb */
[----:B------:R-:W-:Y:S02]  /*106a0*/  ISETP.GT.U32.AND P6, PT, R251, R15, PT ;  /* 0x0000000ffb00720c */ /* 0x000fe40003fc4070 */
[----:B------:R-:W-:Y:S02]  /*106b0*/  ISETP.GE.AND P5, PT, R30, RZ, PT ;  /* 0x000000ff1e00720c */ /* 0x000fe40003fa6270 */
[----:B------:R-:W-:Y:S01]  /*106c0*/  ISETP.GE.AND P1, PT, R29, RZ, PT ;  /* 0x000000ff1d00720c */ /* 0x000fe20003f26270 */
[----:B------:R-:W-:Y:S01]  /*106d0*/  IMAD.MOV.U32 R30, RZ, RZ, R26 ;  /* 0x000000ffff1e7224 */ /* 0x000fe200078e001a */
[----:B------:R-:W-:-:S07]  /*106e0*/  @!P2 IADD3 R14, R14, -R251, RZ ;  /* 0x800000fb0e0ea210 */ /* 0x000fce0007ffe0ff */
        /* <DEDUP_REMOVED lines=45> */
[----:B--2---:R-:W-:Y:S02]  /*109c0*/  ISETP.GT.U32.AND P1, PT, R251, R28, PT ;  /* 0x0000001cfb00720c */ /* 0x004fe40003f24070 */
        /* <DEDUP_REMOVED lines=182> */
[--C-:B------:R-:W-:Y:S02]  /*11530*/  @!P4 IMAD.IADD R29, R29, 0x1, -R251.reuse ;  /* 0x000000011d1dc824 */ /* 0x100fe400078e0afb */
[----:B------:R-:W-:Y:S01]  /*11540*/  @!P1 IMAD.MOV R18, RZ, RZ, -R18 ;  /* 0x000000ffff129224 */ /* 0x000fe200078e0a12 */
[----:B------:R-:W-:Y:S02]  /*11550*/  ISETP.GE.AND P5, PT, R23, RZ, PT ;  /* 0x000000ff1700720c */ /* 0x000fe40003fa6270 */
[----:B------:R-:W2:Y:S07]  /*11560*/  LDL.LU R23, [R1+0x1e0] ;  /* 0x0001e00001177983 */ /* 0x000eae0000300800 */
[--C-:B------:R-:W-:Y:S01]  /*11570*/  @!P3 IMAD.IADD R26, R26, 0x1, -R251.reuse ;  /* 0x000000011a1ab824 */ /* 0x100fe200078e0afb */
[----:B------:R-:W3:Y:S01]  /*11580*/  LDL.LU R25, [R1+0x1dc] ;  /* 0x0001dc0001197983 */ /* 0x000ee20000300800 */
[----:B------:R-:W-:Y:S01]  /*11590*/  @!P2 IMAD.IADD R24, R24, 0x1, -R251 ;  /* 0x000000011818a824 */ /* 0x000fe200078e0afb */
[----:B------:R-:W-:-:S02]  /*115a0*/  ISETP.GE.AND P0, PT, R22, RZ, PT ;  /* 0x000000ff1600720c */ /* 0x000fc40003f06270 */
[----:B------:R-:W-:Y:S02]  /*115b0*/  @!P5 IADD3 R16, -R16, RZ, RZ ;  /* 0x000000ff1010d210 */ /* 0x000fe40007ffe1ff */
[----:B------:R-:W-:Y:S02]  /*115c0*/  ISETP.GE.AND P4, PT, R21, RZ, PT ;  /* 0x000000ff1500720c */ /* 0x000fe40003f86270 */
[----:B------:R-:W4:Y:S04]  /*115d0*/  LDL.LU R21, [R1+0x1d8] ;  /* 0x0001d80001157983 */ /* 0x000f280000300800 */
[----:B------:R-:W4:Y:S03]  /*115e0*/  LDL.LU R22, [R1+0x1d4] ;  /* 0x0001d40001167983 */ /* 0x000f260000300800 */
        /* <DEDUP_REMOVED lines=8> */
[----:B------:R1:W-:Y:S02]  /*11670*/  STL [R1+0x408], R16 ;  /* 0x0004081001007387 */ /* 0x0003e40000100800 */
[----:B-1----:R-:W-:-:S02]  /*11680*/  IMAD.MOV.U32 R16, RZ, RZ, R15 ;  /* 0x000000ffff107224 */ /* 0x002fc400078e000f */
[----:B------:R-:W4:Y:S04]  /*11690*/  LDL R15, [R1+0x456c] ;  /* 0x00456c00010f7983 */ /* 0x000f280000100800 */
[----:B------:R1:W-:Y:S01]  /*116a0*/  STL [R1+0x404], R30 ;  /* 0x0004041e01007387 */ /* 0x0003e20000100800 */
[----:B------:R-:W-:Y:S01]  /*116b0*/  @!P4 IADD3 R16, -R16, RZ, RZ ;  /* 0x000000ff1010c210 */ /* 0x000fe20007ffe1ff */
        /* <DEDUP_REMOVED lines=14> */
[----:B------:R-:W-:Y:S01]  /*117a0*/  @!P6 IMAD.IADD R27, R27, 0x1, -R251 ;  /* 0x000000011b1be824 */ /* 0x000fe200078e0afb */
[----:B------:R-:W-:-:S04]  /*117b0*/  ISETP.GT.U32.AND P0, PT, R251, R29, PT ;  /* 0x0000001dfb00720c */ /* 0x000fc80003f04070 */
[C---:B------:R-:W-:Y:S02]  /*117c0*/  ISETP.GT.U32.AND P6, PT, R251.reuse, R27, PT ;  /* 0x0000001bfb00720c */ /* 0x040fe40003fc4070 */
[----:B------:R-:W-:Y:S02]  /*117d0*/  ISETP.GT.U32.AND P4, PT, R251, R24, PT ;  /* 0x00000018fb00720c */ /* 0x000fe40003f84070 */
[----:B------:R-:W-:Y:S02]  /*117e0*/  IABS R0, R0 ;  /* 0x0000000000007213 */ /* 0x000fe40000000000 */
[----:B------:R-:W-:Y:S01]  /*117f0*/  @!P1 IADD3 R31, R31, -R251, RZ ;  /* 0x800000fb1f1f9210 */ /* 0x000fe20007ffe0ff */
[----:B------:R-:W-:Y:S02]  /*11800*/  @!P5 IMAD.IADD R28, R28, 0x1, -R251 ;  /* 0x000000011c1cd824 */ /* 0x000fe400078e0afb */
[----:B------:R-:W-:-:S04]  /*11810*/  IMAD.HI.U32 R252, R250, R0, RZ ;  /* 0x00000000fafc7227 */ /* 0x000fc800078e00ff */
[--C-:B------:R-:W-:Y:S02]  /*11820*/  @!P6 IMAD.IADD R27, R27, 0x1, -R251.reuse ;  /* 0x000000011b1be824 */ /* 0x100fe400078e0afb */
        /* <DEDUP_REMOVED lines=22> */
[----:B------:R-:W-:Y:S02]  /*11990*/  @!P3 IMAD.MOV R28, RZ, RZ, -R28 ;  /* 0x000000ffff1cb224 */ /* 0x000fe400078e0a1c */
[----:B------:R-:W-:Y:S01]  /*119a0*/  @!P6 IMAD.MOV R0, RZ, RZ, -R0 ;  /* 0x000000ffff00e224 */ /* 0x000fe200078e0a00 */
[----:B------:R-:W-:Y:S02]  /*119b0*/  ISETP.GE.AND P1, PT, R15, RZ, PT ;  /* 0x000000ff0f00720c */ /* 0x000fe40003f26270 */
        /* <DEDUP_REMOVED lines=88> */
[----:B------:R-:W-:Y:S02]  /*11f40*/  ISETP.GT.U32.AND P0, PT, R251, R18, PT ;  /* 0x00000012fb00720c */ /* 0x000fe40003f04070 */
        /* <DEDUP_REMOVED lines=21> */
[----:B------:R-:W3:Y:S01]  /*120a0*/  LDL.LU R26, [R1+0x220] ;  /* 0x00022000011a7983 */ /* 0x000ee20000300800 */
[----:B------:R-:W-:-:S02]  /*120b0*/  @!P3 IADD3 R24, R24, -R251, RZ ;  /* 0x800000fb1818b210 */ /* 0x000fc40007ffe0ff */
[----:B------:R-:W-:Y:S01]  /*120c0*/  ISETP.GE.AND P4, PT, R22, RZ, PT ;  /* 0x000000ff1600720c */ /* 0x000fe20003f86270 */
[----:B------:R-:W-:Y:S01]  /*120d0*/  @!P5 IMAD.MOV R15, RZ, RZ, -R15 ;  /* 0x000000ffff0fd224 */ /* 0x000fe200078e0a0f */
[----:B------:R-:W-:Y:S02]  /*120e0*/  ISETP.GE.AND P2, PT, R21, RZ, PT ;  /* 0x000000ff1500720c */ /* 0x000fe40003f46270 */
        /* <DEDUP_REMOVED lines=23> */
[----:B------:R-:W-:-:S04]  /*12260*/  ISETP.GT.U32.AND P6, PT, R251, R25, PT ;  /* 0x00000019fb00720c */ /* 0x000fc80003fc4070 */
[C---:B------:R-:W-:Y:S01]  /*12270*/  ISETP.GT.U32.AND P0, PT, R251.reuse, R31, PT ;  /* 0x0000001ffb00720c */ /* 0x040fe20003f04070 */
[----:B------:R-:W-:Y:S01]  /*12280*/  IMAD.MOV.U32 R34, RZ, RZ, R9 ;  /* 0x000000ffff227224 */ /* 0x000fe200078e0009 */
[----:B------:R-:W-:-:S07]  /*12290*/  ISETP.GT.U32.AND P5, PT, R251, R28, PT ;  /* 0x0000001cfb00720c */ /* 0x000fce0003fa4070 */
[--C-:B------:R-:W-:Y:S01]  /*122a0*/  @!P6 IMAD.IADD R25, R25, 0x1, -R251.reuse ;  /* 0x000000011919e824 */ /* 0x100fe200078e0afb */
[----:B------:R-:W-:Y:S02]  /*122b0*/  @!P1 IADD3 R34, -R34, RZ, RZ ;  /* 0x000000ff22229210 */ /* 0x000fe40007ffe1ff */
[C---:B------:R-:W-:Y:S02]  /*122c0*/  ISETP.GT.U32.AND P4, PT, R251.reuse, R29, PT ;  /* 0x0000001dfb00720c */ /* 0x040fe40003f84070 */
[----:B------:R-:W-:Y:S01]  /*122d0*/  ISETP.GT.U32.AND P6, PT, R251, R25, PT ;  /* 0x00000019fb00720c */ /* 0x000fe20003fc4070 */
[--C-:B------:R-:W-:Y:S01]  /*122e0*/  @!P0 IMAD.IADD R31, R31, 0x1, -R251.reuse ;  /* 0x000000011f1f8824 */ /* 0x100fe200078e0afb */
[----:B------:R-:W-:Y:S02]  /*122f0*/  ISETP.GT.U32.AND P2, PT, R251, R24, PT ;  /* 0x00000018fb00720c */ /* 0x000fe40003f44070 */
[----:B------:R-:W-:Y:S01]  /*12300*/  IABS R0, R0 ;  /* 0x0000000000007213 */ /* 0x000fe20000000000 */
[----:B------:R-:W-:-:S04]  /*12310*/  @!P5 IMAD.IADD R28, R28, 0x1, -R251 ;  /* 0x000000011c1cd824 */ /* 0x000fc800078e0afb */
        /* <DEDUP_REMOVED lines=18> */
[----:B------:R-:W-:Y:S01]  /*12440*/  @!P4 IMAD.IADD R22, R22, 0x1, -R251 ;  /* 0x000000011616c824 */ /* 0x000fe200078e0afb */
[----:B------:R-:W-:Y:S02]  /*12450*/  ISETP.GT.U32.AND P2, PT, R251, R19, PT ;  /* 0x00000013fb00720c */ /* 0x000fe40003f44070 */
[----:B------:R-:W-:Y:S02]  /*12460*/  ISETP.GE.AND P1, PT, R17, RZ, PT ;  /* 0x000000ff1100720c */ /* 0x000fe40003f26270 */
[----:B------:R-:W-:-:S09]  /*12470*/  ISETP.GE.AND P6, PT, R18, RZ, PT ;  /* 0x000000ff1200720c */ /* 0x000fd20003fc6270 */
[----:B------:R-:W-:Y:S01]  /*12480*/  @!P2 IMAD.IADD R19, R19, 0x1, -R251 ;  /* 0x000000011313a824 */ /* 0x000fe200078e0afb */
[----:B------:R-:W-:Y:S02]  /*12490*/  ISETP.GE.AND P0, PT, R15, RZ, PT ;  /* 0x000000ff0f00720c */ /* 0x000fe40003f06270 */
[----:B------:R-:W2:Y:S01]  /*124a0*/  LDL.LU R15, [R1+0x20c] ;  /* 0x00020c00010f7983 */ /* 0x000ea20000300800 */
[----:B------:R-:W-:Y:S01]  /*124b0*/  @!P6 IMAD.MOV R0, RZ, RZ, -R0 ;  /* 0x000000ffff00e224 */ /* 0x000fe200078e0a00 */
[----:B------:R-:W-:Y:S02]  /*124c0*/  @!P1 IADD3 R28, -R28, RZ, RZ ;  /* 0x000000ff1c1c9210 */ /* 0x000fe40007ffe1ff */
        /* <DEDUP_REMOVED lines=45> */
[--C-:B------:R-:W-:Y:S01]  /*127a0*/  @!P2 IMAD.IADD R15, R15, 0x1, -R251.reuse ;  /* 0x000000010f0fa824 */ /* 0x100fe200078e0afb */
[----:B------:R-:W-:Y:S01]  /*127b0*/  ISETP.GT.U32.AND P0, PT, R251, R16, PT ;  /* 0x00000010fb00720c */ /* 0x000fe20003f04070 */
[--C-:B------:R-:W-:Y:S01]  /*127c0*/  @!P3 IMAD.IADD R17, R17, 0x1, -R251.reuse ;  /* 0x000000011111b824 */ /* 0x100fe200078e0afb */
[----:B------:R-:W-:Y:S01]  /*127d0*/  ISETP.GT.U32.AND P6, PT, R251, R14, PT ;  /* 0x0000000efb00720c */ /* 0x000fe20003fc4070 */
[----:B------:R-:W-:Y:S01]  /*127e0*/  @!P1 IMAD.IADD R18, R18, 0x1, -R251 ;  /* 0x0000000112129824 */ /* 0x000fe200078e0afb */
        /* <DEDUP_REMOVED lines=39> */
[--C-:B------:R-:W-:Y:S02]  /*12a60*/  @!P2 IMAD.IADD R17, R17, 0x1, -R251.reuse ;  /* 0x000000011111a824 */ /* 0x100fe400078e0afb */
[----:B------:R-:W-:Y:S02]  /*12a70*/  @!P0 IADD3 R14, R14, -R251, RZ ;  /* 0x800000fb0e0e8210 */ /* 0x000fe40007ffe0ff */
[----:B------:R-:W-:Y:S01]  /*12a80*/  ISETP.GT.U32.AND P5, PT, R251, R10, PT ;  /* 0x0000000afb00720c */ /* 0x000fe20003fa4070 */
[--C-:B------:R-:W-:Y:S02]  /*12a90*/  @!P3 IMAD.IADD R18, R18, 0x1, -R251.reuse ;  /* 0x000000011212b824 */ /* 0x100fe400078e0afb */
[----:B------:R-:W-:Y:S02]  /*12aa0*/  @!P1 IMAD.IADD R16, R16, 0x1, -R251 ;  /* 0x0000000110109824 */ /* 0x000fe400078e0afb */
[----:B------:R-:W-:-:S03]  /*12ab0*/  @!P6 IMAD.MOV R30, RZ, RZ, -R30 ;  /* 0x000000ffff1ee224 */ /* 0x000fc600078e0a1e */
[----:B------:R-:W-:Y:S02]  /*12ac0*/  @!P4 IADD3 R15, R15, -R251, RZ ;  /* 0x800000fb0f0fc210 */ /* 0x000fe40007ffe0ff */
[----:B------:R1:W-:Y:S03]  /*12ad0*/  STL [R1+0x1d0], R30 ;  /* 0x0001d01e01007387 */ /* 0x0003e60000100800 */
[----:B------:R-:W-:Y:S02]  /*12ae0*/  @!P5 IMAD.IADD R10, R10, 0x1, -R251 ;  /* 0x000000010a0ad824 */ /* 0x000fe400078e0afb */
[----:B-1----:R-:W-:Y:S01]  /*12af0*/  IMAD.MOV.U32 R30, RZ, RZ, R18 ;  /* 0x000000ffff1e7224 */ /* 0x002fe200078e0012 */
[----:B--2---:R-:W-:Y:S02]  /*12b00*/  ISETP.GT.U32.AND P2, PT, R251, R28, PT ;  /* 0x0000001cfb00720c */ /* 0x004fe40003f44070 */
[----:B---3--:R-:W-:-:S02]  /*12b10*/  ISETP.GE.AND P4, PT, R27, RZ, PT ;  /* 0x000000ff1b00720c */ /* 0x008fc40003f86270 */
[----:B----4-:R-:W-:-:S09]  /*12b20*/  ISETP.GT.U32.AND P3, PT, R251, R29, PT ;  /* 0x0000001dfb00720c */ /* 0x010fd20003f64070 */
[----:B------:R-:W-:Y:S01]  /*12b30*/  @!P2 IMAD.IADD R28, R28, 0x1, -R251 ;  /* 0x000000011c1ca824 */ /* 0x000fe200078e0afb */
[C---:B------:R-:W-:Y:S02]  /*12b40*/  ISETP.GT.U32.AND P0, PT, R251.reuse, R25, PT ;  /* 0x00000019fb00720c */ /* 0x040fe40003f04070 */
[----:B------:R-:W-:Y:S02]  /*12b50*/  ISETP.GT.U32.AND P1, PT, R251, R24, PT ;  /* 0x00000018fb00720c */ /* 0x000fe40003f24070 */
[----:B------:R-:W-:-:S09]  /*12b60*/  @!P3 IADD3 R29, R29, -R251, RZ ;  /* 0x800000fb1d1db210 */ /* 0x000fd20007ffe0ff */
        /* <DEDUP_REMOVED lines=12> */
[----:B------:R-:W4:Y:S01]  /*12c30*/  LDL.LU R20, [R1+0x258] ;  /* 0x0002580001147983 */ /* 0x000f220000300800 */
[----:B------:R-:W-:Y:S01]  /*12c40*/  ISETP.GE.AND P0, PT, R19, RZ, PT ;  /* 0x000000ff1300720c */ /* 0x000fe20003f06270 */
[----:B------:R-:W-:Y:S02]  /*12c50*/  IMAD.MOV.U32 R19, RZ, RZ, R15 ;  /* 0x000000ffff137224 */ /* 0x000fe400078e000f */
[----:B------:R-:W4:Y:S02]  /*12c60*/  LDL.LU R15, [R1+0x254] ;  /* 0x00025400010f7983 */ /* 0x000f240000300800 */
[----:B------:R-:W-:-:S05]  /*12c70*/  @!P4 IMAD.MOV R19, RZ, RZ, -R19 ;  /* 0x000000ffff13c224 */ /* 0x000fca00078e0a13 */
        /* <DEDUP_REMOVED lines=44> */
[C---:B------:R-:W-:Y:S02]  /*12f40*/  ISETP.GT.U32.AND P2, PT, R251.reuse, R22, PT ;  /* 0x00000016fb00720c */ /* 0x040fe40003f44070 */
[----:B------:R-:W-:-:S09]  /*12f50*/  ISETP.GT.U32.AND P3, PT, R251, R20, PT ;  /* 0x00000014fb00720c */ /* 0x000fd20003f64070 */
[--C-:B------:R-:W-:Y:S02]  /*12f60*/  @!P5 IMAD.IADD R21, R21, 0x1, -R251.reuse ;  /* 0x000000011515d824 */ /* 0x100fe400078e0afb */
[----:B------:R-:W-:Y:S02]  /*12f70*/  @!P2 IADD3 R22, R22, -R251, RZ ;  /* 0x800000fb1616a210 */ /* 0x000fe40007ffe0ff */
[----:B------:R-:W-:Y:S02]  /*12f80*/  ISETP.GE.AND P0, PT, R18, RZ, PT ;  /* 0x000000ff1200720c */ /* 0x000fe40003f06270 */
[----:B------:R-:W-:Y:S02]  /*12f90*/  ISETP.GE.AND P6, PT, R19, RZ, PT ;  /* 0x000000ff1300720c */ /* 0x000fe40003fc6270 */
[----:B------:R-:W2:Y:S01]  /*12fa0*/  LDL.LU R19, [R1+0x250] ;  /* 0x0002500001137983 */ /* 0x000ea20000300800 */
[----:B------:R-:W-:-:S08]  /*12fb0*/  @!P3 IMAD.IADD R20, R20, 0x1, -R251 ;  /* 0x000000011414b824 */ /* 0x000fd000078e0afb */
        /* <DEDUP_REMOVED lines=91> */
[----:B------:R-:W-:Y:S01]  /*13570*/  ISETP.GT.U32.AND P2, PT, R251, R19, PT ;  /* 0x00000013fb00720c */ /* 0x000fe20003f44070 */
[--C-:B------:R-:W-:Y:S01]  /*13580*/  @!P3 IMAD.IADD R17, R17, 0x1, -R251.reuse ;  /* 0x000000011111b824 */ /* 0x100fe200078e0afb */
[----:B------:R-:W-:Y:S01]  /*13590*/  ISETP.GT.U32.AND P5, PT, R251, R11, PT ;  /* 0x0000000bfb00720c */ /* 0x000fe20003fa4070 */
[--C-:B------:R-:W-:Y:S02]  /*135a0*/  @!P0 IMAD.IADD R14, R14, 0x1, -R251.reuse ;  /* 0x000000010e0e8824 */ /* 0x100fe400078e0afb */
[----:B------:R-:W-:Y:S01]  /*135b0*/  @!P4 IMAD.IADD R16, R16, 0x1, -R251 ;  /* 0x000000011010c824 */ /* 0x000fe200078e0afb */
[----:B------:R-:W-:Y:S01]  /*135c0*/  @!P1 IADD3 R18, R18, -R251, RZ ;  /* 0x800000fb12129210 */ /* 0x000fe20007ffe0ff */
[----:B------:R-:W-:-:S06]  /*135d0*/  @!P6 IMAD.MOV R30, RZ, RZ, -R30 ;  /* 0x000000ffff1ee224 */ /* 0x000fcc00078e0a1e */
[--C-:B------:R-:W-:Y:S01]  /*135e0*/  @!P2 IMAD.IADD R19, R19, 0x1, -R251.reuse ;  /* 0x000000011313a824 */ /* 0x100fe200078e0afb */
[----:B------:R1:W-:Y:S01]  /*135f0*/  STL [R1+0x188], R30 ;  /* 0x0001881e01007387 */ /* 0x0003e20000100800 */
[----:B------:R-:W-:Y:S01]  /*13600*/  @!P5 IMAD.IADD R11, R11, 0x1, -R251 ;  /* 0x000000010b0bd824 */ /* 0x000fe200078e0afb */
[----:B-1----:R-:W-:Y:S02]  /*13610*/  MOV R30, R18 ;  /* 0x00000012001e7202 */ /* 0x002fe40000000f00 */
[----:B--2---:R-:W-:Y:S02]  /*13620*/  ISETP.GT.U32.AND P3, PT, R251, R28, PT ;  /* 0x0000001cfb00720c */ /* 0x004fe40003f64070 */
[----:B---3--:R-:W-:Y:S02]  /*13630*/  ISETP.GE.AND P2, PT, R25, RZ, PT ;  /* 0x000000ff1900720c */ /* 0x008fe40003f46270 */
[----:B----4-:R-:W-:-:S09]  /*13640*/  ISETP.GT.U32.AND P1, PT, R251, R29, PT ;  /* 0x0000001dfb00720c */ /* 0x010fd20003f24070 */
[----:B------:R-:W-:Y:S01]  /*13650*/  @!P3 IMAD.IADD R28, R28, 0x1, -R251 ;  /* 0x000000011c1cb824 */ /* 0x000fe200078e0afb */
[C---:B------:R-:W-:Y:S02]  /*13660*/  ISETP.GT.U32.AND P0, PT, R251.reuse, R24, PT ;  /* 0x00000018fb00720c */ /* 0x040fe40003f04070 */
[----:B------:R-:W-:Y:S01]  /*13670*/  ISETP.GT.U32.AND P4, PT, R251, R26, PT ;  /* 0x0000001afb00720c */ /* 0x000fe20003f84070 */
[----:B------:R-:W-:Y:S02]  /*13680*/  @!P2 IMAD.MOV R19, RZ, RZ, -R19 ;  /* 0x000000ffff13a224 */ /* 0x000fe400078e0a13 */
[----:B------:R-:W-:-:S08]  /*13690*/  @!P1 IMAD.IADD R29, R29, 0x1, -R251 ;  /* 0x000000011d1d9824 */ /* 0x000fd000078e0afb */
[----:B------:R-:W-:Y:S01]  /*136a0*/  @!P0 IMAD.IADD R24, R24, 0x1, -R251 ;  /* 0x0000000118188824 */ /* 0x000fe200078e0afb */
[----:B------:R-:W-:Y:S02]  /*136b0*/  ISETP.GE.AND P5, PT, R23, RZ, PT ;  /* 0x000000ff1700720c */ /* 0x000fe40003fa6270 */
[----:B------:R-:W2:Y:S01]  /*136c0*/  LDL.LU R23, [R1+0x2ac] ;  /* 0x0002ac0001177983 */ /* 0x000ea20000300800 */
[----:B------:R-:W-:-:S03]  /*136d0*/  @!P4 IADD3 R26, R26, -R251, RZ ;  /* 0x800000fb1a1ac210 */ /* 0x000fc60007ffe0ff */
[----:B------:R-:W3:Y:S01]  /*136e0*/  LDL.LU R25, [R1+0x2a8] ;  /* 0x0002a80001197983 */ /* 0x000ee20000300800 */
[----:B------:R-:W-:-:S06]  /*136f0*/  ISETP.GE.AND P3, PT, R22, RZ, PT ;  /* 0x000000ff1600720c */ /* 0x000fcc0003f66270 */
[----:B------:R-:W-:Y:S01]  /*13700*/  @!P5 IMAD.MOV R17, RZ, RZ, -R17 ;  /* 0x000000ffff11d224 */ /* 0x000fe200078e0a11 */
[----:B------:R-:W-:-:S06]  /*13710*/  ISETP.GE.AND P1, PT, R21, RZ, PT ;  /* 0x000000ff1500720c */ /* 0x000fcc0003f26270 */
[----:B------:R-:W-:Y:S01]  /*13720*/  @!P3 IMAD.MOV R30, RZ, RZ, -R30 ;  /* 0x000000ffff1eb224 */ /* 0x000fe200078e0a1e */
[----:B------:R-:W-:Y:S02]  /*13730*/  ISETP.GE.AND P0, PT, R15, RZ, PT ;  /* 0x000000ff0f00720c */ /* 0x000fe40003f06270 */
[----:B------:R-:W4:Y:S04]  /*13740*/  LDL.LU R15, [R1+0x2a4] ;  /* 0x0002a400010f7983 */ /* 0x000f280000300800 */
[----:B------:R-:W4:Y:S01]  /*13750*/  LDL.LU R22, [R1+0x2a0] ;  /* 0x0002a00001167983 */ /* 0x000f220000300800 */
[----:B------:R-:W-:-:S03]  /*13760*/  ISETP.GE.AND P4, PT, R20, RZ, PT ;  /* 0x000000ff1400720c */ /* 0x000fc60003f86270 */
        /* <DEDUP_REMOVED lines=46> */
[C---:B------:R-:W-:Y:S02]  /*13a50*/  ISETP.GT.U32.AND P3, PT, R251.reuse, R22, PT ;  /* 0x00000016fb00720c */ /* 0x040fe40003f64070 */
[----:B------:R-:W-:Y:S02]  /*13a60*/  ISETP.GT.U32.AND P1, PT, R251, R20, PT ;  /* 0x00000014fb00720c */ /* 0x000fe40003f24070 */
[----:B------:R-:W-:Y:S02]  /*13a70*/  ISETP.GE.AND P4, PT, R18, RZ, PT ;  /* 0x000000ff1200720c */ /* 0x000fe40003f86270 */
[----:B------:R-:W-:-:S02]  /*13a80*/  ISETP.GE.AND P6, PT, R19, RZ, PT ;  /* 0x000000ff1300720c */ /* 0x000fc40003fc6270 */
[----:B------:R-:W2:Y:S03]  /*13a90*/  LDL.LU R19, [R1+0x294] ;  /* 0x0002940001137983 */ /* 0x000ea60000300800 */
[----:B------:R-:W-:Y:S02]  /*13aa0*/  @!P5 IADD3 R15, R15, -R251, RZ ;  /* 0x800000fb0f0fd210 */ /* 0x000fe40007ffe0ff */
[----:B------:R-:W-:-:S04]  /*13ab0*/  @!P3 IMAD.IADD R22, R22, 0x1, -R251 ;  /* 0x000000011616b824 */ /* 0x000fc800078e0afb */
[----:B------:R-:W-:Y:S01]  /*13ac0*/  @!P4 IMAD.MOV R28, RZ, RZ, -R28 ;  /* 0x000000ffff1cc224 */ /* 0x000fe200078e0a1c */
[----:B------:R-:W-:Y:S01]  /*13ad0*/  ISETP.GE.AND P2, PT, R17, RZ, PT ;  /* 0x000000ff1100720c */ /* 0x000fe20003f46270 */
[----:B------:R-:W-:Y:S01]  /*13ae0*/  @!P6 IMAD.MOV R0, RZ, RZ, -R0 ;  /* 0x000000ffff00e224 */ /* 0x000fe200078e0a00 */
[----:B------:R-:W3:Y:S01]  /*13af0*/  LDL.LU R17, [R1+0x290] ;  /* 0x0002900001117983 */ /* 0x000ee20000300800 */
[----:B------:R-:W-:-:S03]  /*13b00*/  @!P1 IMAD.IADD R20, R20, 0x1, -R251 ;  /* 0x0000000114149824 */ /* 0x000fc600078e0afb */
        /* <DEDUP_REMOVED lines=92> */
[----:B------:R-:W-:-:S05]  /*140d0*/  @!P4 IMAD.IADD R16, R16, 0x1, -R251 ;  /* 0x000000011010c824 */ /* 0x000fca00078e0afb */
[----:B------:R-:W-:Y:S02]  /*140e0*/  @!P3 IMAD.IADD R19, R19, 0x1, -R251 ;  /* 0x000000011313b824 */ /* 0x000fe400078e0afb */
[----:B------:R-:W-:-:S03]  /*140f0*/  @!P6 IMAD.MOV R30, RZ, RZ, -R30 ;  /* 0x000000ffff1ee224 */ /* 0x000fc600078e0a1e */
[----:B------:R-:W-:Y:S02]  /*14100*/  @!P5 IADD3 R12, R12, -R251, RZ ;  /* 0x800000fb0c0cd210 */ /* 0x000fe40007ffe0ff */
[----:B------:R1:W-:Y:S02]  /*14110*/  STL [R1+0x140], R30 ;  /* 0x0001401e01007387 */ /* 0x0003e40000100800 */
[----:B-1----:R-:W-:Y:S01]  /*14120*/  IMAD.MOV.U32 R30, RZ, RZ, R18 ;  /* 0x000000ffff1e7224 */ /* 0x002fe200078e0012 */
[C---:B--2---:R-:W-:Y:S02]  /*14130*/  ISETP.GT.U32.AND P1, PT, R251.reuse, R28, PT ;  /* 0x0000001cfb00720c */ /* 0x044fe40003f24070 */
[----:B---3--:R-:W-:Y:S02]  /*14140*/  ISETP.GE.AND P3, PT, R26, RZ, PT ;  /* 0x000000ff1a00720c */ /* 0x008fe40003f66270 */
[----:B----4-:R-:W-:-:S09]  /*14150*/  ISETP.GT.U32.AND P0, PT, R251, R29, PT ;  /* 0x0000001dfb00720c */ /* 0x010fd20003f04070 */
[--C-:B------:R-:W-:Y:S01]  /*14160*/  @!P1 IMAD.IADD R28, R28, 0x1, -R251.reuse ;  /* 0x000000011c1c9824 */ /* 0x100fe200078e0afb */
[C---:B------:R-:W-:Y:S02]  /*14170*/  ISETP.GT.U32.AND P4, PT, R251.reuse, R24, PT ;  /* 0x00000018fb00720c */ /* 0x040fe40003f84070 */
[----:B------:R-:W-:Y:S01]  /*14180*/  ISETP.GT.U32.AND P2, PT, R251, R27, PT ;  /* 0x0000001bfb00720c */ /* 0x000fe20003f44070 */
[----:B------:R-:W-:Y:S01]  /*14190*/  @!P0 IMAD.IADD R29, R29, 0x1, -R251 ;  /* 0x000000011d1d8824 */ /* 0x000fe200078e0afb */
[----:B------:R-:W-:-:S09]  /*141a0*/  @!P3 IADD3 R19, -R19, RZ, RZ ;  /* 0x000000ff1313b210 */ /* 0x000fd20007ffe1ff */
[----:B------:R-:W-:Y:S02]  /*141b0*/  @!P4 IADD3 R24, R24, -R251, RZ ;  /* 0x800000fb1818c210 */ /* 0x000fe40007ffe0ff */
[----:B------:R-:W-:Y:S01]  /*141c0*/  @!P2 IMAD.IADD R27, R27, 0x1, -R251 ;  /* 0x000000011b1ba824 */ /* 0x000fe200078e0afb */
[----:B------:R-:W-:Y:S02]  /*141d0*/  ISETP.GE.AND P5, PT, R23, RZ, PT ;  /* 0x000000ff1700720c */ /* 0x000fe40003fa6270 */
[----:B------:R-:W-:-:S11]  /*141e0*/  ISETP.GE.AND P1, PT, R22, RZ, PT ;  /* 0x000000ff1600720c */ /* 0x000fd60003f26270 */
[----:B------:R-:W-:Y:S01]  /*141f0*/  @!P5 IMAD.MOV R17, RZ, RZ, -R17 ;  /* 0x000000ffff11d224 */ /* 0x000fe200078e0a11 */
[----:B------:R-:W-:Y:S02]  /*14200*/  ISETP.GE.AND P0, PT, R15, RZ, PT ;  /* 0x000000ff0f00720c */ /* 0x000fe40003f06270 */
[----:B------:R-:W2:Y:S04]  /*14210*/  LDL.LU R15, [R1+0x2f0] ;  /* 0x0002f000010f7983 */ /* 0x000ea80000300800 */
[----:B------:R-:W3:Y:S04]  /*14220*/  LDL.LU R26, [R1+0x2ec] ;  /* 0x0002ec00011a7983 */ /* 0x000ee80000300800 */
[----:B------:R-:W4:Y:S04]  /*14230*/  LDL.LU R22, [R1+0x2e8] ;  /* 0x0002e80001167983 */ /* 0x000f280000300800 */
[----:B------:R-:W4:Y:S01]  /*14240*/  LDL.LU R23, [R1+0x2e4] ;  /* 0x0002e40001177983 */ /* 0x000f220000300800 */
[----:B------:R-:W-:Y:S01]  /*14250*/  ISETP.GE.AND P4, PT, R21, RZ, PT ;  /* 0x000000ff1500720c */ /* 0x000fe20003f86270 */
[----:B------:R-:W-:Y:S01]  /*14260*/  @!P1 IMAD.MOV R30, RZ, RZ, -R30 ;  /* 0x000000ffff1e9224 */ /* 0x000fe200078e0a1e */
[----:B------:R-:W-:-:S02]  /*14270*/  ISETP.GE.AND P2, PT, R20, RZ, PT ;  /* 0x000000ff1400720c */ /* 0x000fc40003f46270 */
[----:B------:R-:W4:Y:S04]  /*14280*/  LDL.LU R20, [R1+0x2e0] ;  /* 0x0002e00001147983 */ /* 0x000f280000300800 */
[----:B------:R-:W4:Y:S04]  /*14290*/  LDL.LU R21, [R1+0x2dc] ;  /* 0x0002dc0001157983 */ /* 0x000f280000300800 */
[----:B------:R1:W-:Y:S01]  /*142a0*/  STL [R1+0x13c], R19 ;  /* 0x00013c1301007387 */ /* 0x0003e20000100800 */
[----:B------:R-:W-:-:S03]  /*142b0*/  @!P0 IMAD.MOV R16, RZ, RZ, -R16 ;  /* 0x000000ffff108224 */ /* 0x000fc600078e0a10 */
[----:B------:R-:W4:Y:S04]  /*142c0*/  LDL R18, [R1+0x4404] ;  /* 0x0044040001127983 */ /* 0x000f280000100800 */
[----:B-1----:R-:W4:Y:S04]  /*142d0*/  LDL R19, [R1+0x4454] ;  /* 0x0044540001137983 */ /* 0x002f280000100800 */
[----:B------:R1:W-:Y:S04]  /*142e0*/  STL [R1+0x138], R17 ;  /* 0x0001381101007387 */ /* 0x0003e80000100800 */
[----:B-1----:R-:W4:Y:S04]  /*142f0*/  LDL R17, [R1+0x4410] ;  /* 0x0044100001117983 */ /* 0x002f280000100800 */
[----:B------:R1:W-:Y:S02]  /*14300*/  STL [R1+0x134], R30 ;  /* 0x0001341e01007387 */ /* 0x0003e40000100800 */
[----:B-1----:R-:W-:-:S02]  /*14310*/  MOV R30, R14 ;  /* 0x0000000e001e7202 */ /* 0x002fc40000000f00 */
[----:B------:R-:W4:Y:S04]  /*14320*/  LDL R14, [R1+0x441c] ;  /* 0x00441c00010e7983 */ /* 0x000f280000100800 */
[----:B------:R1:W-:Y:S01]  /*14330*/  STL [R1+0x130], R16 ;  /* 0x0001301001007387 */ /* 0x0003e20000100800 */
[----:B------:R-:W-:-:S03]  /*14340*/  @!P4 IMAD.MOV R30, RZ, RZ, -R30 ;  /* 0x000000ffff1ec224 */ /* 0x000fc600078e0a1e */
[----:B-1----:R-:W4:Y:S04]  /*14350*/  LDL R16, [R1+0x4428] ;  /* 0x0044280001107983 */ /* 0x002f280000100800 */
[----:B------:R1:W-:Y:S04]  /*14360*/  STL [R1+0x12c], R30 ;  /* 0x00012c1e01007387 */ /* 0x0003e80000100800 */
[----:B-1----:R-:W4:Y:S01]  /*14370*/  LDL R30, [R1+0x4438] ;  /* 0x00443800011e7983 */ /* 0x002f220000100800 */
[----:B------:R-:W-:-:S13]  /*14380*/  ISETP.GT.U32.AND P6, PT, R251, R31, PT ;  /* 0x0000001ffb00720c */ /* 0x000fda0003fc4070 */
[----:B------:R-:W-:Y:S01]  /*14390*/  @!P6 IMAD.IADD R31, R31, 0x1, -R251 ;  /* 0x000000011f1fe824 */ /* 0x000fe200078e0afb */
[----:B------:R-:W-:-:S04]  /*143a0*/  ISETP.GT.U32.AND P6, PT, R251, R25, PT ;  /* 0x00000019fb00720c */ /* 0x000fc80003fc4070 */
[C---:B------:R-:W-:Y:S02]  /*143b0*/  ISETP.GT.U32.AND P3, PT, R251.reuse, R31, PT ;  /* 0x0000001ffb00720c */ /* 0x040fe40003f64070 */
[----:B------:R-:W-:-:S07]  /*143c0*/  ISETP.GT.U32.AND P5, PT, R251, R28, PT ;  /* 0x0000001cfb00720c */ /* 0x000fce0003fa4070 */
[----:B------:R-:W-:Y:S01]  /*143d0*/  @!P6 IMAD.IADD R25, R25, 0x1, -R251 ;  /* 0x000000011919e824 */ /* 0x000fe200078e0afb */
[----:B------:R-:W-:Y:S01]  /*143e0*/  ISETP.GT.U32.AND P1, PT, R251, R29, PT ;  /* 0x0000001dfb00720c */ /* 0x000fe20003f24070 */
[----:B------:R-:W-:-:S03]  /*143f0*/  IMAD.MOV.U32 R34, RZ, RZ, R12 ;  /* 0x000000ffff227224 */ /* 0x000fc600078e000c */
[----:B------:R-:W-:Y:S02]  /*14400*/  ISETP.GT.U32.AND P6, PT, R251, R25, PT ;  /* 0x00000019fb00720c */ /* 0x000fe40003fc4070 */
[----:B------:R-:W-:Y:S01]  /*14410*/  @!P2 IADD3 R34, -R34, RZ, RZ ;  /* 0x000000ff2222a210 */ /* 0x000fe20007ffe1ff */
[--C-:B------:R-:W-:Y:S01]  /*14420*/  @!P3 IMAD.IADD R31, R31, 0x1, -R251.reuse ;  /* 0x000000011f1fb824 */ /* 0x100fe200078e0afb */
[----:B------:R-:W-:Y:S02]  /*14430*/  IABS R0, R0 ;  /* 0x0000000000007213 */ /* 0x000fe40000000000 */
[----:B------:R-:W-:Y:S01]  /*14440*/  ISETP.GT.U32.AND P0, PT, R251, R24, PT ;  /* 0x00000018fb00720c */ /* 0x000fe20003f04070 */
[----:B------:R-:W-:Y:S02]  /*14450*/  @!P5 IMAD.IADD R28, R28, 0x1, -R251 ;  /* 0x000000011c1cd824 */ /* 0x000fe400078e0afb */
[----:B------:R-:W-:-:S04]  /*14460*/  IMAD.HI.U32 R252, R250, R0, RZ ;  /* 0x00000000fafc7227 */ /* 0x000fc800078e00ff */
[--C-:B------:R-:W-:Y:S02]  /*14470*/  @!P6 IMAD.IADD R25, R25, 0x1, -R251.reuse ;  /* 0x000000011919e824 */ /* 0x100fe400078e0afb */
[----:B------:R-:W-:Y:S02]  /*14480*/  @!P1 IMAD.IADD R29, R29, 0x1, -R251 ;  /* 0x000000011d1d9824 */ /* 0x000fe400078e0afb */
[----:B------:R-:W-:Y:S02]  /*14490*/  IMAD.MOV R252, RZ, RZ, -R252 ;  /* 0x000000fffffc7224 */ /* 0x000fe400078e0afc */
[----:B------:R-:W-:Y:S02]  /*144a0*/  @!P0 IADD3 R24, R24, -R251, RZ ;  /* 0x800000fb18188210 */ /* 0x000fe40007ffe0ff */
[C---:B------:R-:W-:Y:S01]  /*144b0*/  IMAD R12, R251.reuse, R252, R0 ;  /* 0x000000fcfb0c7224 */ /* 0x040fe200078e0200 */
[----:B------:R-:W-:Y:S01]  /*144c0*/  MOV R0, R31 ;  /* 0x0000001f00007202 */ /* 0x000fe20000000f00 */
[----:B------:R-:W-:Y:S01]  /*144d0*/  STL [R1+0x128], R34 ;  /* 0x0001282201007387 */ /* 0x000fe20000100800 */
[----:B------:R-:W-:-:S13]  /*144e0*/  ISETP.GT.U32.AND P4, PT, R251, R27, PT ;  /* 0x0000001bfb00720c */ /* 0x000fda0003f84070 */
[----:B------:R-:W-:Y:S01]  /*144f0*/  @!P4 IMAD.IADD R27, R27, 0x1, -R251 ;  /* 0x000000011b1bc824 */ /* 0x000fe200078e0afb */
[----:B------:R-:W-:Y:S02]  /*14500*/  MOV R31, R25 ;  /* 0x00000019001f7202 */ /* 0x000fe40000000f00 */
[C---:B--2---:R-:W-:Y:S02]  /*14510*/  ISETP.GT.U32.AND P2, PT, R251.reuse, R15, PT ;  /* 0x0000000ffb00720c */ /* 0x044fe40003f44070 */
[C---:B---3--:R-:W-:Y:S02]  /*14520*/  ISETP.GT.U32.AND P3, PT, R251.reuse, R26, PT ;  /* 0x0000001afb00720c */ /* 0x048fe40003f64070 */
[C---:B----4-:R-:W-:Y:S02]  /*14530*/  ISETP.GT.U32.AND P5, PT, R251.reuse, R22, PT ;  /* 0x00000016fb00720c */ /* 0x050fe40003fa4070 */
[----:B------:R-:W-:-:S07]  /*14540*/  ISETP.GT.U32.AND P1, PT, R251, R23, PT ;  /* 0x00000017fb00720c */ /* 0x000fce0003f24070 */
[--C-:B------:R-:W-:Y:S02]  /*14550*/  @!P2 IMAD.IADD R15, R15, 0x1, -R251.reuse ;  /* 0x000000010f0fa824 */ /* 0x100fe400078e0afb */
[----:B------:R-:W-:Y:S02]  /*14560*/  @!P3 IADD3 R26, R26, -R251, RZ ;  /* 0x800000fb1a1ab210 */ /* 0x000fe40007ffe0ff */
[--C-:B------:R-:W-:Y:S01]  /*14570*/  @!P5 IMAD.IADD R22, R22, 0x1, -R251.reuse ;  /* 0x000000011616d824 */ /* 0x100fe200078e0afb */
[----:B------:R-:W-:Y:S01]  /*14580*/  ISETP.GT.U32.AND P0, PT, R251, R20, PT ;  /* 0x00000014fb00720c */ /* 0x000fe20003f04070 */
[----:B------:R-:W-:Y:S01]  /*14590*/  @!P1 IMAD.IADD R23, R23, 0x1, -R251 ;  /* 0x0000000117179824 */ /* 0x000fe200078e0afb */
[----:B------:R-:W-:Y:S02]  /*145a0*/  ISETP.GE.AND P6, PT, R19, RZ, PT ;  /* 0x000000ff1300720c */ /* 0x000fe40003fc6270 */
[----:B------:R-:W-:Y:S01]  /*145b0*/  ISETP.GE.AND P2, PT, R18, RZ, PT ;  /* 0x000000ff1200720c */ /* 0x000fe20003f46270 */
[----:B------:R-:W2:Y:S04]  /*145c0*/  LDL.LU R19, [R1+0x2d8] ;  /* 0x0002d80001137983 */ /* 0x000ea80000300800 */
[----:B------:R-:W3:Y:S01]  /*145d0*/  LDL.LU R18, [R1+0x2d4] ;  /* 0x0002d40001127983 */ /* 0x000ee20000300800 */
[----:B------:R-:W-:-:S05]  /*145e0*/  ISETP.GE.AND P3, PT, R17, RZ, PT ;  /* 0x000000ff1100720c */ /* 0x000fca0003f66270 */
[----:B------:R-:W-:Y:S01]  /*145f0*/  @!P6 IMAD.MOV R0, RZ, RZ, -R0 ;  /* 0x000000ffff00e224 */ /* 0x000fe200078e0a00 */
[----:B------:R-:W4:Y:S01]  /*14600*/  LDL.LU R17, [R1+0x2d0] ;  /* 0x0002d00001117983 */ /* 0x000f220000300800 */
[----:B------:R-:W-:Y:S01]  /*14610*/  @!P2 IADD3 R28, -R28, RZ, RZ ;  /* 0x000000ff1c1ca210 */ /* 0x000fe20007ffe1ff */
[----:B------:R-:W-:Y:S01]  /*14620*/  @!P0 IMAD.IADD R20, R20, 0x1, -R251 ;  /* 0x0000000114148824 */ /* 0x000fe200078e0afb */
[----:B------:R-:W-:Y:S02]  /*14630*/  ISETP.GE.AND P5, PT, R14, RZ, PT ;  /* 0x000000ff0e00720c */ /* 0x000fe40003fa6270 */
[----:B------:R-:W4:Y:S01]  /*14640*/  LDL.LU R14, [R1+0x2cc] ;  /* 0x0002cc00010e7983 */ /* 0x000f220000300800 */
[----:B------:R-:W-:-:S03]  /*14650*/  ISETP.GE.AND P1, PT, R16, RZ, PT ;  /* 0x000000ff1000720c */ /* 0x000fc60003f26270 */
[----:B------:R-:W4:Y:S04]  /*14660*/  LDL.LU R16, [R1+0x2c8] ;  /* 0x0002c80001107983 */ /* 0x000f280000300800 */
[----:B------:R1:W-:Y:S03]  /*14670*/  STL [R1+0x124], R0 ;  /* 0x0001240001007387 */ /* 0x0003e60000100800 */
[----:B------:R-:W-:Y:S02]  /*14680*/  @!P5 IMAD.MOV R24, RZ, RZ, -R24 ;  /* 0x000000ffff18d224 */ /* 0x000fe400078e0a18 */
[----:B-1----:R-:W-:Y:S01]  /*14690*/  IMAD.MOV.U32 R0, RZ, RZ, R29 ;  /* 0x000000ffff007224 */ /* 0x002fe200078e001d */
[----:B------:R-:W-:-:S02]  /*146a0*/  ISETP.GE.AND P0, PT, R30, RZ, PT ;  /* 0x000000ff1e00720c */ /* 0x000fc40003f06270 */
[----:B------:R-:W4:Y:S01]  /*146b0*/  LDL R30, [R1+0x43f0] ;  /* 0x0043f000011e7983 */ /* 0x000f220000100800 */
[----:B------:R-:W-:-:S03]  /*146c0*/  @!P3 IMAD.MOV R0, RZ, RZ, -R0 ;  /* 0x000000ffff00b224 */ /* 0x000fc600078e0a00 */
[----:B------:R1:W-:Y:S04]  /*146d0*/  STL [R1+0x120], R28 ;  /* 0x0001201c01007387 */ /* 0x0003e80000100800 */
[----:B------:R-:W4:Y:S04]  /*146e0*/  LDL R29, [R1+0x43fc] ;  /* 0x0043fc00011d7983 */ /* 0x000f280000100800 */
[----:B-1----:R-:W4:Y:S04]  /*146f0*/  LDL R28, [R1+0x4408] ;  /* 0x00440800011c7983 */ /* 0x002f280000100800 */
[----:B------:R1:W-:Y:S02]  /*14700*/  STL [R1+0x11c], R0 ;  /* 0x00011c0001007387 */ /* 0x0003e40000100800 */
[----:B-1----:R-:W-:-:S02]  /*14710*/  IMAD.MOV.U32 R0, RZ, RZ, R27 ;  /* 0x000000ffff007224 */ /* 0x002fc400078e001b */
[----:B------:R-:W4:Y:S04]  /*14720*/  LDL R27, [R1+0x4414] ;  /* 0x00441400011b7983 */ /* 0x000f280000100800 */
[----:B------:R1:W-:Y:S04]  /*14730*/  STL [R1+0x118], R24 ;  /* 0x0001181801007387 */ /* 0x0003e80000100800 */
[----:B------:R-:W4:Y:S04]  /*14740*/  LDL R25, [R1+0x43dc] ;  /* 0x0043dc0001197983 */ /* 0x000f280000100800 */
[----:B-1----:R-:W4:Y:S01]  /*14750*/  LDL R24, [R1+0x4420] ;  /* 0x0044200001187983 */ /* 0x002f220000100800 */
[----:B------:R-:W-:-:S02]  /*14760*/  ISETP.GT.U32.AND P4, PT, R251, R21, PT ;  /* 0x00000015fb00720c */ /* 0x000fc40003f84070 */
[C---:B------:R-:W-:Y:S02]  /*14770*/  ISETP.GT.U32.AND P3, PT, R251.reuse, R22, PT ;  /* 0x00000016fb00720c */ /* 0x040fe40003f64070 */
[C---:B------:R-:W-:Y:S01]  /*14780*/  ISETP.GT.U32.AND P2, PT, R251.reuse, R26, PT ;  /* 0x0000001afb00720c */ /* 0x040fe20003f44070 */
[----:B------:R-:W-:Y:S01]  /*14790*/  @!P0 IMAD.MOV R31, RZ, RZ, -R31 ;  /* 0x000000ffff1f8224 */ /* 0x000fe200078e0a1f */
[----:B------:R-:W-:-:S07]  /*147a0*/  ISETP.GT.U32.AND P6, PT, R251, R23, PT ;  /* 0x00000017fb00720c */ /* 0x000fce0003fc4070 */
[----:B------:R-:W-:Y:S01]  /*147b0*/  @!P4 IMAD.IADD R21, R21, 0x1, -R251 ;  /* 0x000000011515c824 */ /* 0x000fe200078e0afb */
[----:B------:R-:W-:-:S04]  /*147c0*/  ISETP.GT.U32.AND P4, PT, R251, R15, PT ;  /* 0x0000000ffb00720c */ /* 0x000fc80003f84070 */
[----:B------:R-:W-:Y:S01]  /*147d0*/  ISETP.GT.U32.AND P5, PT, R251, R21, PT ;  /* 0x00000015fb00720c */ /* 0x000fe20003fa4070 */
[----:B------:R-:W-:Y:S01]  /*147e0*/  @!P3 IMAD.IADD R22, R22, 0x1, -R251 ;  /* 0x000000011616b824 */ /* 0x000fe200078e0afb */
[----:B------:R-:W-:Y:S01]  /*147f0*/  @!P2 IADD3 R26, R26, -R251, RZ ;  /* 0x800000fb1a1aa210 */ /* 0x000fe20007ffe0ff */
[----:B------:R-:W-:-:S06]  /*14800*/  @!P1 IMAD.MOV R0, RZ, RZ, -R0 ;  /* 0x000000ffff009224 */ /* 0x000fcc00078e0a00 */
[--C-:B------:R-:W-:Y:S02]  /*14810*/  @!P4 IMAD.IADD R15, R15, 0x1, -R251.reuse ;  /* 0x000000010f0fc824 */ /* 0x100fe400078e0afb */
[----:B------:R-:W-:Y:S02]  /*14820*/  @!P6 IMAD.IADD R23, R23, 0x1, -R251 ;  /* 0x000000011717e824 */ /* 0x000fe400078e0afb */
[----:B------:R-:W-:Y:S01]  /*14830*/  @!P5 IADD3 R21, R21, -R251, RZ ;  /* 0x800000fb1515d210 */ /* 0x000fe20007ffe0ff */
[----:B------:R1:W-:Y:S01]  /*14840*/  STL [R1+0x114], R0 ;  /* 0x0001140001007387 */ /* 0x0003e20000100800 */
[----:B------:R-:W-:Y:S02]  /*14850*/  ISETP.GT.U32.AND P1, PT, R251, R20, PT ;  /* 0x00000014fb00720c */ /* 0x000fe40003f24070 */
[----:B-1----:R-:W-:-:S05]  /*14860*/  IADD3 R0, R242, 0x1ee, RZ ;  /* 0x000001eef2007810 */ /* 0x002fca0007ffe0ff */
[----:B------:R-:W-:Y:S04]  /*14870*/  STL [R1+0x3db4], R0 ;  /* 0x003db40001007387 */ /* 0x000fe80000100800 */
[----:B------:R-:W-:Y:S04]  /*14880*/  STL [R1+0x110], R31 ;  /* 0x0001101f01007387 */ /* 0x000fe80000100800 */
[----:B------:R-:W4:Y:S01]  /*14890*/  LDL.LU R34, [R1+0x34c] ;  /* 0x00034c0001227983 */ /* 0x000f220000300800 */
[----:B------:R-:W-:Y:S01]  /*148a0*/  @!P1 IMAD.IADD R20, R20, 0x1, -R251 ;  /* 0x0000000114149824 */ /* 0x000fe200078e0afb */
[----:B--2---:R-:W-:-:S02]  /*148b0*/  ISETP.GT.U32.AND P0, PT, R251, R19, PT ;  /* 0x00000013fb00720c */ /* 0x004fc40003f04070 */
[C---:B---3--:R-:W-:Y:S02]  /*148c0*/  ISETP.GT.U32.AND P4, PT, R251.reuse, R18, PT ;  /* 0x00000012fb00720c */ /* 0x048fe40003f84070 */
[----:B----4-:R-:W-:-:S09]  /*148d0*/  ISETP.GT.U32.AND P2, PT, R251, R17, PT ;  /* 0x00000011fb00720c */ /* 0x010fd20003f44070 */
[--C-:B------:R-:W-:Y:S01]  /*148e0*/  @!P0 IMAD.IADD R19, R19, 0x1, -R251.reuse ;  /* 0x0000000113138824 */ /* 0x100fe200078e0afb */
[----:B------:R-:W-:Y:S01]  /*148f0*/  ISETP.GT.U32.AND P3, PT, R251, R14, PT ;  /* 0x0000000efb00720c */ /* 0x000fe20003f64070 */
[--C-:B------:R-:W-:Y:S02]  /*14900*/  @!P4 IMAD.IADD R18, R18, 0x1, -R251.reuse ;  /* 0x000000011212c824 */ /* 0x100fe400078e0afb */
[----:B------:R-:W-:Y:S01]  /*14910*/  @!P2 IMAD.IADD R17, R17, 0x1, -R251 ;  /* 0x000000011111a824 */ /* 0x000fe200078e0afb */
[----:B------:R-:W-:-:S09]  /*14920*/  ISETP.GT.U32.AND P6, PT, R251, R16, PT ;  /* 0x00000010fb00720c */ /* 0x000fd20003fc4070 */
[----:B------:R-:W-:Y:S02]  /*14930*/  @!P3 IADD3 R14, R14, -R251, RZ ;  /* 0x800000fb0e0eb210 */ /* 0x000fe40007ffe0ff */
[----:B------:R-:W-:Y:S02]  /*14940*/  ISETP.GE.AND P5, PT, R30, RZ, PT ;  /* 0x000000ff1e00720c */ /* 0x000fe40003fa6270 */
[----:B------:R-:W-:Y:S02]  /*14950*/  ISETP.GE.AND P0, PT, R29, RZ, PT ;  /* 0x000000ff1d00720c */ /* 0x000fe40003f06270 */
[----:B------:R-:W-:Y:S02]  /*14960*/  MOV R30, R26 ;  /* 0x0000001a001e7202 */ /* 0x000fe40000000f00 */
[----:B------:R-:W-:Y:S02]  /*14970*/  ISETP.GE.AND P4, PT, R28, RZ, PT ;  /* 0x000000ff1c00720c */ /* 0x000fe40003f86270 */
[----:B------:R-:W2:Y:S01]  /*14980*/  LDL.LU R28, [R1+0x348] ;  /* 0x00034800011c7983 */ /* 0x000ea20000300800 */
[----:B------:R-:W-:-:S06]  /*14990*/  @!P6 IMAD.IADD R16, R16, 0x1, -R251 ;  /* 0x000000011010e824 */ /* 0x000fcc00078e0afb */
[----:B------:R-:W-:Y:S01]  /*149a0*/  @!P0 IMAD.MOV R30, RZ, RZ, -R30 ;  /* 0x000000ffff1e8224 */ /* 0x000fe200078e0a1e */
[----:B------:R-:W-:Y:S02]  /*149b0*/  ISETP.GE.AND P2, PT, R27, RZ, PT ;  /* 0x000000ff1b00720c */ /* 0x000fe40003f46270 */
[----:B------:R-:W3:Y:S04]  /*149c0*/  LDL R27, [R1+0x43e8] ;  /* 0x0043e800011b7983 */ /* 0x000ee80000100800 */
[----:B------:R-:W4:Y:S01]  /*149d0*/  LDL.LU R29, [R1+0x344] ;  /* 0x00034400011d7983 */ /* 0x000f220000300800 */
[----:B------:R-:W-:Y:S01]  /*149e0*/  ISETP.GE.AND P3, PT, R24, RZ, PT ;  /* 0x000000ff1800720c */ /* 0x000fe20003f66270 */
[----:B------:R-:W-:Y:S01]  /*149f0*/  IMAD.MOV.U32 R24, RZ, RZ, R15 ;  /* 0x000000ffff187224 */ /* 0x000fe200078e000f */
[----:B------:R-:W-:Y:S01]  /*14a00*/  ISETP.GE.AND P6, PT, R25, RZ, PT ;  /* 0x000000ff1900720c */ /* 0x000fe20003fc6270 */
[----:B------:R-:W4:Y:S02]  /*14a10*/  LDL.LU R15, [R1+0x340] ;  /* 0x00034000010f7983 */ /* 0x000f240000300800 */
[----:B------:R-:W-:-:S02]  /*14a20*/  @!P5 IMAD.MOV R24, RZ, RZ, -R24 ;  /* 0x000000ffff18d224 */ /* 0x000fc400078e0a18 */
[----:B------:R-:W4:Y:S04]  /*14a30*/  LDL.LU R25, [R1+0x33c] ;  /* 0x00033c0001197983 */ /* 0x000f280000300800 */
[----:B------:R1:W-:Y:S01]  /*14a40*/  STL [R1+0x10c], R24 ;  /* 0x00010c1801007387 */ /* 0x0003e20000100800 */
[----:B------:R-:W-:-:S03]  /*14a50*/  @!P4 IADD3 R22, -R22, RZ, RZ ;  /* 0x000000ff1616c210 */ /* 0x000fc60007ffe1ff */
[----:B-1----:R-:W4:Y:S04]  /*14a60*/  LDL.LU R24, [R1+0x338] ;  /* 0x0003380001187983 */ /* 0x002f280000300800 */
[----:B------:R-:W4:Y:S04]  /*14a70*/  LDL R26, [R1+0x43f4] ;  /* 0x0043f400011a7983 */ /* 0x000f280000100800 */
[----:B------:R1:W-:Y:S01]  /*14a80*/  STL [R1+0x108], R30 ;  /* 0x0001081e01007387 */ /* 0x0003e20000100800 */
[----:B------:R-:W-:Y:S02]  /*14a90*/  @!P3 IMAD.MOV R20, RZ, RZ, -R20 ;  /* 0x000000ffff14b224 */ /* 0x000fe400078e0a14 */
[----:B-1----:R-:W-:-:S02]  /*14aa0*/  IMAD.MOV.U32 R30, RZ, RZ, R23 ;  /* 0x000000ffff1e7224 */ /* 0x002fc400078e0017 */
[----:B------:R-:W4:Y:S02]  /*14ab0*/  LDL R23, [R1+0x4400] ;  /* 0x0044000001177983 */ /* 0x000f240000100800 */
[----:B------:R-:W-:Y:S02]  /*14ac0*/  @!P2 IMAD.MOV R30, RZ, RZ, -R30 ;  /* 0x000000ffff1ea224 */ /* 0x000fe400078e0a1e */
        /* <DEDUP_REMOVED lines=15> */
[--C-:B------:R-:W-:Y:S01]  /*14bc0*/  @!P4 IMAD.IADD R17, R17, 0x1, -R251.reuse ;  /* 0x000000011111c824 */ /* 0x100fe200078e0afb */
[----:B------:R-:W-:Y:S02]  /*14bd0*/  ISETP.GT.U32.AND P5, PT, R251, R13, PT ;  /* 0x0000000dfb00720c */ /* 0x000fe40003fa4070 */
[----:B------:R-:W-:Y:S01]  /*14be0*/  @!P2 IADD3 R14, R14, -R251, RZ ;  /* 0x800000fb0e0ea210 */ /* 0x000fe20007ffe0ff */
[----:B------:R-:W-:Y:S01]  /*14bf0*/  @!P3 IMAD.IADD R16, R16, 0x1, -R251 ;  /* 0x000000011010b824 */ /* 0x000fe200078e0afb */
[----:B------:R-:W-:-:S05]  /*14c00*/  @!P6 IADD3 R30, -R30, RZ, RZ ;  /* 0x000000ff1e1ee210 */ /* 0x000fca0007ffe1ff */
        /* <DEDUP_REMOVED lines=13> */
[----:B------:R-:W-:Y:S01]  /*14ce0*/  ISETP.GE.AND P5, PT, R26, RZ, PT ;  /* 0x000000ff1a00720c */ /* 0x000fe20003fa6270 */
[----:B------:R-:W-:Y:S01]  /*14cf0*/  @!P3 IMAD.IADD R25, R25, 0x1, -R251 ;  /* 0x000000011919b824 */ /* 0x000fe200078e0afb */
[----:B------:R-:W-:Y:S02]  /*14d00*/  ISETP.GE.AND P0, PT, R23, RZ, PT ;  /* 0x000000ff1700720c */ /* 0x000fe40003f06270 */
[----:B------:R-:W2:Y:S04]  /*14d10*/  LDL.LU R23, [R1+0x334] ;  /* 0x0003340001177983 */ /* 0x000ea80000300800 */
[----:B------:R-:W3:Y:S01]  /*14d20*/  LDL.LU R31, [R1+0x330] ;  /* 0x00033000011f7983 */ /* 0x000ee20000300800 */
[----:B------:R-:W-:-:S03]  /*14d30*/  ISETP.GE.AND P4, PT, R22, RZ, PT ;  /* 0x000000ff1600720c */ /* 0x000fc60003f86270 */
[----:B------:R-:W4:Y:S04]  /*14d40*/  LDL.LU R22, [R1+0x32c] ;  /* 0x00032c0001167983 */ /* 0x000f280000300800 */
[----:B------:R-:W4:Y:S01]  /*14d50*/  LDL.LU R27, [R1+0x328] ;  /* 0x00032800011b7983 */ /* 0x000f220000300800 */
[----:B------:R-:W-:Y:S01]  /*14d60*/  @!P5 IMAD.MOV R18, RZ, RZ, -R18 ;  /* 0x000000ffff12d224 */ /* 0x000fe200078e0a12 */
[----:B------:R-:W-:Y:S02]  /*14d70*/  ISETP.GE.AND P2, PT, R21, RZ, PT ;  /* 0x000000ff1500720c */ /* 0x000fe40003f46270 */
[----:B------:R-:W4:Y:S04]  /*14d80*/  LDL.LU R21, [R1+0x324] ;  /* 0x0003240001157983 */ /* 0x000f280000300800 */
[----:B------:R-:W4:Y:S04]  /*14d90*/  LDL.LU R26, [R1+0x320] ;  /* 0x00032000011a7983 */ /* 0x000f280000300800 */
[----:B------:R1:W-:Y:S01]  /*14da0*/  STL [R1+0xf4], R19 ;  /* 0x0000f41301007387 */ /* 0x0003e20000100800 */
[----:B------:R-:W-:-:S03]  /*14db0*/  ISETP.GE.AND P3, PT, R20, RZ, PT ;  /* 0x000000ff1400720c */ /* 0x000fc60003f66270 */
[----:B------:R-:W4:Y:S04]  /*14dc0*/  LDL R20, [R1+0x43e0] ;  /* 0x0043e00001147983 */ /* 0x000f280000100800 */
[----:B-1----:R-:W4:Y:S01]  /*14dd0*/  LDL R19, [R1+0x43ec] ;  /* 0x0043ec0001137983 */ /* 0x002f220000100800 */
[----:B------:R-:W-:-:S03]  /*14de0*/  @!P0 IADD3 R17, -R17, RZ, RZ ;  /* 0x000000ff11118210 */ /* 0x000fc60007ffe1ff */
[----:B------:R1:W-:Y:S01]  /*14df0*/  STL [R1+0xf0], R18 ;  /* 0x0000f01201007387 */ /* 0x0003e20000100800 */
[----:B------:R-:W-:Y:S01]  /*14e00*/  @!P4 IMAD.MOV R14, RZ, RZ, -R14 ;  /* 0x000000ffff0ec224 */ /* 0x000fe200078e0a0e */
[----:B------:R-:W-:Y:S02]  /*14e10*/  @!P2 IADD3 R30, -R30, RZ, RZ ;  /* 0x000000ff1e1ea210 */ /* 0x000fe40007ffe1ff */
[----:B------:R-:W4:Y:S04]  /*14e20*/  LDL R16, [R1+0x43a8] ;  /* 0x0043a80001107983 */ /* 0x000f280000100800 */
[----:B-1----:R-:W4:Y:S04]  /*14e30*/  LDL R18, [R1+0x43f8] ;  /* 0x0043f80001127983 */ /* 0x002f280000100800 */
[----:B------:R1:W-:Y:S04]  /*14e40*/  STL [R1+0xec], R17 ;  /* 0x0000ec1101007387 */ /* 0x0003e80000100800 */
[----:B-1----:R-:W4:Y:S04]  /*14e50*/  LDL R17, [R1+0x43b8] ;  /* 0x0043b80001117983 */ /* 0x002f280000100800 */
[----:B------:R-:W-:Y:S04]  /*14e60*/  STL [R1+0xe8], R14 ;  /* 0x0000e80e01007387 */ /* 0x000fe80000100800 */
        /* <DEDUP_REMOVED lines=8> */
[----:B------:R-:W-:Y:S01]  /*14ef0*/  @!P6 IMAD.IADD R24, R24, 0x1, -R251 ;  /* 0x000000011818e824 */ /* 0x000fe200078e0afb */
[----:B------:R-:W-:Y:S01]  /*14f00*/  ISETP.GT.U32.AND P0, PT, R251, R29, PT ;  /* 0x0000001dfb00720c */ /* 0x000fe20003f04070 */
[----:B------:R-:W-:-:S03]  /*14f10*/  @!P3 IMAD.MOV R14, RZ, RZ, -R14 ;  /* 0x000000ffff0eb224 */ /* 0x000fc600078e0a0e */
[C---:B------:R-:W-:Y:S02]  /*14f20*/  ISETP.GT.U32.AND P6, PT, R251.reuse, R24, PT ;  /* 0x00000018fb00720c */ /* 0x040fe40003fc4070 */
[----:B------:R-:W-:Y:S02]  /*14f30*/  ISETP.GT.U32.AND P4, PT, R251, R15, PT ;  /* 0x0000000ffb00720c */ /* 0x000fe40003f84070 */
[----:B------:R-:W-:Y:S01]  /*14f40*/  IABS R0, R0 ;  /* 0x0000000000007213 */ /* 0x000fe20000000000 */
[--C-:B------:R-:W-:Y:S02]  /*14f50*/  @!P1 IMAD.IADD R34, R34, 0x1, -R251.reuse ;  /* 0x0000000122229824 */ /* 0x100fe400078e0afb */
[----:B------:R-:W-:Y:S02]  /*14f60*/  @!P5 IMAD.IADD R28, R28, 0x1, -R251 ;  /* 0x000000011c1cd824 */ /* 0x000fe400078e0afb */
[----:B------:R-:W-:Y:S01]  /*14f70*/  IMAD.HI.U32 R252, R250, R0, RZ ;  /* 0x00000000fafc7227 */ /* 0x000fe200078e00ff */
[----:B------:R-:W-:-:S03]  /*14f80*/  @!P0 IADD3 R29, R29, -R251, RZ ;  /* 0x800000fb1d1d8210 */ /* 0x000fc60007ffe0ff */
[--C-:B------:R-:W-:Y:S01]  /*14f90*/  @!P6 IMAD.IADD R24, R24, 0x1, -R251.reuse ;  /* 0x000000011818e824 */ /* 0x100fe200078e0afb */
[----:B------:R-:W-:Y:S01]  /*14fa0*/  IADD3 R252, -R252, RZ, RZ ;  /* 0x000000fffcfc7210 */ /* 0x000fe20007ffe1ff */
[----:B------:R-:W-:Y:S01]  /*14fb0*/  @!P4 IMAD.IADD R15, R15, 0x1, -R251 ;  /* 0x000000010f0fc824 */ /* 0x000fe200078e0afb */
[----:B------:R1:W-:Y:S03]  /*14fc0*/  STL [R1+0xe0], R14 ;  /* 0x0000e00e01007387 */ /* 0x0003e60000100800 */
[C---:B------:R-:W-:Y:S02]  /*14fd0*/  IMAD R13, R251.reuse, R252, R0 ;  /* 0x000000fcfb0d7224 */ /* 0x040fe400078e0200 */
[----:B------:R-:W-:Y:S01]  /*14fe0*/  IMAD.MOV.U32 R0, RZ, RZ, R34 ;  /* 0x000000ffff007224 */ /* 0x000fe200078e0022 */
[----:B------:R-:W-:Y:S01]  /*14ff0*/  ISETP.GT.U32.AND P2, PT, R251, R25, PT ;  /* 0x00000019fb00720c */ /* 0x000fe20003f44070 */
[----:B-1----:R-:W4:-:S12]  /*15000*/  LDL.LU R14, [R1+0x4cfc] ;  /* 0x004cfc00010e7983 */ /* 0x002f180000300800 */
[----:B------:R-:W-:Y:S02]  /*15010*/  @!P2 IMAD.IADD R25, R25, 0x1, -R251 ;  /* 0x000000011919a824 */ /* 0x000fe400078e0afb */
[----:B------:R-:W-:Y:S01]  /*15020*/  IMAD.MOV.U32 R34, RZ, RZ, R24 ;  /* 0x000000ffff227224 */ /* 0x000fe200078e0018 */
[C---:B--2---:R-:W-:Y:S02]  /*15030*/  ISETP.GT.U32.AND P3, PT, R251.reuse, R23, PT ;  /* 0x00000017fb00720c */ /* 0x044fe40003f64070 */
[C---:B---3--:R-:W-:Y:S02]  /*15040*/  ISETP.GT.U32.AND P1, PT, R251.reuse, R31, PT ;  /* 0x0000001ffb00720c */ /* 0x048fe40003f24070 */
[----:B----4-:R-:W-:-:S09]  /*15050*/  ISETP.GT.U32.AND P5, PT, R251, R22, PT ;  /* 0x00000016fb00720c */ /* 0x010fd20003fa4070 */
[----:B------:R-:W-:Y:S02]  /*15060*/  @!P3 IADD3 R23, R23, -R251, RZ ;  /* 0x800000fb1717b210 */ /* 0x000fe40007ffe0ff */
[----:B------:R-:W-:Y:S01]  /*15070*/  ISETP.GT.U32.AND P0, PT, R251, R27, PT ;  /* 0x0000001bfb00720c */ /* 0x000fe20003f04070 */
[--C-:B------:R-:W-:Y:S01]  /*15080*/  @!P1 IMAD.IADD R31, R31, 0x1, -R251.reuse ;  /* 0x000000011f1f9824 */ /* 0x100fe200078e0afb */
[----:B------:R-:W-:Y:S01]  /*15090*/  ISETP.GT.U32.AND P4, PT, R251, R21, PT ;  /* 0x00000015fb00720c */ /* 0x000fe20003f84070 */
[----:B------:R-:W-:Y:S01]  /*150a0*/  @!P5 IMAD.IADD R22, R22, 0x1, -R251 ;  /* 0x000000011616d824 */ /* 0x000fe200078e0afb */
[----:B------:R-:W-:Y:S02]  /*150b0*/  ISETP.GE.AND P6, PT, R20, RZ, PT ;  /* 0x000000ff1400720c */ /* 0x000fe40003fc6270 */
[----:B------:R-:W2:Y:S01]  /*150c0*/  LDL.LU R20, [R1+0x31c] ;  /* 0x00031c0001147983 */ /* 0x000ea20000300800 */
[----:B------:R-:W-:-:S06]  /*150d0*/  ISETP.GE.AND P3, PT, R19, RZ, PT ;  /* 0x000000ff1300720c */ /* 0x000fcc0003f66270 */
[----:B------:R-:W-:Y:S02]  /*150e0*/  @!P0 IMAD.IADD R27, R27, 0x1, -R251 ;  /* 0x000000011b1b8824 */ /* 0x000fe400078e0afb */
[----:B------:R-:W-:Y:S02]  /*150f0*/  @!P4 IADD3 R21, R21, -R251, RZ ;  /* 0x800000fb1515c210 */ /* 0x000fe40007ffe0ff */
[----:B------:R-:W-:Y:S01]  /*15100*/  ISETP.GE.AND P5, PT, R16, RZ, PT ;  /* 0x000000ff1000720c */ /* 0x000fe20003fa6270 */
[----:B------:R-:W-:Y:S01]  /*15110*/  @!P6 IMAD.MOV R0, RZ, RZ, -R0 ;  /* 0x000000ffff00e224 */ /* 0x000fe200078e0a00 */
[----:B------:R-:W-:Y:S02]  /*15120*/  ISETP.GE.AND P1, PT, R18, RZ, PT ;  /* 0x000000ff1200720c */ /* 0x000fe40003f26270 */
[----:B------:R-:W3:Y:S01]  /*15130*/  LDL.LU R18, [R1+0x318] ;  /* 0x0003180001127983 */ /* 0x000ee20000300800 */
[----:B------:R-:W-:-:S03]  /*15140*/  @!P3 IMAD.MOV R28, RZ, RZ, -R28 ;  /* 0x000000ffff1cb224 */ /* 0x000fc600078e0a1c */
[----:B------:R-:W4:Y:S04]  /*15150*/  LDL.LU R19, [R1+0x314] ;  /* 0x0003140001137983 */ /* 0x000f280000300800 */
[----:B------:R-:W4:Y:S01]  /*15160*/  LDL.LU R16, [R1+0x310] ;  /* 0x0003100001107983 */ /* 0x000f220000300800 */
[----:B------:R-:W-:-:S03]  /*15170*/  ISETP.GE.AND P0, PT, R17, RZ, PT ;  /* 0x000000ff1100720c */ /* 0x000fc60003f06270 */
[----:B------:R-:W4:Y:S04]  /*15180*/  LDL.LU R17, [R1+0x30c] ;  /* 0x00030c0001117983 */ /* 0x000f280000300800 */
[----:B------:R1:W-:Y:S02]  /*15190*/  STL [R1+0xdc], R0 ;  /* 0x0000dc0001007387 */ /* 0x0003e40000100800 */
[----:B-1----:R-:W-:Y:S02]  /*151a0*/  MOV R0, R29 ;  /* 0x0000001d00007202 */ /* 0x002fe40000000f00 */
[----:B------:R-:W-:Y:S02]  /*151b0*/  ISETP.GE.AND P4, PT, R30, RZ, PT ;  /* 0x000000ff1e00720c */ /* 0x000fe40003f86270 */
[----:B------:R-:W4:Y:S01]  /*151c0*/  LDL R30, [R1+0x43d8] ;  /* 0x0043d800011e7983 */ /* 0x000f220000100800 */
[----:B------:R-:W-:-:S03]  /*151d0*/  @!P1 IMAD.MOV R0, RZ, RZ, -R0 ;  /* 0x000000ffff009224 */ /* 0x000fc600078e0a00 */
[----:B------:R1:W-:Y:S04]  /*151e0*/  STL [R1+0xd8], R28 ;  /* 0x0000d81c01007387 */ /* 0x0003e80000100800 */
[----:B------:R-:W4:Y:S01]  /*151f0*/  LDL R29, [R1+0x43e4] ;  /* 0x0043e400011d7983 */ /* 0x000f220000100800 */
[----:B-1----:R-:W-:-:S03]  /*15200*/  IMAD.MOV.U32 R28, RZ, RZ, R15 ;  /* 0x000000ffff1c7224 */ /* 0x002fc600078e000f */
[----:B------:R-:W4:Y:S01]  /*15210*/  LDL R15, [R1+0x4390] ;  /* 0x00439000010f7983 */ /* 0x000f220000100800 */
[----:B------:R-:W-:-:S03]  /*15220*/  @!P5 IMAD.MOV R28, RZ, RZ, -R28 ;  /* 0x000000ffff1cd224 */ /* 0x000fc600078e0a1c */
        /* <DEDUP_REMOVED lines=11> */
[C---:B------:R-:W-:Y:S02]  /*152e0*/  ISETP.GT.U32.AND P2, PT, R251.reuse, R23, PT ;  /* 0x00000017fb00720c */ /* 0x040fe40003f44070 */
[----:B------:R-:W-:Y:S02]  /*152f0*/  @!P4 IADD3 R34, -R34, RZ, RZ ;  /* 0x000000ff2222c210 */ /* 0x000fe40007ffe1ff */
[----:B------:R-:W-:Y:S01]  /*15300*/  ISETP.GT.U32.AND P5, PT, R251, R26, PT ;  /* 0x0000001afb00720c */ /* 0x000fe20003fa4070 */
[--C-:B------:R-:W-:Y:S02]  /*15310*/  @!P1 IMAD.IADD R22, R22, 0x1, -R251.reuse ;  /* 0x0000000116169824 */ /* 0x100fe400078e0afb */
[----:B------:R-:W-:Y:S02]  /*15320*/  @!P3 IMAD.IADD R31, R31, 0x1, -R251 ;  /* 0x000000011f1fb824 */ /* 0x000fe400078e0afb */
[----:B------:R-:W-:-:S04]  /*15330*/  @!P0 IMAD.MOV R0, RZ, RZ, -R0 ;  /* 0x000000ffff008224 */ /* 0x000fc800078e0a00 */
[----:B------:R-:W-:Y:S01]  /*15340*/  @!P2 IMAD.IADD R23, R23, 0x1, -R251 ;  /* 0x000000011717a824 */ /* 0x000fe200078e0afb */
[----:B------:R-:W-:-:S03]  /*15350*/  @!P6 IADD3 R27, R27, -R251, RZ ;  /* 0x800000fb1b1be210 */ /* 0x000fc60007ffe0ff */
[----:B------:R-:W-:Y:S01]  /*15360*/  @!P5 IMAD.IADD R26, R26, 0x1, -R251 ;  /* 0x000000011a1ad824 */ /* 0x000fe200078e0afb */
[----:B------:R1:W-:Y:S02]  /*15370*/  STL [R1+0xcc], R0 ;  /* 0x0000cc0001007387 */ /* 0x0003e40000100800 */
[----:B-1----:R-:W-:-:S05]  /*15380*/  IADD3 R0, R242, 0x1ef, RZ ;  /* 0x000001eff2007810 */ /* 0x002fca0007ffe0ff */
[----:B------:R-:W-:Y:S04]  /*15390*/  STL [R1+0x3db0], R0 ;  /* 0x003db00001007387 */ /* 0x000fe80000100800 */
[----:B------:R1:W-:Y:S01]  /*153a0*/  STL [R1+0xc8], R34 ;  /* 0x0000c82201007387 */ /* 0x0003e20000100800 */
[----:B------:R-:W-:-:S13]  /*153b0*/  ISETP.GT.U32.AND P0, PT, R251, R21, PT ;  /* 0x00000015fb00720c */ /* 0x000fda0003f04070 */
[----:B------:R-:W-:Y:S01]  /*153c0*/  @!P0 IMAD.IADD R21, R21, 0x1, -R251 ;  /* 0x0000000115158824 */ /* 0x000fe200078e0afb */
[----:B--2---:R-:W-:-:S13]  /*153d0*/  ISETP.GT.U32.AND P4, PT, R251, R20, PT ;  /* 0x00000014fb00720c */ /* 0x004fda0003f84070 */
[----:B------:R-:W-:Y:S01]  /*153e0*/  @!P4 IMAD.IADD R20, R20, 0x1, -R251 ;  /* 0x000000011414c824 */ /* 0x000fe200078e0afb */
[C---:B---3--:R-:W-:Y:S02]  /*153f0*/  ISETP.GT.U32.AND P2, PT, R251.reuse, R18, PT ;  /* 0x00000012fb00720c */ /* 0x048fe40003f44070 */
[C---:B----4-:R-:W-:Y:S02]  /*15400*/  ISETP.GT.U32.AND P3, PT, R251.reuse, R19, PT ;  /* 0x00000013fb00720c */ /* 0x050fe40003f64070 */
[C---:B------:R-:W-:Y:S02]  /*15410*/  ISETP.GT.U32.AND P1, PT, R251.reuse, R16, PT ;  /* 0x00000010fb00720c */ /* 0x040fe40003f24070 */
[----:B------:R-:W-:-:S07]  /*15420*/  ISETP.GT.U32.AND P6, PT, R251, R17, PT ;  /* 0x00000011fb00720c */ /* 0x000fce0003fc4070 */
[----:B------:R-:W-:Y:S02]  /*15430*/  @!P2 IADD3 R18, R18, -R251, RZ ;  /* 0x800000fb1212a210 */ /* 0x000fe40007ffe0ff */
[--C-:B------:R-:W-:Y:S02]  /*15440*/  @!P3 IMAD.IADD R19, R19, 0x1, -R251.reuse ;  /* 0x000000011313b824 */ /* 0x100fe400078e0afb */
[--C-:B------:R-:W-:Y:S01]  /*15450*/  @!P1 IMAD.IADD R16, R16, 0x1, -R251.reuse ;  /* 0x0000000110109824 */ /* 0x100fe200078e0afb */
[----:B------:R-:W-:Y:S02]  /*15460*/  ISETP.GE.AND P5, PT, R30, RZ, PT ;  /* 0x000000ff1e00720c */ /* 0x000fe40003fa6270 */
[----:B------:R-:W-:Y:S01]  /*15470*/  ISETP.GE.AND P4, PT, R29, RZ, PT ;  /* 0x000000ff1d00720c */ /* 0x000fe20003f86270 */
[----:B------:R-:W-:Y:S01]  /*15480*/  @!P6 IMAD.IADD R17, R17, 0x1, -R251 ;  /* 0x000000011111e824 */ /* 0x000fe200078e0afb */
[----:B------:R-:W-:Y:S02]  /*15490*/  ISETP.GE.AND P2, PT, R15, RZ, PT ;  /* 0x000000ff0f00720c */ /* 0x000fe40003f46270 */
[----:B------:R-:W2:Y:S09]  /*154a0*/  LDL.LU R15, [R1+0x390] ;  /* 0x00039000010f7983 */ /* 0x000eb20000300800 */
[----:B------:R-:W-:Y:S01]  /*154b0*/  @!P4 IMAD.MOV R31, RZ, RZ, -R31 ;  /* 0x000000ffff1fc224 */ /* 0x000fe200078e0a1f */
[----:B------:R-:W-:-:S02]  /*154c0*/  ISETP.GE.AND P3, PT, R25, RZ, PT ;  /* 0x000000ff1900720c */ /* 0x000fc40003f66270 */
[----:B------:R-:W3:Y:S04]  /*154d0*/  LDL.LU R25, [R1+0x38c] ;  /* 0x00038c0001197983 */ /* 0x000ee80000300800 */
[----:B------:R-:W4:Y:S01]  /*154e0*/  LDL R29, [R1+0x43d0] ;  /* 0x0043d000011d7983 */ /* 0x000f220000100800 */
[----:B------:R-:W-:-:S03]  /*154f0*/  ISETP.GE.AND P1, PT, R28, RZ, PT ;  /* 0x000000ff1c00720c */ /* 0x000fc60003f26270 */
[----:B------:R-:W2:Y:S01]  /*15500*/  LDL.LU R30, [R1+0x388] ;  /* 0x00038800011e7983 */ /* 0x000ea20000300800 */
[----:B------:R-:W-:Y:S02]  /*15510*/  MOV R28, R23 ;  /* 0x00000017001c7202 */ /* 0x000fe40000000f00 */
[----:B------:R-:W-:Y:S01]  /*15520*/  ISETP.GE.AND P6, PT, R24, RZ, PT ;  /* 0x000000ff1800720c */ /* 0x000fe20003fc6270 */
[----:B------:R-:W2:Y:S02]  /*15530*/  LDL.LU R23, [R1+0x384] ;  /* 0x0003840001177983 */ /* 0x000ea40000300800 */
[----:B------:R-:W-:Y:S02]  /*15540*/  @!P5 IMAD.MOV R28, RZ, RZ, -R28 ;  /* 0x000000ffff1cd224 */ /* 0x000fe400078e0a1c */
[----:B------:R-:W2:Y:S04]  /*15550*/  LDL.LU R24, [R1+0x380] ;  /* 0x0003800001187983 */ /* 0x000ea80000300800 */
[----:B-1----:R-:W2:Y:S04]  /*15560*/  LDL.LU R34, [R1+0x37c] ;  /* 0x00037c0001227983 */ /* 0x002ea80000300800 */
[----:B------:R1:W-:Y:S01]  /*15570*/  STL [R1+0xc4], R28 ;  /* 0x0000c41c01007387 */ /* 0x0003e20000100800 */
[----:B------:R-:W-:-:S03]  /*15580*/  @!P2 IMAD.MOV R22, RZ, RZ, -R22 ;  /* 0x000000ffff16a224 */ /* 0x000fc600078e0a16 */
[----:B-1----:R-:W2:Y:S04]  /*15590*/  LDL R28, [R1+0x4378] ;  /* 0x00437800011c7983 */ /* 0x002ea80000100800 */
[----:B------:R1:W-:Y:S02]  /*155a0*/  STL [R1+0xc0], R31 ;  /* 0x0000c01f01007387 */ /* 0x0003e40000100800 */
[----:B-1----:R-:W-:Y:S02]  /*155b0*/  MOV R31, R27 ;  /* 0x0000001b001f7202 */ /* 0x002fe40000000f00 */
[----:B------:R-:W2:Y:S03]  /*155c0*/  LDL R27, [R1+0x4384] ;  /* 0x00438400011b7983 */ /* 0x000ea60000100800 */
[----:B------:R-:W-:Y:S01]  /*155d0*/  @!P3 IMAD.MOV R31, RZ, RZ, -R31 ;  /* 0x000000ffff1fb224 */ /* 0x000fe200078e0a1f */
[----:B------:R1:W-:Y:S01]  /*155e0*/  STL [R1+0xbc], R22 ;  /* 0x0000bc1601007387 */ /* 0x0003e20000100800 */
[----:B------:R-:W-:-:S03]  /*155f0*/  @!P1 IADD3 R21, -R21, RZ, RZ ;  /* 0x000000ff15159210 */ /* 0x000fc60007ffe1ff */
[----:B-1----:R-:W2:Y:S04]  /*15600*/  LDL R22, [R1+0x4394] ;  /* 0x0043940001167983 */ /* 0x002ea80000100800 */
[----:B------:R1:W-:Y:S02]  /*15610*/  STL [R1+0xb8], R31 ;  /* 0x0000b81f01007387 */ /* 0x0003e40000100800 */
[----:B-1----:R-:W-:Y:S02]  /*15620*/  IMAD.MOV.U32 R31, RZ, RZ, R26 ;  /* 0x000000ffff1f7224 */ /* 0x002fe400078e001a */
[----:B------:R-:W2:Y:S04]  /*15630*/  LDL R26, [R1+0x43a4] ;  /* 0x0043a400011a7983 */ /* 0x000ea80000100800 */
[----:B------:R1:W-:Y:S04]  /*15640*/  STL [R1+0xb4], R21 ;  /* 0x0000b41501007387 */ /* 0x0003e80000100800 */
[----:B-1----:R-:W2:Y:S01]  /*15650*/  LDL R21, [R1+0x43b4] ;  /* 0x0043b40001157983 */ /* 0x002ea20000100800 */
[----:B------:R-:W-:-:S02]  /*15660*/  ISETP.GT.U32.AND P0, PT, R251, R14, PT ;  /* 0x0000000efb00720c */ /* 0x000fc40003f04070 */
[C---:B------:R-:W-:Y:S02]  /*15670*/  ISETP.GT.U32.AND P4, PT, R251.reuse, R18, PT ;  /* 0x00000012fb00720c */ /* 0x040fe40003f84070 */
[C---:B------:R-:W-:Y:S02]  /*15680*/  ISETP.GT.U32.AND P2, PT, R251.reuse, R19, PT ;  /* 0x00000013fb00720c */ /* 0x040fe40003f44070 */
[C---:B------:R-:W-:Y:S02]  /*15690*/  ISETP.GT.U32.AND P3, PT, R251.reuse, R16, PT ;  /* 0x00000010fb00720c */ /* 0x040fe40003f64070 */
[----:B------:R-:W-:-:S05]  /*156a0*/  ISETP.GT.U32.AND P1, PT, R251, R17, PT ;  /* 0x00000011fb00720c */ /* 0x000fca0003f24070 */
[--C-:B------:R-:W-:Y:S01]  /*156b0*/  @!P0 IMAD.IADD R14, R14, 0x1, -R251.reuse ;  /* 0x000000010e0e8824 */ /* 0x100fe200078e0afb */
[----:B------:R-:W-:Y:S01]  /*156c0*/  ISETP.GT.U32.AND P0, PT, R251, R20, PT ;  /* 0x00000014fb00720c */ /* 0x000fe20003f04070 */
[----:B------:R-:W-:-:S03]  /*156d0*/  @!P4 IMAD.IADD R18, R18, 0x1, -R251 ;  /* 0x000000011212c824 */ /* 0x000fc600078e0afb */
[----:B------:R-:W-:Y:S02]  /*156e0*/  ISETP.GT.U32.AND P5, PT, R251, R14, PT ;  /* 0x0000000efb00720c */ /* 0x000fe40003fa4070 */
[----:B------:R-:W-:Y:S01]  /*156f0*/  @!P2 IADD3 R19, R19, -R251, RZ ;  /* 0x800000fb1313a210 */ /* 0x000fe20007ffe0ff */
[--C-:B------:R-:W-:Y:S02]  /*15700*/  @!P3 IMAD.IADD R16, R16, 0x1, -R251.reuse ;  /* 0x000000011010b824 */ /* 0x100fe400078e0afb */
[----:B------:R-:W-:-:S04]  /*15710*/  @!P1 IMAD.IADD R17, R17, 0x1, -R251 ;  /* 0x0000000111119824 */ /* 0x000fc800078e0afb */
[----:B------:R-:W-:-:S04]  /*15720*/  @!P0 IMAD.IADD R20, R20, 0x1, -R251 ;  /* 0x0000000114148824 */ /* 0x000fc800078e0afb */
[----:B------:R-:W-:Y:S02]  /*15730*/  @!P5 IMAD.IADD R14, R14, 0x1, -R251 ;  /* 0x000000010e0ed824 */ /* 0x000fe400078e0afb */
[----:B------:R-:W-:Y:S01]  /*15740*/  @!P6 IMAD.MOV R31, RZ, RZ, -R31 ;  /* 0x000000ffff1fe224 */ /* 0x000fe200078e0a1f */
[----:B------:R-:W-:-:S04]  /*15750*/  IABS R0, R0 ;  /* 0x0000000000007213 */ /* 0x000fc80000000000 */
[----:B------:R1:W-:Y:S01]  /*15760*/  STL [R1+0xb0], R31 ;  /* 0x0000b01f01007387 */ /* 0x0003e20000100800 */
[----:B------:R-:W-:-:S04]  /*15770*/  IMAD.HI.U32 R252, R250, R0, RZ ;  /* 0x00000000fafc7227 */ /* 0x000fc800078e00ff */
[----:B------:R-:W-:Y:S02]  /*15780*/  IMAD.MOV R252, RZ, RZ, -R252 ;  /* 0x000000fffffc7224 */ /* 0x000fe400078e0afc */
[----:B-1----:R-:W-:Y:S01]  /*15790*/  IMAD.MOV.U32 R31, RZ, RZ, R17 ;  /* 0x000000ffff1f7224 */ /* 0x002fe200078e0011 */
[----:B---3--:R-:W-:Y:S02]  /*157a0*/  ISETP.GT.U32.AND P4, PT, R251, R25, PT ;  /* 0x00000019fb00720c */ /* 0x008fe40003f84070 */
[----:B----4-:R-:W-:Y:S02]  /*157b0*/  ISETP.GE.AND P0, PT, R29, RZ, PT ;  /* 0x000000ff1d00720c */ /* 0x010fe40003f06270 */
[C---:B--2---:R-:W-:Y:S02]  /*157c0*/  ISETP.GT.U32.AND P2, PT, R251.reuse, R30, PT ;  /* 0x0000001efb00720c */ /* 0x044fe40003f44070 */
[----:B------:R-:W-:-:S07]  /*157d0*/  ISETP.GT.U32.AND P3, PT, R251, R23, PT ;  /* 0x00000017fb00720c */ /* 0x000fce0003f64070 */
[----:B------:R-:W-:Y:S01]  /*157e0*/  @!P4 IMAD.IADD R25, R25, 0x1, -R251 ;  /* 0x000000011919c824 */ /* 0x000fe200078e0afb */
[----:B------:R-:W-:-:S03]  /*157f0*/  ISETP.GT.U32.AND P1, PT, R251, R24, PT ;  /* 0x00000018fb00720c */ /* 0x000fc60003f24070 */
[--C-:B------:R-:W-:Y:S02]  /*15800*/  @!P2 IMAD.IADD R30, R30, 0x1, -R251.reuse ;  /* 0x000000011e1ea824 */ /* 0x100fe400078e0afb */
[----:B------:R-:W-:Y:S01]  /*15810*/  @!P3 IMAD.IADD R23, R23, 0x1, -R251 ;  /* 0x000000011717b824 */ /* 0x000fe200078e0afb */
[----:B------:R-:W-:Y:S01]  /*15820*/  ISETP.GE.AND P5, PT, R28, RZ, PT ;  /* 0x000000ff1c00720c */ /* 0x000fe20003fa6270 */
[----:B------:R-:W-:Y:S01]  /*15830*/  @!P0 IMAD.MOV R20, RZ, RZ, -R20 ;  /* 0x000000ffff148224 */ /* 0x000fe200078e0a14 */
[----:B------:R-:W-:-:S05]  /*15840*/  MOV R29, R19 ;  /* 0x00000013001d7202 */ /* 0x000fca0000000f00 */
[----:B------:R-:W-:Y:S02]  /*15850*/  @!P1 IADD3 R24, R24, -R251, RZ ;  /* 0x800000fb18189210 */ /* 0x000fe40007ffe0ff */
[----:B------:R-:W-:-:S04]  /*15860*/  ISETP.GE.AND P4, PT, R27, RZ, PT ;  /* 0x000000ff1b00720c */ /* 0x000fc80003f86270 */
[----:B------:R-:W-:Y:S01]  /*15870*/  @!P5 IMAD.MOV R18, RZ, RZ, -R18 ;  /* 0x000000ffff12d224 */ /* 0x000fe200078e0a12 */
[----:B------:R-:W-:Y:S02]  /*15880*/  ISETP.GE.AND P2, PT, R22, RZ, PT ;  /* 0x000000ff1600720c */ /* 0x000fe40003f46270 */
[----:B------:R-:W2:Y:S06]  /*15890*/  LDL.LU R22, [R1+0x378] ;  /* 0x0003780001167983 */ /* 0x000eac0000300800 */
[----:B------:R-:W-:Y:S01]  /*158a0*/  @!P4 IMAD.MOV R29, RZ, RZ, -R29 ;  /* 0x000000ffff1dc224 */ /* 0x000fe200078e0a1d */
[----:B------:R-:W3:Y:S04]  /*158b0*/  LDL.LU R28, [R1+0x374] ;  /* 0x00037400011c7983 */ /* 0x000ee80000300800 */
[----:B------:R-:W4:Y:S01]  /*158c0*/  LDL.LU R27, [R1+0x370] ;  /* 0x00037000011b7983 */ /* 0x000f220000300800 */
[----:B------:R-:W-:-:S03]  /*158d0*/  ISETP.GE.AND P3, PT, R26, RZ, PT ;  /* 0x000000ff1a00720c */ /* 0x000fc60003f66270 */
[----:B------:R-:W4:Y:S01]  /*158e0*/  LDL.LU R26, [R1+0x368] ;  /* 0x00036800011a7983 */ /* 0x000f220000300800 */
[----:B------:R-:W-:Y:S02]  /*158f0*/  @!P2 IADD3 R16, -R16, RZ, RZ ;  /* 0x000000ff1010a210 */ /* 0x000fe40007ffe1ff */
[----:B------:R-:W-:Y:S02]  /*15900*/  ISETP.GE.AND P1, PT, R21, RZ, PT ;  /* 0x000000ff1500720c */ /* 0x000fe40003f26270 */
[----:B------:R-:W4:Y:S05]  /*15910*/  LDL.LU R21, [R1+0x364] ;  /* 0x0003640001157983 */ /* 0x000f2a0000300800 */
[----:B------:R-:W-:Y:S01]  /*15920*/  @!P3 IMAD.MOV R31, RZ, RZ, -R31 ;  /* 0x000000ffff1fb224 */ /* 0x000fe200078e0a1f */
[----:B------:R1:W-:Y:S04]  /*15930*/  STL [R1+0xac], R20 ;  /* 0x0000ac1401007387 */ /* 0x0003e80000100800 */
[----:B------:R-:W4:Y:S04]  /*15940*/  LDL R19, [R1+0x4370] ;  /* 0x0043700001137983 */ /* 0x000f280000100800 */
[----:B-1----:R-:W4:Y:S04]  /*15950*/  LDL R20, [R1+0x4364] ;  /* 0x0043640001147983 */ /* 0x002f280000100800 */
[----:B------:R1:W-:Y:S04]  /*15960*/  STL [R1+0xa8], R18 ;  /* 0x0000a81201007387 */ /* 0x0003e80000100800 */
[----:B------:R-:W4:Y:S04]  /*15970*/  LDL R17, [R1+0x4388] ;  /* 0x0043880001117983 */ /* 0x000f280000100800 */
[----:B-1----:R-:W4:Y:S04]  /*15980*/  LDL R18, [R1+0x437c] ;  /* 0x00437c0001127983 */ /* 0x002f280000100800 */
[----:B------:R1:W-:Y:S04]  /*15990*/  STL [R1+0xa4], R29 ;  /* 0x0000a41d01007387 */ /* 0x0003e80000100800 */
[----:B------:R1:W-:Y:S02]  /*159a0*/  STL [R1+0xa0], R16 ;  /* 0x0000a01001007387 */ /* 0x0003e40000100800 */
[----:B-1----:R-:W-:-:S02]  /*159b0*/  IMAD.MOV.U32 R29, RZ, RZ, R14 ;  /* 0x000000ffff1d7224 */ /* 0x002fc400078e000e */
[C---:B------:R-:W-:Y:S01]  /*159c0*/  IMAD R14, R251.reuse, R252, R0 ;  /* 0x000000fcfb0e7224 */ /* 0x040fe200078e0200 */
[----:B------:R-:W4:Y:S04]  /*159d0*/  LDL R16, [R1+0x4398] ;  /* 0x0043980001107983 */ /* 0x000f280000100800 */
[----:B------:R1:W-:Y:S04]  /*159e0*/  STL [R1+0x9c], R31 ;  /* 0x00009c1f01007387 */ /* 0x0003e80000100800 */
[----:B-1----:R-:W4:Y:S04]  /*159f0*/  LDL.LU R31, [R1+0x4cf8] ;  /* 0x004cf800011f7983 */ /* 0x002f280000300800 */
[----:B------:R-:W4:Y:S01]  /*15a00*/  LDL.LU R252, [R1+0x36c] ;  /* 0x00036c0001fc7983 */ /* 0x000f220000300800 */
[----:B------:R-:W-:-:S02]  /*15a10*/  ISETP.GT.U32.AND P6, PT, R251, R15, PT ;  /* 0x0000000ffb00720c */ /* 0x000fc40003fc4070 */
[C---:B------:R-:W-:Y:S02]  /*15a20*/  ISETP.GT.U32.AND P5, PT, R251.reuse, R25, PT ;  /* 0x00000019fb00720c */ /* 0x040fe40003fa4070 */
[----:B------:R-:W-:-:S09]  /*15a30*/  ISETP.GT.U32.AND P4, PT, R251, R30, PT ;  /* 0x0000001efb00720c */ /* 0x000fd20003f84070 */
[----:B------:R-:W-:Y:S02]  /*15a40*/  @!P6 IADD3 R15, R15, -R251, RZ ;  /* 0x800000fb0f0fe210 */ /* 0x000fe40007ffe0ff */
[C---:B------:R-:W-:Y:S02]  /*15a50*/  ISETP.GT.U32.AND P6, PT, R251.reuse, R34, PT ;  /* 0x00000022fb00720c */ /* 0x040fe40003fc4070 */
[C---:B------:R-:W-:Y:S02]  /*15a60*/  ISETP.GT.U32.AND P0, PT, R251.reuse, R15, PT ;  /* 0x0000000ffb00720c */ /* 0x040fe40003f04070 */
[----:B------:R-:W-:Y:S01]  /*15a70*/  ISETP.GT.U32.AND P2, PT, R251, R23, PT ;  /* 0x00000017fb00720c */ /* 0x000fe20003f44070 */
[----:B------:R-:W-:-:S08]  /*15a80*/  @!P1 IMAD.MOV R29, RZ, RZ, -R29 ;  /* 0x000000ffff1d9224 */ /* 0x000fd000078e0a1d */
[--C-:B------:R-:W-:Y:S02]  /*15a90*/  @!P6 IMAD.IADD R34, R34, 0x1, -R251.reuse ;  /* 0x000000012222e824 */ /* 0x100fe400078e0afb */
[-C--:B------:R-:W-:Y:S01]  /*15aa0*/  @!P0 IADD3 R15, R15, -R251.reuse, RZ ;  /* 0x800000fb0f0f8210 */ /* 0x080fe20007ffe0ff */
[--C-:B------:R-:W-:Y:S02]  /*15ab0*/  @!P5 IMAD.IADD R25, R25, 0x1, -R251.reuse ;  /* 0x000000011919d824 */ /* 0x100fe400078e0afb */
[C---:B------:R-:W-:Y:S01]  /*15ac0*/  ISETP.GT.U32.AND P6, PT, R251.reuse, R34, PT ;  /* 0x00000022fb00720c */ /* 0x040fe20003fc4070 */
[--C-:B------:R-:W-:Y:S01]  /*15ad0*/  @!P4 IMAD.IADD R30, R30, 0x1, -R251.reuse ;  /* 0x000000011e1ec824 */ /* 0x100fe200078e0afb */
[----:B------:R-:W-:Y:S01]  /*15ae0*/  ISETP.GT.U32.AND P3, PT, R251, R24, PT ;  /* 0x00000018fb00720c */ /* 0x000fe20003f64070 */
[--C-:B------:R-:W-:Y:S01]  /*15af0*/  @!P2 IMAD.IADD R23, R23, 0x1, -R251.reuse ;  /* 0x000000011717a824 */ /* 0x100fe200078e0afb */
[----:B------:R1:W-:Y:S09]  /*15b00*/  STL [R1+0x98], R29 ;  /* 0x0000981d01007387 */ /* 0x0003f20000100800 */
[----:B------:R-:W-:Y:S01]  /*15b10*/  @!P6 IMAD.IADD R34, R34, 0x1, -R251 ;  /* 0x000000012222e824 */ /* 0x000fe200078e0afb */
[----:B-1----:R-:W4:Y:S01]  /*15b20*/  LDL.LU R29, [R1+0x4cf4] ;  /* 0x004cf400011d7983 */ /* 0x002f220000300800 */
[----:B------:R-:W-:-:S02]  /*15b30*/  @!P3 IADD3 R24, R24, -R251, RZ ;  /* 0x800000fb1818b210 */ /* 0x000fc40007ffe0ff */
[C---:B--2---:R-:W-:Y:S02]  /*15b40*/  ISETP.GT.U32.AND P1, PT, R251.reuse, R22, PT ;  /* 0x00000016fb00720c */ /* 0x044fe40003f24070 */
[C---:B---3--:R-:W-:Y:S02]  /*15b50*/  ISETP.GT.U32.AND P0, PT, R251.reuse, R28, PT ;  /* 0x0000001cfb00720c */ /* 0x048fe40003f04070 */
[C---:B----4-:R-:W-:Y:S02]  /*15b60*/  ISETP.GT.U32.AND P5, PT, R251.reuse, R27, PT ;  /* 0x0000001bfb00720c */ /* 0x050fe40003fa4070 */
[----:B------:R-:W-:-:S07]  /*15b70*/  ISETP.GT.U32.AND P2, PT, R251, R26, PT ;  /* 0x0000001afb00720c */ /* 0x000fce0003f44070 */
[--C-:B------:R-:W-:Y:S02]  /*15b80*/  @!P1 IMAD.IADD R22, R22, 0x1, -R251.reuse ;  /* 0x0000000116169824 */ /* 0x100fe400078e0afb */
[--C-:B------:R-:W-:Y:S02]  /*15b90*/  @!P0 IMAD.IADD R28, R28, 0x1, -R251.reuse ;  /* 0x000000011c1c8824 */ /* 0x100fe400078e0afb */
[----:B------:R-:W-:Y:S02]  /*15ba0*/  @!P5 IADD3 R27, R27, -R251, RZ ;  /* 0x800000fb1b1bd210 */ /* 0x000fe40007ffe0ff */
[----:B------:R-:W-:Y:S01]  /*15bb0*/  @!P2 IMAD.IADD R26, R26, 0x1, -R251 ;  /* 0x000000011a1aa824 */ /* 0x000fe200078e0afb */
[----:B------:R-:W-:Y:S02]  /*15bc0*/  ISETP.GT.U32.AND P3, PT, R251, R21, PT ;  /* 0x00000015fb00720c */ /* 0x000fe40003f64070 */
[----:B------:R-:W-:Y:S02]  /*15bd0*/  ISETP.GE.AND P1, PT, R19, RZ, PT ;  /* 0x000000ff1300720c */ /* 0x000fe40003f26270 */
[----:B------:R-:W-:-:S02]  /*15be0*/  ISETP.GE.AND P6, PT, R20, RZ, PT ;  /* 0x000000ff1400720c */ /* 0x000fc40003fc6270 */
[----:B------:R-:W2:Y:S04]  /*15bf0*/  LDL.LU R20, [R1+0x360] ;  /* 0x0003600001147983 */ /* 0x000ea80000300800 */
[----:B------:R-:W3:Y:S01]  /*15c00*/  LDL.LU R19, [R1+0x35c] ;  /* 0x00035c0001137983 */ /* 0x000ee20000300800 */
[----:B------:R-:W-:Y:S02]  /*15c10*/  ISETP.GE.AND P5, PT, R17, RZ, PT ;  /* 0x000000ff1100720c */ /* 0x000fe40003fa6270 */
[----:B------:R-:W-:Y:S02]  /*15c20*/  ISETP.GE.AND P0, PT, R18, RZ, PT ;  /* 0x000000ff1200720c */ /* 0x000fe40003f06270 */
[----:B------:R-:W4:Y:S04]  /*15c30*/  LDL.LU R18, [R1+0x358] ;  /* 0x0003580001127983 */ /* 0x000f280000300800 */
[----:B------:R-:W2:Y:S01]  /*15c40*/  LDL.LU R17, [R1+0x354] ;  /* 0x0003540001117983 */ /* 0x000ea20000300800 */
[----:B------:R-:W-:-:S13]  /*15c50*/  ISETP.GT.U32.AND P4, PT, R251, R252, PT ;  /* 0x000000fcfb00720c */ /* 0x000fda0003f84070 */
[----:B------:R-:W-:Y:S01]  /*15c60*/  @!P4 IMAD.IADD R252, R252, 0x1, -R251 ;  /* 0x00000001fcfcc824 */ /* 0x000fe200078e0afb */
[----:B------:R-:W-:Y:S02]  /*15c70*/  ISETP.GE.AND P4, PT, R16, RZ, PT ;  /* 0x000000ff1000720c */ /* 0x000fe40003f86270 */
[----:B------:R-:W2:Y:S04]  /*15c80*/  LDL.LU R16, [R1+0x350] ;  /* 0x0003500001107983 */ /* 0x000ea80000300800 */
[----:B------:R-:W2:Y:S01]  /*15c90*/  LDL R251, [R1+0x4350] ;  /* 0x0043500001fb7983 */ /* 0x000ea20000100800 */
[----:B------:R-:W-:-:S03]  /*15ca0*/  IMAD.MOV.U32 R0, RZ, RZ, R15 ;  /* 0x000000ffff007224 */ /* 0x000fc600078e000f */
[----:B------:R-:W3:Y:S01]  /*15cb0*/  LDL.LU R15, [R1+0x4cf0] ;  /* 0x004cf000010f7983 */ /* 0x000ee20000300800 */
[----:B------:R-:W-:-:S05]  /*15cc0*/  @!P6 IMAD.MOV R0, RZ, RZ, -R0 ;  /* 0x000000ffff00e224 */ /* 0x000fca00078e0a00 */
[----:B------:R1:W-:Y:S01]  /*15cd0*/  STL [R1+0x94], R0 ;  /* 0x0000940001007387 */ /* 0x0003e20000100800 */
[----:B------:R-:W-:Y:S02]  /*15ce0*/  @!P1 IMAD.MOV R25, RZ, RZ, -R25 ;  /* 0x000000ffff199224 */ /* 0x000fe400078e0a19 */
[----:B-1----:R-:W-:Y:S02]  /*15cf0*/  IMAD.MOV.U32 R0, RZ, RZ, R30 ;  /* 0x000000ffff007224 */ /* 0x002fe400078e001e */
[----:B------:R-:W3:Y:S03]  /*15d00*/  LDL R30, [R1+0x4368] ;  /* 0x00436800011e7983 */ /* 0x000ee60000100800 */
[----:B------:R-:W-:Y:S01]  /*15d10*/  @!P0 IADD3 R0, -R0, RZ, RZ ;  /* 0x000000ff00008210 */ /* 0x000fe20007ffe1ff */
[----:B------:R1:W-:Y:S01]  /*15d20*/  STL [R1+0x90], R25 ;  /* 0x0000901901007387 */ /* 0x0003e20000100800 */
[----:B------:R-:W-:-:S03]  /*15d30*/  @!P5 IMAD.MOV R23, RZ, RZ, -R23 ;  /* 0x000000ffff17d224 */ /* 0x000fc600078e0a17 */
[----:B-1----:R-:W3:Y:S04]  /*15d40*/  LDL R25, [R1+0x4374] ;  /* 0x0043740001197983 */ /* 0x002ee80000100800 */
[----:B------:R1:W-:Y:S02]  /*15d50*/  STL [R1+0x8c], R0 ;  /* 0x00008c0001007387 */ /* 0x0003e40000100800 */
[----:B-1----:R-:W-:Y:S02]  /*15d60*/  IMAD.MOV.U32 R0, RZ, RZ, R24 ;  /* 0x000000ffff007224 */ /* 0x002fe400078e0018 */
[----:B------:R-:W3:Y:S02]  /*15d70*/  LDL R24, [R1+0x4380] ;  /* 0x0043800001187983 */ /* 0x000ee40000100800 */
[----:B------:R-:W-:-:S02]  /*15d80*/  @!P4 IMAD.MOV R0, RZ, RZ, -R0 ;  /* 0x000000ffff00c224 */ /* 0x000fc400078e0a00 */
[----:B------:R1:W-:Y:S04]  /*15d90*/  STL [R1+0x88], R23 ;  /* 0x0000881701007387 */ /* 0x0003e80000100800 */
[----:B-1----:R-:W3:Y:S04]  /*15da0*/  LDL R23, [R1+0x433c] ;  /* 0x00433c0001177983 */ /* 0x002ee80000100800 */
[----:B------:R1:W-:Y:S04]  /*15db0*/  STL [R1+0x80], R34 ;  /* 0x0000802201007387 */ /* 0x0003e80000100800 */
[----:B-1----:R-:W3:Y:S04]  /*15dc0*/  LDL R34, [R1+0x4348] ;  /* 0x0043480001227983 */ /* 0x002ee80000100800 */
[----:B------:R1:W-:Y:S01]  /*15dd0*/  STL [R1+0x84], R0 ;  /* 0x0000840001007387 */ /* 0x0003e20000100800 */
[----:B--2---:R-:W-:-:S02]  /*15de0*/  ISETP.GE.AND P2, PT, R251, RZ, PT ;  /* 0x000000fffb00720c */ /* 0x004fc40003f46270 */
[----:B------:R-:W-:-:S04]  /*15df0*/  IABS R251, c[0x0][0x17c] ;  /* 0x00005f0000fb7a13 */ /* 0x000fc80000000000 */
[----:B------:R-:W-:Y:S02]  /*15e00*/  @!P3 IADD3 R21, R21, -R251, RZ ;  /* 0x800000fb1515b210 */ /* 0x000fe40007ffe0ff */
[C---:B------:R-:W-:Y:S02]  /*15e10*/  ISETP.GT.U32.AND P3, PT, R251.reuse, R22, PT ;  /* 0x00000016fb00720c */ /* 0x040fe40003f64070 */
[C---:B------:R-:W-:Y:S02]  /*15e20*/  ISETP.GT.U32.AND P1, PT, R251.reuse, R28, PT ;  /* 0x0000001cfb00720c */ /* 0x040fe40003f24070 */
[C---:B------:R-:W-:Y:S02]  /*15e30*/  ISETP.GT.U32.AND P0, PT, R251.reuse, R27, PT ;  /* 0x0000001bfb00720c */ /* 0x040fe40003f04070 */
[C---:B------:R-:W-:Y:S02]  /*15e40*/  ISETP.GT.U32.AND P6, PT, R251.reuse, R252, PT ;  /* 0x000000fcfb00720c */ /* 0x040fe40003fc4070 */
[----:B------:R-:W-:-:S02]  /*15e50*/  ISETP.GT.U32.AND P4, PT, R251, R26, PT ;  /* 0x0000001afb00720c */ /* 0x000fc40003f84070 */
[----:B------:R-:W-:Y:S02]  /*15e60*/  ISETP.GT.U32.AND P5, PT, R251, R21, PT ;  /* 0x00000015fb00720c */ /* 0x000fe40003fa4070 */
[----:B------:R-:W2:Y:S01]  /*15e70*/  LDL R251, [R1+0x80] ;  /* 0x0000800001fb7983 */ /* 0x000ea20000100800 */
[----:B-1----:R-:W-:Y:S02]  /*15e80*/  IADD3 R0, R242, 0x1f0, RZ ;  /* 0x000001f0f2007810 */ /* 0x002fe40007ffe0ff */
[----:B--2---:R-:W-:-:S05]  /*15e90*/  @!P2 IADD3 R251, -R251, RZ, RZ ;  /* 0x000000fffbfba210 */ /* 0x004fca0007ffe1ff */
[----:B------:R1:W-:Y:S04]  /*15ea0*/  @!P2 STL [R1+0x80], R251 ;  /* 0x000080fb0100a387 */ /* 0x0003e80000100800 */
[----:B------:R-:W-:Y:S01]  /*15eb0*/  STL [R1+0x3dac], R0 ;  /* 0x003dac0001007387 */ /* 0x000fe20000100800 */
[----:B-1----:R-:W-:-:S04]  /*15ec0*/  IABS R251, c[0x0][0x17c] ;  /* 0x00005f0000fb7a13 */ /* 0x002fc80000000000 */
[----:B------:R-:W-:Y:S01]  /*15ed0*/  @!P6 IADD3 R252, R252, -R251, RZ ;  /* 0x800000fbfcfce210 */ /* 0x000fe20007ffe0ff */
[--C-:B------:R-:W-:Y:S01]  /*15ee0*/  @!P3 IMAD.IADD R22, R22, 0x1, -R251.reuse ;  /* 0x000000011616b824 */ /* 0x100fe200078e0afb */
[C---:B------:R-:W-:Y:S01]  /*15ef0*/  ISETP.GT.U32.AND P2, PT, R251.reuse, R20, PT ;  /* 0x00000014fb00720c */ /* 0x040fe20003f44070 */
[--C-:B------:R-:W-:Y:S01]  /*15f00*/  @!P1 IMAD.IADD R28, R28, 0x1, -R251.reuse ;  /* 0x000000011c1c9824 */ /* 0x100fe200078e0afb */
[----:B---3--:R-:W-:Y:S01]  /*15f10*/  ISETP.GT.U32.AND P3, PT, R251, R19, PT ;  /* 0x00000013fb00720c */ /* 0x008fe20003f64070 */
[--C-:B------:R-:W-:Y:S01]  /*15f20*/  @!P0 IMAD.IADD R27, R27, 0x1, -R251.reuse ;  /* 0x000000011b1b8824 */ /* 0x100fe200078e0afb */
[C---:B----4-:R-:W-:Y:S01]  /*15f30*/  ISETP.GT.U32.AND P1, PT, R251.reuse, R18, PT ;  /* 0x00000012fb00720c */ /* 0x050fe20003f24070 */
[--C-:B------:R-:W-:Y:S01]  /*15f40*/  @!P4 IMAD.IADD R26, R26, 0x1, -R251.reuse ;  /* 0x000000011a1ac824 */ /* 0x100fe200078e0afb */
[----:B------:R-:W-:Y:S01]  /*15f50*/  ISETP.GT.U32.AND P0, PT, R251, R17, PT ;  /* 0x00000011fb00720c */ /* 0x000fe20003f04070 */
[----:B------:R-:W-:Y:S01]  /*15f60*/  @!P5 IMAD.IADD R21, R21, 0x1, -R251 ;  /* 0x000000011515d824 */ /* 0x000fe200078e0afb */
[----:B------:R-:W-:-:S02]  /*15f70*/  ISETP.GT.U32.AND P6, PT, R251, R16, PT ;  /* 0x00000010fb00720c */ /* 0x000fc40003fc4070 */
[----:B------:R-:W-:Y:S02]  /*15f80*/  ISETP.GT.U32.AND P4, PT, R251, R15, PT ;  /* 0x0000000ffb00720c */ /* 0x000fe40003f84070 */
[----:B------:R-:W2:Y:S02]  /*15f90*/  LDL R251, [R1+0x435c] ;  /* 0x00435c0001fb7983 */ /* 0x000ea40000100800 */
[----:B--2---:R-:W-:Y:S02]  /*15fa0*/  ISETP.GE.AND P5, PT, R251, RZ, PT ;  /* 0x000000fffb00720c */ /* 0x004fe40003fa6270 */
[----:B------:R-:W-:-:S04]  /*15fb0*/  IABS R251, c[0x0][0x17c] ;  /* 0x00005f0000fb7a13 */ /* 0x000fc80000000000 */
[----:B------:R-:W-:Y:S01]  /*15fc0*/  @!P3 IADD3 R19, R19, -R251, RZ ;  /* 0x800000fb1313b210 */ /* 0x000fe20007ffe0ff */
[--C-:B------:R-:W-:Y:S01]  /*15fd0*/  @!P2 IMAD.IADD R20, R20, 0x1, -R251.reuse ;  /* 0x000000011414a824 */ /* 0x100fe200078e0afb */
[----:B------:R-:W-:Y:S01]  /*15fe0*/  ISETP.GE.AND P3, PT, R25, RZ, PT ;  /* 0x000000ff1900720c */ /* 0x000fe20003f66270 */
[--C-:B------:R-:W-:Y:S01]  /*15ff0*/  @!P1 IMAD.IADD R18, R18, 0x1, -R251.reuse ;  /* 0x0000000112129824 */ /* 0x100fe200078e0afb */
[----:B------:R-:W-:Y:S01]  /*16000*/  ISETP.GE.AND P2, PT, R30, RZ, PT ;  /* 0x000000ff1e00720c */ /* 0x000fe20003f46270 */
[----:B------:R-:W2:Y:S01]  /*16010*/  LDL.LU R25, [R1+0x3a8] ;  /* 0x0003a80001197983 */ /* 0x000ea20000300800 */
[----:B------:R-:W-:Y:S01]  /*16020*/  ISETP.GE.AND P1, PT, R24, RZ, PT ;  /* 0x000000ff1800720c */ /* 0x000fe20003f26270 */
[--C-:B------:R-:W-:Y:S01]  /*16030*/  @!P0 IMAD.IADD R17, R17, 0x1, -R251.reuse ;  /* 0x0000000111118824 */ /* 0x100fe200078e0afb */
[----:B------:R-:W-:Y:S01]  /*16040*/  ISETP.GE.AND P0, PT, R23, RZ, PT ;  /* 0x000000ff1700720c */ /* 0x000fe20003f06270 */
[--C-:B------:R-:W-:Y:S01]  /*16050*/  @!P6 IMAD.IADD R16, R16, 0x1, -R251.reuse ;  /* 0x000000011010e824 */ /* 0x100fe200078e0afb */
[----:B------:R-:W3:Y:S01]  /*16060*/  LDL.LU R24, [R1+0x3a4] ;  /* 0x0003a40001187983 */ /* 0x000ee20000300800 */
[----:B------:R-:W-:Y:S01]  /*16070*/  @!P4 IMAD.IADD R15, R15, 0x1, -R251 ;  /* 0x000000010f0fc824 */ /* 0x000fe200078e0afb */
[----:B------:R-:W-:Y:S01]  /*16080*/  MOV R30, R22 ;  /* 0x00000016001e7202 */ /* 0x000fe20000000f00 */
[----:B------:R-:W-:Y:S01]  /*16090*/  IMAD.MOV.U32 R251, RZ, RZ, R28 ;  /* 0x000000fffffb7224 */ /* 0x000fe200078e001c */
[----:B------:R-:W4:Y:S01]  /*160a0*/  LDL.LU R23, [R1+0x3a0] ;  /* 0x0003a00001177983 */ /* 0x000f220000300800 */
[----:B------:R-:W-:-:S03]  /*160b0*/  ISETP.GE.AND P6, PT, R34, RZ, PT ;  /* 0x000000ff2200720c */ /* 0x000fc60003fc6270 */
[----:B------:R-:W2:Y:S01]  /*160c0*/  LDL.LU R22, [R1+0x39c] ;  /* 0x00039c0001167983 */ /* 0x000ea20000300800 */
[----:B------:R-:W-:-:S03]  /*160d0*/  @!P5 IMAD.MOV R30, RZ, RZ, -R30 ;  /* 0x000000ffff1ed224 */ /* 0x000fc600078e0a1e */
[----:B------:R-:W2:Y:S04]  /*160e0*/  LDL.LU R34, [R1+0x398] ;  /* 0x0003980001227983 */ /* 0x000ea80000300800 */
[----:B------:R-:W2:Y:S04]  /*160f0*/  LDL.LU R28, [R1+0x4cec] ;  /* 0x004cec00011c7983 */ /* 0x000ea80000300800 */
[----:B------:R1:W-:Y:S04]  /*16100*/  STL [R1+0x78], R251 ;  /* 0x000078fb01007387 */ /* 0x0003e80000100800 */
[----:B------:R1:W-:Y:S02]  /*16110*/  STL [R1+0x7c], R30 ;  /* 0x00007c1e01007387 */ /* 0x0003e40000100800 */
[----:B-1----:R-:W-:-:S02]  /*16120*/  IABS R251, c[0x0][0x17c] ;  /* 0x00005f0000fb7a13 */ /* 0x002fc40000000000 */
[----:B------:R-:W2:Y:S02]  /*16130*/  LDL.LU R30, [R1+0x394] ;  /* 0x00039400011e7983 */ /* 0x000ea40000300800 */
[----:B------:R-:W-:Y:S02]  /*16140*/  ISETP.GT.U32.AND P4, PT, R251, R20, PT ;  /* 0x00000014fb00720c */ /* 0x000fe40003f84070 */
[----:B------:R-:W2:Y:S04]  /*16150*/  LDL R251, [R1+0x78] ;  /* 0x0000780001fb7983 */ /* 0x000ea80000100800 */
[----:B------:R1:W-:Y:S04]  /*16160*/  STL [R1+0x74], R27 ;  /* 0x0000741b01007387 */ /* 0x0003e80000100800 */
[----:B-1----:R-:W3:Y:S01]  /*16170*/  LDL.LU R27, [R1+0x4ce8] ;  /* 0x004ce800011b7983 */ /* 0x002ee20000300800 */
[----:B--2---:R-:W-:-:S05]  /*16180*/  @!P2 IADD3 R251, -R251, RZ, RZ ;  /* 0x000000fffbfba210 */ /* 0x004fca0007ffe1ff */
[----:B------:R1:W-:Y:S02]  /*16190*/  @!P2 STL [R1+0x78], R251 ;  /* 0x000078fb0100a387 */ /* 0x0003e40000100800 */
[----:B-1----:R-:W-:-:S04]  /*161a0*/  IABS R251, c[0x0][0x17c] ;  /* 0x00005f0000fb7a13 */ /* 0x002fc80000000000 */
[----:B------:R-:W-:Y:S02]  /*161b0*/  ISETP.GT.U32.AND P2, PT, R251, R19, PT ;  /* 0x00000013fb00720c */ /* 0x000fe40003f44070 */
[----:B------:R-:W2:Y:S04]  /*161c0*/  LDL R251, [R1+0x74] ;  /* 0x0000740001fb7983 */ /* 0x000ea80000100800 */
[----:B------:R1:W-:Y:S04]  /*161d0*/  STL [R1+0x70], R252 ;  /* 0x000070fc01007387 */ /* 0x0003e80000100800 */
[----:B-1----:R-:W3:Y:S01]  /*161e0*/  LDL R252, [R1+0x4324] ;  /* 0x0043240001fc7983 */ /* 0x002ee20000100800 */
[----:B--2---:R-:W-:-:S05]  /*161f0*/  @!P3 IMAD.MOV R251, RZ, RZ, -R251 ;  /* 0x000000fffffbb224 */ /* 0x004fca00078e0afb */
[----:B------:R1:W-:Y:S02]  /*16200*/  @!P3 STL [R1+0x74], R251 ;  /* 0x000074fb0100b387 */ /* 0x0003e40000100800 */
[----:B-1----:R-:W-:-:S04]  /*16210*/  IABS R251, c[0x0][0x17c] ;  /* 0x00005f0000fb7a13 */ /* 0x002fc80000000000 */
[----:B------:R-:W-:Y:S02]  /*16220*/  ISETP.GT.U32.AND P3, PT, R251, R18, PT ;  /* 0x00000012fb00720c */ /* 0x000fe40003f64070 */
[----:B------:R-:W2:Y:S04]  /*16230*/  LDL R251, [R1+0x70] ;  /* 0x0000700001fb7983 */ /* 0x000ea80000100800 */
[----:B------:R1:W-:Y:S04]  /*16240*/  STL [R1+0x6c], R26 ;  /* 0x00006c1a01007387 */ /* 0x0003e80000100800 */
[----:B-1----:R-:W3:Y:S01]  /*16250*/  LDL.LU R26, [R1+0x4ce4] ;  /* 0x004ce400011a7983 */ /* 0x002ee20000300800 */
        /* <DEDUP_REMOVED lines=10> */
[C---:B------:R-:W-:Y:S02]  /*16300*/  ISETP.GT.U32.AND P0, PT, R251.reuse, R16, PT ;  /* 0x00000010fb00720c */ /* 0x040fe40003f04070 */
[----:B------:R-:W-:Y:S02]  /*16310*/  ISETP.GT.U32.AND P5, PT, R251, R15, PT ;  /* 0x0000000ffb00720c */ /* 0x000fe40003fa4070 */
[----:B------:R-:W2:Y:S02]  /*16320*/  LDL R251, [R1+0x68] ;  /* 0x0000680001fb7983 */ /* 0x000ea40000100800 */
[----:B--2---:R-:W-:-:S05]  /*16330*/  @!P6 IADD3 R251, -R251, RZ, RZ ;  /* 0x000000fffbfbe210 */ /* 0x004fca0007ffe1ff */
[----:B------:R1:W-:Y:S02]  /*16340*/  @!P6 STL [R1+0x68], R251 ;  /* 0x000068fb0100e387 */ /* 0x0003e40000100800 */
[----:B-1----:R-:W-:-:S04]  /*16350*/  IABS R251, c[0x0][0x17c] ;  /* 0x00005f0000fb7a13 */ /* 0x002fc80000000000 */
[----:B------:R-:W-:Y:S01]  /*16360*/  ISETP.GT.U32.AND P6, PT, R251, R25, PT ;  /* 0x00000019fb00720c */ /* 0x000fe20003fc4070 */
[----:B------:R-:W-:Y:S02]  /*16370*/  @!P4 IMAD.IADD R20, R20, 0x1, -R251 ;  /* 0x000000011414c824 */ /* 0x000fe400078e0afb */
[----:B------:R-:W2:Y:S02]  /*16380*/  LDL R251, [R1+0x4354] ;  /* 0x0043540001fb7983 */ /* 0x000ea40000100800 */
[----:B--2---:R-:W-:Y:S02]  /*16390*/  ISETP.GE.AND P4, PT, R251, RZ, PT ;  /* 0x000000fffb00720c */ /* 0x004fe40003f86270 */
[----:B------:R-:W-:-:S04]  /*163a0*/  IABS R251, c[0x0][0x17c] ;  /* 0x00005f0000fb7a13 */ /* 0x000fc80000000000 */
[----:B------:R-:W-:Y:S01]  /*163b0*/  @!P1 IADD3 R17, R17, -R251, RZ ;  /* 0x800000fb11119210 */ /* 0x000fe20007ffe0ff */
[--C-:B------:R-:W-:Y:S01]  /*163c0*/  @!P2 IMAD.IADD R19, R19, 0x1, -R251.reuse ;  /* 0x000000011313a824 */ /* 0x100fe200078e0afb */
[C---:B---3--:R-:W-:Y:S01]  /*163d0*/  ISETP.GT.U32.AND P2, PT, R251.reuse, R24, PT ;  /* 0x00000018fb00720c */ /* 0x048fe20003f44070 */
[--C-:B------:R-:W-:Y:S01]  /*163e0*/  @!P3 IMAD.IADD R18, R18, 0x1, -R251.reuse ;  /* 0x000000011212b824 */ /* 0x100fe200078e0afb */
[C---:B----4-:R-:W-:Y:S01]  /*163f0*/  ISETP.GT.U32.AND P3, PT, R251.reuse, R23, PT ;  /* 0x00000017fb00720c */ /* 0x050fe20003f64070 */
[--C-:B------:R-:W-:Y:S01]  /*16400*/  @!P0 IMAD.IADD R16, R16, 0x1, -R251.reuse ;  /* 0x0000000110108824 */ /* 0x100fe200078e0afb */
[----:B------:R-:W-:Y:S01]  /*16410*/  ISETP.GT.U32.AND P1, PT, R251, R22, PT ;  /* 0x00000016fb00720c */ /* 0x000fe20003f24070 */
[----:B------:R-:W-:Y:S01]  /*16420*/  @!P5 IMAD.IADD R15, R15, 0x1, -R251 ;  /* 0x000000010f0fd824 */ /* 0x000fe200078e0afb */
[----:B------:R-:W-:Y:S02]  /*16430*/  ISETP.GT.U32.AND P0, PT, R251, R34, PT ;  /* 0x00000022fb00720c */ /* 0x000fe40003f04070 */
[----:B------:R-:W2:Y:S02]  /*16440*/  LDL R251, [R1+0x4360] ;  /* 0x0043600001fb7983 */ /* 0x000ea40000100800 */
[----:B--2---:R-:W-:-:S02]  /*16450*/  ISETP.GE.AND P5, PT, R251, RZ, PT ;  /* 0x000000fffb00720c */ /* 0x004fc40003fa6270 */
[----:B------:R-:W-:-:S04]  /*16460*/  IABS R251, c[0x0][0x17c] ;  /* 0x00005f0000fb7a13 */ /* 0x000fc80000000000 */
[----:B------:R-:W-:Y:S01]  /*16470*/  @!P2 IADD3 R24, R24, -R251, RZ ;  /* 0x800000fb1818a210 */ /* 0x000fe20007ffe0ff */
[----:B------:R-:W-:Y:S01]  /*16480*/  @!P6 IMAD.IADD R25, R25, 0x1, -R251 ;  /* 0x000000011919e824 */ /* 0x000fe200078e0afb */
[----:B------:R-:W-:Y:S02]  /*16490*/  ISETP.GT.U32.AND P6, PT, R251, R30, PT ;  /* 0x0000001efb00720c */ /* 0x000fe40003fc4070 */
[----:B------:R-:W2:Y:S02]  /*164a0*/  LDL R251, [R1+0x436c] ;  /* 0x00436c0001fb7983 */ /* 0x000ea40000100800 */
[----:B--2---:R-:W-:Y:S02]  /*164b0*/  ISETP.GE.AND P2, PT, R251, RZ, PT ;  /* 0x000000fffb00720c */ /* 0x004fe40003f46270 */
[----:B------:R-:W-:-:S05]  /*164c0*/  IABS R251, c[0x0][0x17c] ;  /* 0x00005f0000fb7a13 */ /* 0x000fca0000000000 */
[--C-:B------:R-:W-:Y:S02]  /*164d0*/  @!P3 IMAD.IADD R23, R23, 0x1, -R251.reuse ;  /* 0x000000011717b824 */ /* 0x100fe400078e0afb */
[----:B------:R-:W-:Y:S02]  /*164e0*/  @!P1 IMAD.IADD R22, R22, 0x1, -R251 ;  /* 0x0000000116169824 */ /* 0x000fe400078e0afb */
[----:B------:R-:W2:Y:S02]  /*164f0*/  LDL R251, [R1+0x4334] ;  /* 0x0043340001fb7983 */ /* 0x000ea40000100800 */
[----:B--2---:R-:W-:Y:S02]  /*16500*/  ISETP.GE.AND P1, PT, R251, RZ, PT ;  /* 0x000000fffb00720c */ /* 0x004fe40003f26270 */
[----:B------:R-:W-:-:S05]  /*16510*/  IABS R251, c[0x0][0x17c] ;  /* 0x00005f0000fb7a13 */ /* 0x000fca0000000000 */
[----:B------:R-:W-:Y:S02]  /*16520*/  @!P0 IMAD.IADD R34, R34, 0x1, -R251 ;  /* 0x0000000122228824 */ /* 0x000fe400078e0afb */
[----:B------:R-:W2:Y:S02]  /*16530*/  LDL R251, [R1+0x4340] ;  /* 0x0043400001fb7983 */ /* 0x000ea40000100800 */
[----:B--2---:R-:W-:Y:S02]  /*16540*/  ISETP.GE.AND P0, PT, R251, RZ, PT ;  /* 0x000000fffb00720c */ /* 0x004fe40003f06270 */
[----:B------:R-:W-:Y:S02]  /*16550*/  MOV R251, R20 ;  /* 0x0000001400fb7202 */ /* 0x000fe40000000f00 */
[----:B------:R-:W2:Y:S04]  /*16560*/  LDL.LU R20, [R1+0x4cdc] ;  /* 0x004cdc0001147983 */ /* 0x000ea80000300800 */
[----:B------:R1:W-:Y:S02]  /*16570*/  STL [R1+0x64], R251 ;  /* 0x000064fb01007387 */ /* 0x0003e40000100800 */
[----:B-1----:R-:W-:-:S05]  /*16580*/  IABS R251, c[0x0][0x17c] ;  /* 0x00005f0000fb7a13 */ /* 0x002fca0000000000 */
[----:B------:R-:W-:Y:S02]  /*16590*/  @!P6 IMAD.IADD R30, R30, 0x1, -R251 ;  /* 0x000000011e1ee824 */ /* 0x000fe400078e0afb */
[----:B------:R-:W3:Y:S04]  /*165a0*/  LDL R251, [R1+0x64] ;  /* 0x0000640001fb7983 */ /* 0x000ee80000100800 */
[----:B------:R1:W-:Y:S04]  /*165b0*/  STL [R1+0x60], R19 ;  /* 0x0000601301007387 */ /* 0x0003e80000100800 */
[----:B-1----:R-:W4:Y:S01]  /*165c0*/  LDL.LU R19, [R1+0x4cd8] ;  /* 0x004cd80001137983 */ /* 0x002f220000300800 */
[----:B---3--:R-:W-:-:S05]  /*165d0*/  @!P4 IMAD.MOV R251, RZ, RZ, -R251 ;  /* 0x000000fffffbc224 */ /* 0x008fca00078e0afb */
[----:B------:R1:W-:Y:S02]  /*165e0*/  @!P4 STL [R1+0x64], R251 ;  /* 0x000064fb0100c387 */ /* 0x0003e40000100800 */
[----:B-1----:R-:W-:-:S04]  /*165f0*/  IABS R251, c[0x0][0x17c] ;  /* 0x00005f0000fb7a13 */ /* 0x002fc80000000000 */
[----:B------:R-:W-:Y:S02]  /*16600*/  ISETP.GT.U32.AND P4, PT, R251, R25, PT ;  /* 0x00000019fb00720c */ /* 0x000fe40003f84070 */
[----:B------:R-:W3:Y:S04]  /*16610*/  LDL R251, [R1+0x60] ;  /* 0x0000600001fb7983 */ /* 0x000ee80000100800 */
[----:B------:R1:W-:Y:S04]  /*16620*/  STL [R1+0x5c], R18 ;  /* 0x00005c1201007387 */ /* 0x0003e80000100800 */
[----:B-1----:R-:W2:Y:S01]  /*16630*/  LDL.LU R18, [R1+0x4cd4] ;  /* 0x004cd40001127983 */ /* 0x002ea20000300800 */
[----:B---3--:R-:W-:-:S05]  /*16640*/  @!P5 IADD3 R251, -R251, RZ, RZ ;  /* 0x000000fffbfbd210 */ /* 0x008fca0007ffe1ff */
[----:B------:R1:W-:Y:S02]  /*16650*/  @!P5 STL [R1+0x60], R251 ;  /* 0x000060fb0100d387 */ /* 0x0003e40000100800 */
[----:B-1----:R-:W-:-:S04]  /*16660*/  IABS R251, c[0x0][0x17c] ;  /* 0x00005f0000fb7a13 */ /* 0x002fc80000000000 */
[----:B------:R-:W-:Y:S02]  /*16670*/  ISETP.GT.U32.AND P5, PT, R251, R24, PT ;  /* 0x00000018fb00720c */ /* 0x000fe40003fa4070 */
[----:B------:R-:W3:Y:S04]  /*16680*/  LDL R251, [R1+0x5c] ;  /* 0x00005c0001fb7983 */ /* 0x000ee80000100800 */
[----:B------:R1:W-:Y:S04]  /*16690*/  STL [R1+0x58], R17 ;  /* 0x0000581101007387 */ /* 0x0003e80000100800 */
[----:B-1----:R-:W2:Y:S01]  /*166a0*/  LDL.LU R17, [R1+0x4cd0] ;  /* 0x004cd00001117983 */ /* 0x002ea20000300800 */
[----:B---3--:R-:W-:-:S05]  /*166b0*/  @!P2 IMAD.MOV R251, RZ, RZ, -R251 ;  /* 0x000000fffffba224 */ /* 0x008fca00078e0afb */
[----:B------:R1:W-:Y:S02]  /*166c0*/  @!P2 STL [R1+0x5c], R251 ;  /* 0x00005cfb0100a387 */ /* 0x0003e40000100800 */
[----:B-1----:R-:W-:-:S04]  /*166d0*/  IABS R251, c[0x0][0x17c] ;  /* 0x00005f0000fb7a13 */ /* 0x002fc80000000000 */
[----:B------:R-:W-:Y:S02]  /*166e0*/  ISETP.GT.U32.AND P2, PT, R251, R23, PT ;  /* 0x00000017fb00720c */ /* 0x000fe40003f44070 */
[----:B------:R-:W3:Y:S01]  /*166f0*/  LDL R251, [R1+0x58] ;  /* 0x0000580001fb7983 */ /* 0x000ee20000100800 */
[----:B------:R-:W-:Y:S02]  /*16700*/  ISETP.GE.AND P3, PT, R252, RZ, PT ;  /* 0x000000fffc00720c */ /* 0x000fe40003f66270 */
[----:B------:R-:W-:Y:S01]  /*16710*/  IABS R0, R0 ;  /* 0x0000000000007213 */ /* 0x000fe20000000000 */
[----:B------:R-:W-:-:S04]  /*16720*/  @!P1 IMAD.MOV R16, RZ, RZ, -R16 ;  /* 0x000000ffff109224 */ /* 0x000fc800078e0a10 */
[----:B------:R-:W-:-:S04]  /*16730*/  IMAD.HI.U32 R252, R250, R0, RZ ;  /* 0x00000000fafc7227 */ /* 0x000fc800078e00ff */
[----:B------:R-:W-:Y:S02]  /*16740*/  IMAD.MOV R252, RZ, RZ, -R252 ;  /* 0x000000fffffc7224 */ /* 0x000fe400078e0afc */
[----:B---3--:R-:W-:-:S05]  /*16750*/  @!P3 IMAD.MOV R251, RZ, RZ, -R251 ;  /* 0x000000fffffbb224 */ /* 0x008fca00078e0afb */
[----:B------:R1:W-:Y:S04]  /*16760*/  @!P3 STL [R1+0x58], R251 ;  /* 0x000058fb0100b387 */ /* 0x0003e80000100800 */
[----:B------:R3:W-:Y:S01]  /*16770*/  STL [R1+0x50], R15 ;  /* 0x0000500f01007387 */ /* 0x0007e20000100800 */
[----:B-1----:R-:W-:-:S03]  /*16780*/  IABS R251, c[0x0][0x17c] ;  /* 0x00005f0000fb7a13 */ /* 0x002fc60000000000 */
[----:B------:R1:W-:Y:S01]  /*16790*/  STL [R1+0x54], R16 ;  /* 0x0000541001007387 */ /* 0x0003e20000100800 */
[C---:B------:R-:W-:Y:S01]  /*167a0*/  ISETP.GT.U32.AND P3, PT, R251.reuse, R22, PT ;  /* 0x00000016fb00720c */ /* 0x040fe20003f64070 */
[C---:B---3--:R-:W-:Y:S01]  /*167b0*/  IMAD R15, R251.reuse, R252, R0 ;  /* 0x000000fcfb0f7224 */ /* 0x048fe200078e0200 */
[C---:B------:R-:W-:Y:S02]  /*167c0*/  ISETP.GT.U32.AND P1, PT, R251.reuse, R34, PT ;  /* 0x00000022fb00720c */ /* 0x040fe40003f24070 */
[----:B------:R-:W-:Y:S01]  /*167d0*/  ISETP.GT.U32.AND P6, PT, R251, R30, PT ;  /* 0x0000001efb00720c */ /* 0x000fe20003fc4070 */
[----:B-1----:R-:W3:Y:S04]  /*167e0*/  LDL.LU R16, [R1+0x4ccc] ;  /* 0x004ccc0001107983 */ /* 0x002ee80000300800 */
[----:B------:R-:W2:Y:S04]  /*167f0*/  LDL R251, [R1+0x50] ;  /* 0x0000500001fb7983 */ /* 0x000ea80000100800 */
[----:B------:R-:W3:Y:S04]  /*16800*/  LDL R252, [R1+0x4328] ;  /* 0x0043280001fc7983 */ /* 0x000ee80000100800 */
[----:B------:R-:W3:Y:S01]  /*16810*/  LDL R0, [R1+0x4338] ;  /* 0x0043380001007983 */ /* 0x000ee20000100800 */
[----:B--2---:R-:W-:-:S05]  /*16820*/  @!P0 IADD3 R251, -R251, RZ, RZ ;  /* 0x000000fffbfb8210 */ /* 0x004fca0007ffe1ff */
[----:B------:R1:W-:Y:S02]  /*16830*/  @!P0 STL [R1+0x50], R251 ;  /* 0x000050fb01008387 */ /* 0x0003e40000100800 */
[----:B-1----:R-:W-:-:S04]  /*16840*/  IABS R251, c[0x0][0x17c] ;  /* 0x00005f0000fb7a13 */ /* 0x002fc80000000000 */
[----:B------:R-:W-:Y:S01]  /*16850*/  @!P3 IADD3 R22, R22, -R251, RZ ;  /* 0x800000fb1616b210 */ /* 0x000fe20007ffe0ff */
[--C-:B------:R-:W-:Y:S01]  /*16860*/  @!P4 IMAD.IADD R25, R25, 0x1, -R251.reuse ;  /* 0x000000011919c824 */ /* 0x100fe200078e0afb */
[C---:B---3--:R-:W-:Y:S01]  /*16870*/  ISETP.GT.U32.AND P0, PT, R251.reuse, R16, PT ;  /* 0x00000010fb00720c */ /* 0x048fe20003f04070 */
[--C-:B------:R-:W-:Y:S01]  /*16880*/  @!P5 IMAD.IADD R24, R24, 0x1, -R251.reuse ;  /* 0x000000011818d824 */ /* 0x100fe200078e0afb */
[----:B------:R-:W-:Y:S01]  /*16890*/  ISETP.GT.U32.AND P4, PT, R251, R17, PT ;  /* 0x00000011fb00720c */ /* 0x000fe20003f84070 */
[--C-:B------:R-:W-:Y:S01]  /*168a0*/  @!P2 IMAD.IADD R23, R23, 0x1, -R251.reuse ;  /* 0x000000011717a824 */ /* 0x100fe200078e0afb */
[C---:B------:R-:W-:Y:S01]  /*168b0*/  ISETP.GT.U32.AND P5, PT, R251.reuse, R18, PT ;  /* 0x00000012fb00720c */ /* 0x040fe20003fa4070 */
[--C-:B------:R-:W-:Y:S01]  /*168c0*/  @!P1 IMAD.IADD R34, R34, 0x1, -R251.reuse ;  /* 0x0000000122229824 */ /* 0x100fe200078e0afb */
[C---:B----4-:R-:W-:Y:S01]  /*168d0*/  ISETP.GT.U32.AND P2, PT, R251.reuse, R19, PT ;  /* 0x00000013fb00720c */ /* 0x050fe20003f44070 */
[----:B------:R-:W-:Y:S01]  /*168e0*/  @!P6 IMAD.IADD R30, R30, 0x1, -R251 ;  /* 0x000000011e1ee824 */ /* 0x000fe200078e0afb */
[----:B------:R-:W-:-:S02]  /*168f0*/  ISETP.GT.U32.AND P3, PT, R251, R20, PT ;  /* 0x00000014fb00720c */ /* 0x000fc40003f64070 */
[----:B------:R-:W-:Y:S02]  /*16900*/  ISETP.GT.U32.AND P1, PT, R251, R21, PT ;  /* 0x00000015fb00720c */ /* 0x000fe40003f24070 */
[----:B------:R-:W2:Y:S02]  /*16910*/  LDL R251, [R1+0x434c] ;  /* 0x00434c0001fb7983 */ /* 0x000ea40000100800 */
[----:B--2---:R-:W-:Y:S02]  /*16920*/  ISETP.GE.AND P6, PT, R251, RZ, PT ;  /* 0x000000fffb00720c */ /* 0x004fe40003fc6270 */
[----:B------:R-:W-:-:S05]  /*16930*/  IABS R251, c[0x0][0x17c] ;  /* 0x00005f0000fb7a13 */ /* 0x000fca0000000000 */
[----:B------:R-:W-:Y:S02]  /*16940*/  @!P0 IMAD.IADD R16, R16, 0x1, -R251 ;  /* 0x0000000110108824 */ /* 0x000fe400078e0afb */
[----:B------:R-:W2:Y:S02]  /*16950*/  LDL R251, [R1+0x4358] ;  /* 0x0043580001fb7983 */ /* 0x000ea40000100800 */
[----:B--2---:R-:W-:Y:S02]  /*16960*/  ISETP.GE.AND P0, PT, R251, RZ, PT ;  /* 0x000000fffb00720c */ /* 0x004fe40003f06270 */
[----:B------:R-:W-:-:S04]  /*16970*/  IABS R251, c[0x0][0x17c] ;  /* 0x00005f0000fb7a13 */ /* 0x000fc80000000000 */
[----:B------:R-:W-:Y:S02]  /*16980*/  @!P4 IADD3 R17, R17, -R251, RZ ;  /* 0x800000fb1111c210 */ /* 0x000fe40007ffe0ff */
[----:B------:R-:W2:Y:S02]  /*16990*/  LDL R251, [R1+0x4308] ;  /* 0x0043080001fb7983 */ /* 0x000ea40000100800 */
[----:B--2---:R-:W-:Y:S02]  /*169a0*/  ISETP.GE.AND P4, PT, R251, RZ, PT ;  /* 0x000000fffb00720c */ /* 0x004fe40003f86270 */
[----:B------:R-:W-:-:S05]  /*169b0*/  IABS R251, c[0x0][0x17c] ;  /* 0x00005f0000fb7a13 */ /* 0x000fca0000000000 */
[----:B------:R-:W-:Y:S02]  /*169c0*/  @!P5 IMAD.IADD R18, R18, 0x1, -R251 ;  /* 0x000000011212d824 */ /* 0x000fe400078e0afb */
[----:B------:R-:W2:Y:S02]  /*169d0*/  LDL R251, [R1+0x4318] ;  /* 0x0043180001fb7983 */ /* 0x000ea40000100800 */
[----:B--2---:R-:W-:Y:S02]  /*169e0*/  ISETP.GE.AND P5, PT, R251, RZ, PT ;  /* 0x000000fffb00720c */ /* 0x004fe40003fa6270 */
[----:B------:R-:W-:-:S05]  /*169f0*/  IABS R251, c[0x0][0x17c] ;  /* 0x00005f0000fb7a13 */ /* 0x000fca0000000000 */
[--C-:B------:R-:W-:Y:S01]  /*16a00*/  @!P2 IMAD.IADD R19, R19, 0x1, -R251.reuse ;  /* 0x000000011313a824 */ /* 0x100fe200078e0afb */
[----:B------:R-:W-:Y:S02]  /*16a10*/  ISETP.GE.AND P2, PT, R252, RZ, PT ;  /* 0x000000fffc00720c */ /* 0x000fe40003f46270 */
[----:B------:R-:W-:Y:S01]  /*16a20*/  MOV R252, R25 ;  /* 0x0000001900fc7202 */ /* 0x000fe20000000f00 */
[--C-:B------:R-:W-:Y:S01]  /*16a30*/  @!P3 IMAD.IADD R20, R20, 0x1, -R251.reuse ;  /* 0x000000011414b824 */ /* 0x100fe200078e0afb */
[----:B------:R-:W-:Y:S01]  /*16a40*/  ISETP.GE.AND P3, PT, R0, RZ, PT ;  /* 0x000000ff0000720c */ /* 0x000fe20003f66270 */
[----:B------:R-:W-:Y:S01]  /*16a50*/  IMAD.MOV.U32 R0, RZ, RZ, R24 ;  /* 0x000000ffff007224 */ /* 0x000fe200078e0018 */
[----:B------:R-:W2:Y:S01]  /*16a60*/  LDL.LU R25, [R1+0x4cc8] ;  /* 0x004cc80001197983 */ /* 0x000ea20000300800 */
[----:B------:R-:W-:Y:S02]  /*16a70*/  @!P6 IMAD.MOV R252, RZ, RZ, -R252 ;  /* 0x000000fffffce224 */ /* 0x000fe400078e0afc */
[----:B------:R-:W-:Y:S01]  /*16a80*/  @!P0 IMAD.MOV R0, RZ, RZ, -R0 ;  /* 0x000000ffff008224 */ /* 0x000fe200078e0a00 */
[----:B------:R-:W3:Y:S04]  /*16a90*/  LDL.LU R24, [R1+0x4cc4] ;  /* 0x004cc40001187983 */ /* 0x000ee80000300800 */
[----:B------:R1:W-:Y:S01]  /*16aa0*/  STL [R1+0x4c], R252 ;  /* 0x00004cfc01007387 */ /* 0x0003e20000100800 */
[----:B------:R-:W-:Y:S01]  /*16ab0*/  @!P1 IMAD.IADD R21, R21, 0x1, -R251 ;  /* 0x0000000115159824 */ /* 0x000fe200078e0afb */
[----:B------:R-:W-:-:S02]  /*16ac0*/  ISETP.GT.U32.AND P1, PT, R251, R16, PT ;  /* 0x00000010fb00720c */ /* 0x000fc40003f24070 */
[----:B-1----:R-:W-:Y:S02]  /*16ad0*/  MOV R252, R23 ;  /* 0x0000001700fc7202 */ /* 0x002fe40000000f00 */
[----:B------:R-:W4:Y:S04]  /*16ae0*/  LDL.LU R23, [R1+0x4cc0] ;  /* 0x004cc00001177983 */ /* 0x000f280000300800 */
[----:B------:R1:W-:Y:S01]  /*16af0*/  STL [R1+0x48], R0 ;  /* 0x0000480001007387 */ /* 0x0003e20000100800 */
[----:B------:R-:W-:Y:S01]  /*16b00*/  @!P4 IMAD.MOV R252, RZ, RZ, -R252 ;  /* 0x000000fffffcc224 */ /* 0x000fe200078e0afc */
[C---:B------:R-:W-:Y:S02]  /*16b10*/  ISETP.GT.U32.AND P0, PT, R251.reuse, R17, PT ;  /* 0x00000011fb00720c */ /* 0x040fe40003f04070 */
[----:B------:R-:W-:Y:S01]  /*16b20*/  ISETP.GT.U32.AND P4, PT, R251, R18, PT ;  /* 0x00000012fb00720c */ /* 0x000fe20003f84070 */
[----:B-1----:R-:W-:-:S02]  /*16b30*/  IMAD.MOV.U32 R0, RZ, RZ, R22 ;  /* 0x000000ffff007224 */ /* 0x002fc400078e0016 */
[----:B------:R-:W2:Y:S03]  /*16b40*/  LDL.LU R22, [R1+0x4cbc] ;  /* 0x004cbc0001167983 */ /* 0x000ea60000300800 */
[----:B------:R-:W-:Y:S01]  /*16b50*/  MOV R251, R0 ;  /* 0x0000000000fb7202 */ /* 0x000fe20000000f00 */
[----:B------:R1:W-:Y:S04]  /*16b60*/  STL [R1+0x44], R252 ;  /* 0x000044fc01007387 */ /* 0x0003e80000100800 */
[----:B------:R-:W-:Y:S02]  /*16b70*/  @!P5 IMAD.MOV R251, RZ, RZ, -R251 ;  /* 0x000000fffffbd224 */ /* 0x000fe400078e0afb */
[----:B------:R-:W-:Y:S01]  /*16b80*/  @!P2 IMAD.MOV R34, RZ, RZ, -R34 ;  /* 0x000000ffff22a224 */ /* 0x000fe200078e0a22 */
[----:B-1----:R-:W2:Y:S04]  /*16b90*/  LDL R252, [R1+0x4310] ;  /* 0x0043100001fc7983 */ /* 0x002ea80000100800 */
[----:B------:R1:W-:Y:S04]  /*16ba0*/  STL [R1+0x40], R0 ;  /* 0x0000400001007387 */ /* 0x0003e80000100800 */
[----:B-1----:R-:W2:Y:S04]  /*16bb0*/  LDL R0, [R1+0x4320] ;  /* 0x0043200001007983 */ /* 0x002ea80000100800 */
[----:B------:R1:W-:Y:S04]  /*16bc0*/  @!P5 STL [R1+0x40], R251 ;  /* 0x000040fb0100d387 */ /* 0x0003e80000100800 */
[----:B------:R1:W-:Y:S02]  /*16bd0*/  STL [R1+0x38], R30 ;  /* 0x0000381e01007387 */ /* 0x0003e40000100800 */
[----:B-1----:R-:W-:-:S02]  /*16be0*/  IABS R251, c[0x0][0x17c] ;  /* 0x00005f0000fb7a13 */ /* 0x002fc40000000000 */
[----:B------:R-:W2:Y:S02]  /*16bf0*/  LDL R30, [R1+0x4330] ;  /* 0x00433000011e7983 */ /* 0x000ea40000100800 */
[C---:B------:R-:W-:Y:S02]  /*16c00*/  ISETP.GT.U32.AND P6, PT, R251.reuse, R19, PT ;  /* 0x00000013fb00720c */ /* 0x040fe40003fc4070 */
[C---:B------:R-:W-:Y:S01]  /*16c10*/  ISETP.GT.U32.AND P2, PT, R251.reuse, R20, PT ;  /* 0x00000014fb00720c */ /* 0x040fe20003f44070 */
[----:B------:R1:W-:Y:S01]  /*16c20*/  STL [R1+0x3c], R34 ;  /* 0x00003c2201007387 */ /* 0x0003e20000100800 */
[----:B------:R-:W-:-:S03]  /*16c30*/  ISETP.GT.U32.AND P5, PT, R251, R21, PT ;  /* 0x00000015fb00720c */ /* 0x000fc60003fa4070 */
[----:B------:R-:W2:Y:S01]  /*16c40*/  LDL R251, [R1+0x38] ;  /* 0x0000380001fb7983 */ /* 0x000ea20000100800 */
[----:B-1----:R-:W-:Y:S01]  /*16c50*/  IADD3 R34, R242, 0x1f1, RZ ;  /* 0x000001f1f2227810 */ /* 0x002fe20007ffe0ff */
[----:B--2---:R-:W-:-:S05]  /*16c60*/  @!P3 IMAD.MOV R251, RZ, RZ, -R251 ;  /* 0x000000fffffbb224 */ /* 0x004fca00078e0afb */
[----:B------:R1:W-:Y:S04]  /*16c70*/  @!P3 STL [R1+0x38], R251 ;  /* 0x000038fb0100b387 */ /* 0x0003e80000100800 */
[----:B------:R-:W-:Y:S01]  /*16c80*/  STL [R1+0x3da8], R34 ;  /* 0x003da82201007387 */ /* 0x000fe20000100800 */
[----:B-1----:R-:W-:-:S04]  /*16c90*/  IABS R251, c[0x0][0x17c] ;  /* 0x00005f0000fb7a13 */ /* 0x002fc80000000000 */
[-C--:B------:R-:W-:Y:S01]  /*16ca0*/  @!P1 IADD3 R16, R16, -R251.reuse, RZ ;  /* 0x800000fb10109210 */ /* 0x080fe20007ffe0ff */
[--C-:B------:R-:W-:Y:S01]  /*16cb0*/  @!P0 IMAD.IADD R17, R17, 0x1, -R251.reuse ;  /* 0x0000000111118824 */ /* 0x100fe200078e0afb */
[----:B------:R-:W-:Y:S01]  /*16cc0*/  @!P2 IADD3 R20, R20, -R251, RZ ;  /* 0x800000fb1414a210 */ /* 0x000fe20007ffe0ff */
[--C-:B------:R-:W-:Y:S01]  /*16cd0*/  @!P4 IMAD.IADD R18, R18, 0x1, -R251.reuse ;  /* 0x000000011212c824 */ /* 0x100fe200078e0afb */
[----:B------:R-:W-:Y:S01]  /*16ce0*/  ISETP.GT.U32.AND P3, PT, R251, R22, PT ;  /* 0x00000016fb00720c */ /* 0x000fe20003f64070 */
[--C-:B------:R-:W-:Y:S01]  /*16cf0*/  @!P6 IMAD.IADD R19, R19, 0x1, -R251.reuse ;  /* 0x000000011313e824 */ /* 0x100fe200078e0afb */
[----:B----4-:R-:W-:Y:S01]  /*16d00*/  ISETP.GT.U32.AND P1, PT, R251, R23, PT ;  /* 0x00000017fb00720c */ /* 0x010fe20003f24070 */
[----:B------:R-:W-:Y:S01]  /*16d10*/  @!P5 IMAD.IADD R21, R21, 0x1, -R251 ;  /* 0x000000011515d824 */ /* 0x000fe200078e0afb */
[C---:B---3--:R-:W-:Y:S02]  /*16d20*/  ISETP.GT.U32.AND P0, PT, R251.reuse, R24, PT ;  /* 0x00000018fb00720c */ /* 0x048fe40003f04070 */
[----:B------:R-:W-:-:S02]  /*16d30*/  ISETP.GT.U32.AND P4, PT, R251, R25, PT ;  /* 0x00000019fb00720c */ /* 0x000fc40003f84070 */
[C---:B------:R-:W-:Y:S02]  /*16d40*/  ISETP.GT.U32.AND P6, PT, R251.reuse, R26, PT ;  /* 0x0000001afb00720c */ /* 0x040fe40003fc4070 */
[----:B------:R-:W-:Y:S02]  /*16d50*/  ISETP.GT.U32.AND P2, PT, R251, R27, PT ;  /* 0x0000001bfb00720c */ /* 0x000fe40003f44070 */
[----:B------:R-:W2:Y:S02]  /*16d60*/  LDL R251, [R1+0x4344] ;  /* 0x0043440001fb7983 */ /* 0x000ea40000100800 */
[----:B--2---:R-:W-:Y:S02]  /*16d70*/  ISETP.GE.AND P5, PT, R251, RZ, PT ;  /* 0x000000fffb00720c */ /* 0x004fe40003fa6270 */
[----:B------:R-:W-:-:S05]  /*16d80*/  IABS R251, c[0x0][0x17c] ;  /* 0x00005f0000fb7a13 */ /* 0x000fca0000000000 */
[----:B------:R-:W-:Y:S02]  /*16d90*/  @!P3 IMAD.IADD R22, R22, 0x1, -R251 ;  /* 0x000000011616b824 */ /* 0x000fe400078e0afb */
[----:B------:R-:W2:Y:S02]  /*16da0*/  LDL R251, [R1+0x42f0] ;  /* 0x0042f00001fb7983 */ /* 0x000ea40000100800 */
[----:B--2---:R-:W-:Y:S02]  /*16db0*/  ISETP.GE.AND P3, PT, R251, RZ, PT ;  /* 0x000000fffb00720c */ /* 0x004fe40003f66270 */
[----:B------:R-:W-:-:S05]  /*16dc0*/  IABS R251, c[0x0][0x17c] ;  /* 0x00005f0000fb7a13 */ /* 0x000fca0000000000 */
[----:B------:R-:W-:Y:S02]  /*16dd0*/  @!P1 IMAD.IADD R23, R23, 0x1, -R251 ;  /* 0x0000000117179824 */ /* 0x000fe400078e0afb */
[----:B------:R-:W2:Y:S04]  /*16de0*/  LDL R251, [R1+0x4300] ;  /* 0x0043000001fb7983 */ /* 0x000ea80000100800 */
[----:B------:R-:W-:Y:S01]  /*16df0*/  @!P3 IMAD.MOV R17, RZ, RZ, -R17 ;  /* 0x000000ffff11b224 */ /* 0x000fe200078e0a11 */
[----:B--2---:R-:W-:Y:S02]  /*16e00*/  ISETP.GE.AND P1, PT, R251, RZ, PT ;  /* 0x000000fffb00720c */ /* 0x004fe40003f26270 */
[----:B------:R-:W-:-:S05]  /*16e10*/  IABS R251, c[0x0][0x17c] ;  /* 0x00005f0000fb7a13 */ /* 0x000fca0000000000 */
[----:B------:R-:W-:Y:S01]  /*16e20*/  @!P4 IMAD.IADD R25, R25, 0x1, -R251 ;  /* 0x000000011919c824 */ /* 0x000fe200078e0afb */
[----:B------:R-:W-:Y:S01]  /*16e30*/  ISETP.GE.AND P4, PT, R0, RZ, PT ;  /* 0x000000ff0000720c */ /* 0x000fe20003f86270 */
[----:B------:R-:W-:Y:S01]  /*16e40*/  IMAD.MOV.U32 R0, RZ, RZ, R16 ;  /* 0x000000ffff007224 */ /* 0x000fe200078e0010 */
[----:B------:R-:W-:Y:S01]  /*16e50*/  @!P0 IADD3 R24, R24, -R251, RZ ;  /* 0x800000fb18188210 */ /* 0x000fe20007ffe0ff */
[----:B------:R-:W2:Y:S01]  /*16e60*/  LDL R16, [R1+0x42dc] ;  /* 0x0042dc0001107983 */ /* 0x000ea20000100800 */
[----:B------:R-:W-:Y:S01]  /*16e70*/  ISETP.GE.AND P0, PT, R252, RZ, PT ;  /* 0x000000fffc00720c */ /* 0x000fe20003f06270 */
[----:B------:R-:W-:-:S05]  /*16e80*/  @!P5 IMAD.MOV R0, RZ, RZ, -R0 ;  /* 0x000000ffff00d224 */ /* 0x000fca00078e0a00 */
[----:B------:R1:W-:Y:S04]  /*16e90*/  STL [R1+0x34], R0 ;  /* 0x0000340001007387 */ /* 0x0003e80000100800 */
[----:B------:R3:W-:Y:S01]  /*16ea0*/  STL [R1+0x30], R17 ;  /* 0x0000301101007387 */ /* 0x0007e20000100800 */
[----:B-1----:R-:W-:-:S03]  /*16eb0*/  IMAD.MOV.U32 R0, RZ, RZ, R18 ;  /* 0x000000ffff007224 */ /* 0x002fc600078e0012 */
[----:B------:R-:W4:Y:S01]  /*16ec0*/  LDL R18, [R1+0x42f4] ;  /* 0x0042f40001127983 */ /* 0x000f220000100800 */
[----:B---3--:R-:W-:Y:S01]  /*16ed0*/  MOV R17, R19 ;  /* 0x0000001300117202 */ /* 0x008fe20000000f00 */
[----:B------:R-:W-:Y:S02]  /*16ee0*/  @!P1 IMAD.MOV R0, RZ, RZ, -R0 ;  /* 0x000000ffff009224 */ /* 0x000fe400078e0a00 */
[----:B------:R-:W3:Y:S02]  /*16ef0*/  LDL R19, [R1+0x42e4] ;  /* 0x0042e40001137983 */ /* 0x000ee40000100800 */
[----:B------:R-:W-:Y:S02]  /*16f00*/  @!P0 IMAD.MOV R17, RZ, RZ, -R17 ;  /* 0x000000ffff118224 */ /* 0x000fe400078e0a11 */
[----:B------:R1:W-:Y:S04]  /*16f10*/  STL [R1+0x2c], R0 ;  /* 0x00002c0001007387 */ /* 0x0003e80000100800 */
[----:B-1----:R-:W3:Y:S04]  /*16f20*/  LDL R0, [R1+0x4304] ;  /* 0x0043040001007983 */ /* 0x002ee80000100800 */
[----:B------:R1:W-:Y:S01]  /*16f30*/  STL [R1+0x28], R17 ;  /* 0x0000281101007387 */ /* 0x0003e20000100800 */
[----:B------:R-:W-:-:S03]  /*16f40*/  @!P6 IMAD.IADD R26, R26, 0x1, -R251 ;  /* 0x000000011a1ae824 */ /* 0x000fc600078e0afb */
[----:B------:R-:W3:Y:S04]  /*16f50*/  LDL R252, [R1+0x42cc] ;  /* 0x0042cc0001fc7983 */ /* 0x000ee80000100800 */
[----:B-1----:R-:W3:Y:S01]  /*16f60*/  LDL R17, [R1+0x4314] ;  /* 0x0043140001117983 */ /* 0x002ee20000100800 */
[----:B------:R-:W-:Y:S01]  /*16f70*/  ISETP.GE.AND P6, PT, R30, RZ, PT ;  /* 0x000000ff1e00720c */ /* 0x000fe20003fc6270 */
[----:B------:R-:W-:-:S04]  /*16f80*/  IMAD.MOV.U32 R30, RZ, RZ, R20 ;  /* 0x000000ffff1e7224 */ /* 0x000fc800078e0014 */
[----:B------:R-:W-:-:S05]  /*16f90*/  @!P4 IMAD.MOV R30, RZ, RZ, -R30 ;  /* 0x000000ffff1ec224 */ /* 0x000fca00078e0a1e */
[----:B------:R1:W-:Y:S04]  /*16fa0*/  STL [R1+0x24], R30 ;  /* 0x0000241e01007387 */ /* 0x0003e80000100800 */
[----:B-1----:R-:W3:Y:S01]  /*16fb0*/  LDL.LU R30, [R1+0x4cb8] ;  /* 0x004cb800011e7983 */ /* 0x002ee20000300800 */
[C---:B------:R-:W-:Y:S02]  /*16fc0*/  ISETP.GT.U32.AND P0, PT, R251.reuse, R25, PT ;  /* 0x00000019fb00720c */ /* 0x040fe40003f04070 */
[----:B------:R-:W-:Y:S02]  /*16fd0*/  ISETP.GT.U32.AND P3, PT, R251, R23, PT ;  /* 0x00000017fb00720c */ /* 0x000fe40003f64070 */
[----:B------:R-:W-:Y:S02]  /*16fe0*/  @!P2 IADD3 R27, R27, -R251, RZ ;  /* 0x800000fb1b1ba210 */ /* 0x000fe40007ffe0ff */
[----:B------:R-:W-:-:S02]  /*16ff0*/  ISETP.GT.U32.AND P2, PT, R251, R22, PT ;  /* 0x00000016fb00720c */ /* 0x000fc40003f44070 */
[----:B------:R-:W-:-:S05]  /*17000*/  ISETP.GT.U32.AND P5, PT, R251, R27, PT ;  /* 0x0000001bfb00720c */ /* 0x000fca0003fa4070 */
[--C-:B------:R-:W-:Y:S01]  /*17010*/  @!P0 IMAD.IADD R25, R25, 0x1, -R251.reuse ;  /* 0x0000000119198824 */ /* 0x100fe200078e0afb */
[----:B------:R-:W-:Y:S02]  /*17020*/  ISETP.GT.U32.AND P0, PT, R251, R31, PT ;  /* 0x0000001ffb00720c */ /* 0x000fe40003f04070 */
[----:B------:R-:W-:Y:S02]  /*17030*/  @!P3 IADD3 R23, R23, -R251, RZ ;  /* 0x800000fb1717b210 */ /* 0x000fe40007ffe0ff */
[C---:B------:R-:W-:Y:S01]  /*17040*/  ISETP.GT.U32.AND P3, PT, R251.reuse, R29, PT ;  /* 0x0000001dfb00720c */ /* 0x040fe20003f64070 */
[----:B------:R-:W-:Y:S01]  /*17050*/  @!P2 IMAD.IADD R22, R22, 0x1, -R251 ;  /* 0x000000011616a824 */ /* 0x000fe200078e0afb */
[----:B------:R-:W-:Y:S02]  /*17060*/  ISETP.GT.U32.AND P1, PT, R251, R24, PT ;  /* 0x00000018fb00720c */ /* 0x000fe40003f24070 */
[----:B------:R-:W-:Y:S02]  /*17070*/  MOV R20, R21 ;  /* 0x0000001500147202 */ /* 0x000fe40000000f00 */
[----:B------:R-:W-:-:S03]  /*17080*/  @!P5 IADD3 R27, R27, -R251, RZ ;  /* 0x800000fb1b1bd210 */ /* 0x000fc60007ffe0ff */
[----:B------:R-:W-:Y:S01]  /*17090*/  @!P0 IADD3 R31, R31, -R251, RZ ;  /* 0x800000fb1f1f8210 */ /* 0x000fe20007ffe0ff */
[----:B------:R-:W-:-:S03]  /*170a0*/  @!P6 IMAD.MOV R20, RZ, RZ, -R20 ;  /* 0x000000ffff14e224 */ /* 0x000fc600078e0a14 */
[--C-:B------:R-:W-:Y:S02]  /*170b0*/  @!P3 IMAD.IADD R29, R29, 0x1, -R251.reuse ;  /* 0x000000011d1db824 */ /* 0x100fe400078e0afb */
[----:B------:R-:W-:Y:S01]  /*170c0*/  @!P1 IMAD.IADD R24, R24, 0x1, -R251 ;  /* 0x0000000118189824 */ /* 0x000fe200078e0afb */
[----:B------:R-:W-:Y:S01]  /*170d0*/  STL [R1+0x20], R20 ;  /* 0x0000201401007387 */ /* 0x000fe20000100800 */
[----:B--2---:R-:W-:Y:S02]  /*170e0*/  ISETP.GE.AND P2, PT, R16, RZ, PT ;  /* 0x000000ff1000720c */ /* 0x004fe40003f46270 */
[----:B------:R-:W-:Y:S02]  /*170f0*/  IABS R16, R34 ;  /* 0x0000002200107213 */ /* 0x000fe40000000000 */
[----:B------:R-:W2:Y:S01]  /*17100*/  LDL.LU R34, [R1+0x4cb4] ;  /* 0x004cb40001227983 */ /* 0x000ea20000300800 */
[----:B----4-:R-:W-:Y:S02]  /*17110*/  ISETP.GE.AND P3, PT, R18, RZ, PT ;  /* 0x000000ff1200720c */ /* 0x010fe40003f66270 */
[----:B---3--:R-:W-:Y:S01]  /*17120*/  ISETP.GE.AND P5, PT, R19, RZ, PT ;  /* 0x000000ff1300720c */ /* 0x008fe20003fa6270 */
[----:B------:R-:W-:-:S12]  /*17130*/  IMAD.MOV.U32 R18, RZ, RZ, R23 ;  /* 0x000000ffff127224 */ /* 0x000fd800078e0017 */
[----:B------:R-:W-:Y:S02]  /*17140*/  @!P5 IADD3 R18, -R18, RZ, RZ ;  /* 0x000000ff1212d210 */ /* 0x000fe40007ffe1ff */
[----:B------:R-:W-:Y:S01]  /*17150*/  ISETP.GE.AND P0, PT, R17, RZ, PT ;  /* 0x000000ff1100720c */ /* 0x000fe20003f06270 */
[----:B------:R-:W-:-:S04]  /*17160*/  IMAD.MOV.U32 R17, RZ, RZ, R22 ;  /* 0x000000ffff117224 */ /* 0x000fc800078e0016 */
[----:B------:R-:W-:-:S05]  /*17170*/  @!P2 IMAD.MOV R17, RZ, RZ, -R17 ;  /* 0x000000ffff11a224 */ /* 0x000fca00078e0a11 */
[----:B------:R1:W-:Y:S04]  /*17180*/  STL [R1+0x1c], R17 ;  /* 0x00001c1101007387 */ /* 0x0003e80000100800 */
[----:B------:R-:W3:Y:S04]  /*17190*/  LDL R22, [R1+0x42d4] ;  /* 0x0042d40001167983 */ /* 0x000ee80000100800 */
[----:B------:R-:W4:Y:S01]  /*171a0*/  LDL R21, [R1+0x42e0] ;  /* 0x0042e00001157983 */ /* 0x000f220000100800 */
[----:B-1----:R-:W-:-:S04]  /*171b0*/  IMAD.MOV.U32 R17, RZ, RZ, R24 ;  /* 0x000000ffff117224 */ /* 0x002fc800078e0018 */
[----:B------:R-:W-:Y:S01]  /*171c0*/  @!P3 IMAD.MOV R17, RZ, RZ, -R17 ;  /* 0x000000ffff11b224 */ /* 0x000fe200078e0a11 */
[----:B------:R-:W-:Y:S04]  /*171d0*/  STL [R1+0x18], R18 ;  /* 0x0000181201007387 */ /* 0x000fe80000100800 */
[----:B------:R-:W2:Y:S04]  /*171e0*/  LDL R20, [R1+0x42e8] ;  /* 0x0042e80001147983 */ /* 0x000ea80000100800 */
[----:B------:R-:W2:Y:S04]  /*171f0*/  LDL R19, [R1+0x4570] ;  /* 0x0045700001137983 */ /* 0x000ea80000100800 */
[----:B------:R1:W-:Y:S04]  /*17200*/  STL [R1+0x14], R17 ;  /* 0x0000141101007387 */ /* 0x0003e80000100800 */
[----:B-1----:R-:W2:Y:S01]  /*17210*/  LDL R17, [R1+0x42f8] ;  /* 0x0042f80001117983 */ /* 0x002ea20000100800 */
[----:B------:R-:W-:-:S02]  /*17220*/  ISETP.GT.U32.AND P1, PT, R251, R30, PT ;  /* 0x0000001efb00720c */ /* 0x000fc40003f24070 */
[----:B------:R-:W-:Y:S01]  /*17230*/  ISETP.GT.U32.AND P6, PT, R251, R28, PT ;  /* 0x0000001cfb00720c */ /* 0x000fe20003fc4070 */
[----:B------:R-:W-:-:S10]  /*17240*/  IMAD.MOV.U32 R18, RZ, RZ, R25 ;  /* 0x000000ffff127224 */ /* 0x000fd400078e0019 */
[--C-:B------:R-:W-:Y:S01]  /*17250*/  @!P1 IMAD.IADD R30, R30, 0x1, -R251.reuse ;  /* 0x000000011e1e9824 */ /* 0x100fe200078e0afb */
[----:B------:R-:W-:Y:S01]  /*17260*/  ISETP.GE.AND P1, PT, R0, RZ, PT ;  /* 0x000000ff0000720c */ /* 0x000fe20003f26270 */
[----:B------:R-:W-:Y:S01]  /*17270*/  @!P6 IMAD.IADD R28, R28, 0x1, -R251 ;  /* 0x000000011c1ce824 */ /* 0x000fe200078e0afb */
[C---:B------:R-:W-:Y:S02]  /*17280*/  ISETP.GT.U32.AND P6, PT, R251.reuse, R33, PT ;  /* 0x00000021fb00720c */ /* 0x040fe40003fc4070 */
[----:B------:R-:W-:-:S09]  /*17290*/  ISETP.GT.U32.AND P4, PT, R251, R26, PT ;  /* 0x0000001afb00720c */ /* 0x000fd20003f84070 */
[----:B------:R-:W-:-:S05]  /*172a0*/  @!P1 IADD3 R18, -R18, RZ, RZ ;  /* 0x000000ff12129210 */ /* 0x000fca0007ffe1ff */
[----:B------:R1:W-:Y:S01]  /*172b0*/  STL [R1+0x10], R18 ;  /* 0x0000101201007387 */ /* 0x0003e20000100800 */
[----:B------:R-:W-:-:S03]  /*172c0*/  ISETP.GT.U32.AND P3, PT, R251, R30, PT ;  /* 0x0000001efb00720c */ /* 0x000fc60003f64070 */
[----:B-1----:R-:W4:Y:S01]  /*172d0*/  LDL R18, [R1+0x42bc] ;  /* 0x0042bc0001127983 */ /* 0x002f220000100800 */
[----:B------:R-:W-:Y:S01]  /*172e0*/  @!P6 IADD3 R33, R33, -R251, RZ ;  /* 0x800000fb2121e210 */ /* 0x000fe20007ffe0ff */
[----:B------:R-:W-:Y:S01]  /*172f0*/  @!P4 IMAD.IADD R26, R26, 0x1, -R251 ;  /* 0x000000011a1ac824 */ /* 0x000fe200078e0afb */
[C---:B------:R-:W-:Y:S02]  /*17300*/  ISETP.GT.U32.AND P4, PT, R251.reuse, R32, PT ;  /* 0x00000020fb00720c */ /* 0x040fe40003f84070 */
[C---:B------:R-:W-:Y:S02]  /*17310*/  ISETP.GT.U32.AND P6, PT, R251.reuse, R33, PT ;  /* 0x00000021fb00720c */ /* 0x040fe40003fc4070 */
[----:B------:R-:W-:-:S03]  /*17320*/  ISETP.GT.U32.AND P2, PT, R251, R28, PT ;  /* 0x0000001cfb00720c */ /* 0x000fc60003f44070 */
[----:B------:R-:W-:Y:S01]  /*17330*/  @!P3 IMAD.IADD R30, R30, 0x1, -R251 ;  /* 0x000000011e1eb824 */ /* 0x000fe200078e0afb */
[----:B------:R-:W-:-:S05]  /*17340*/  ISETP.GT.U32.AND P3, PT, R251, R37, PT ;  /* 0x00000025fb00720c */ /* 0x000fca0003f64070 */
[--C-:B------:R-:W-:Y:S01]  /*17350*/  @!P4 IMAD.IADD R32, R32, 0x1, -R251.reuse ;  /* 0x000000012020c824 */ /* 0x100fe200078e0afb */
[----:B------:R-:W-:Y:S01]  /*17360*/  ISETP.GE.AND P4, PT, R252, RZ, PT ;  /* 0x000000fffc00720c */ /* 0x000fe20003f86270 */
[----:B------:R-:W-:Y:S02]  /*17370*/  @!P6 IMAD.IADD R33, R33, 0x1, -R251 ;  /* 0x000000012121e824 */ /* 0x000fe400078e0afb */
[----:B------:R-:W-:Y:S01]  /*17380*/  @!P2 IADD3 R28, R28, -R251, RZ ;  /* 0x800000fb1c1ca210 */ /* 0x000fe20007ffe0ff */
[----:B------:R-:W-:-:S03]  /*17390*/  IMAD.MOV.U32 R23, RZ, RZ, R26 ;  /* 0x000000ffff177224 */ /* 0x000fc600078e001a */
[----:B------:R-:W-:Y:S02]  /*173a0*/  @!P3 IMAD.IADD R37, R37, 0x1, -R251 ;  /* 0x000000012525b824 */ /* 0x000fe400078e0afb */
[----:B------:R-:W-:Y:S02]  /*173b0*/  IMAD.MOV.U32 R252, RZ, RZ, R27 ;  /* 0x000000fffffc7224 */ /* 0x000fe400078e001b */
[----:B------:R-:W-:Y:S02]  /*173c0*/  @!P0 IMAD.MOV R23, RZ, RZ, -R23 ;  /* 0x000000ffff178224 */ /* 0x000fe400078e0a17 */
[----:B------:R-:W-:-:S03]  /*173d0*/  @!P4 IMAD.MOV R252, RZ, RZ, -R252 ;  /* 0x000000fffffcc224 */ /* 0x000fc600078e0afc */
[----:B------:R-:W-:Y:S04]  /*173e0*/  STL [R1+0xc], R23 ;  /* 0x00000c1701007387 */ /* 0x000fe80000100800 */
[----:B------:R-:W-:Y:S01]  /*173f0*/  STL [R1+0x4c40], R252 ;  /* 0x004c40fc01007387 */ /* 0x000fe20000100800 */
[----:B---3--:R-:W-:Y:S02]  /*17400*/  ISETP.GE.AND P6, PT, R22, RZ, PT ;  /* 0x000000ff1600720c */ /* 0x008fe40003fc6270 */
[----:B--2---:R-:W-:Y:S01]  /*17410*/  ISETP.GE.AND P3, PT, R17, RZ, PT ;  /* 0x000000ff1100720c */ /* 0x004fe20003f66270 */
[----:B------:R-:W-:-:S10]  /*17420*/  IMAD.MOV.U32 R17, RZ, RZ, R28 ;  /* 0x000000ffff117224 */ /* 0x000fd400078e001c */
[----:B------:R-:W-:-:S05]  /*17430*/  @!P6 IMAD.MOV R17, RZ, RZ, -R17 ;  /* 0x000000ffff11e224 */ /* 0x000fca00078e0a11 */
[----:B------:R1:W-:Y:S04]  /*17440*/  STL [R1+0x4], R17 ;  /* 0x0000041101007387 */ /* 0x0003e80000100800 */
[----:B------:R-:W2:Y:S01]  /*17450*/  LDL R22, [R1+0x42c4] ;  /* 0x0042c40001167983 */ /* 0x000ea20000100800 */
[C---:B------:R-:W-:Y:S02]  /*17460*/  ISETP.GT.U32.AND P4, PT, R251.reuse, R34, PT ;  /* 0x00000022fb00720c */ /* 0x040fe40003f84070 */
[C---:B------:R-:W-:Y:S01]  /*17470*/  ISETP.GT.U32.AND P5, PT, R251.reuse, R29, PT ;  /* 0x0000001dfb00720c */ /* 0x040fe20003fa4070 */
[----:B------:R-:W-:Y:S01]  /*17480*/  IMAD.HI.U32 R0, R250, R16, RZ ;  /* 0x00000010fa007227 */ /* 0x000fe200078e00ff */
[----:B------:R-:W-:-:S03]  /*17490*/  ISETP.GT.U32.AND P2, PT, R251, R35, PT ;  /* 0x00000023fb00720c */ /* 0x000fc60003f44070 */
[----:B------:R-:W-:-:S06]  /*174a0*/  IMAD.MOV R0, RZ, RZ, -R0 ;  /* 0x000000ffff007224 */ /* 0x000fcc00078e0a00 */
[--C-:B------:R-:W-:Y:S01]  /*174b0*/  @!P4 IMAD.IADD R34, R34, 0x1, -R251.reuse ;  /* 0x000000012222c824 */ /* 0x100fe200078e0afb */
[----:B----4-:R-:W-:Y:S01]  /*174c0*/  ISETP.GE.AND P4, PT, R21, RZ, PT ;  /* 0x000000ff1500720c */ /* 0x010fe20003f86270 */
[----:B------:R-:W-:Y:S01]  /*174d0*/  @!P5 IMAD.IADD R29, R29, 0x1, -R251 ;  /* 0x000000011d1dd824 */ /* 0x000fe200078e0afb */
[----:B------:R-:W3:Y:S01]  /*174e0*/  LDL R21, [R1+0x42d0] ;  /* 0x0042d00001157983 */ /* 0x000ee20000100800 */
[C---:B------:R-:W-:Y:S01]  /*174f0*/  ISETP.GT.U32.AND P5, PT, R251.reuse, R36, PT ;  /* 0x00000024fb00720c */ /* 0x040fe20003fa4070 */
[C---:B------:R-:W-:Y:S01]  /*17500*/  IMAD R16, R251.reuse, R0, R16 ;  /* 0x00000000fb107224 */ /* 0x040fe200078e0210 */
[----:B------:R-:W-:Y:S01]  /*17510*/  ISETP.GT.U32.AND P1, PT, R251, R32, PT ;  /* 0x00000020fb00720c */ /* 0x000fe20003f24070 */
[----:B------:R-:W-:Y:S02]  /*17520*/  IMAD.MOV.U32 R0, RZ, RZ, R29 ;  /* 0x000000ffff007224 */ /* 0x000fe400078e001d */
[----:B------:R-:W-:Y:S01]  /*17530*/  @!P2 IMAD.IADD R35, R35, 0x1, -R251 ;  /* 0x000000012323a824 */ /* 0x000fe200078e0afb */
[----:B------:R-:W-:-:S02]  /*17540*/  ISETP.GE.AND P2, PT, R20, RZ, PT ;  /* 0x000000ff1400720c */ /* 0x000fc40003f46270 */
[----:B------:R-:W4:Y:S02]  /*17550*/  LDL R20, [R1+0x42d8] ;  /* 0x0042d80001147983 */ /* 0x000f240000100800 */
[----:B------:R-:W-:-:S03]  /*17560*/  @!P4 IMAD.MOV R0, RZ, RZ, -R0 ;  /* 0x000000ffff00c224 */ /* 0x000fc600078e0a00 */
[----:B------:R-:W-:Y:S02]  /*17570*/  @!P5 IADD3 R36, R36, -R251, RZ ;  /* 0x800000fb2424d210 */ /* 0x000fe40007ffe0ff */
[----:B------:R-:W-:Y:S01]  /*17580*/  ISETP.GE.AND P5, PT, R19, RZ, PT ;  /* 0x000000ff1300720c */ /* 0x000fe20003fa6270 */
[----:B------:R-:W-:Y:S04]  /*17590*/  STL [R1], R0 ;  /* 0x0000000001007387 */ /* 0x000fe80000100800 */
[----:B------:R-:W4:Y:S01]  /*175a0*/  LDL R19, [R1+0x42a0] ;  /* 0x0042a00001137983 */ /* 0x000f220000100800 */
[----:B------:R-:W-:Y:S01]  /*175b0*/  @!P1 IMAD.IADD R32, R32, 0x1, -R251 ;  /* 0x0000000120209824 */ /* 0x000fe200078e0afb */
[C---:B------:R-:W-:Y:S02]  /*175c0*/  ISETP.GT.U32.AND P1, PT, R251.reuse, R38, PT ;  /* 0x00000026fb00720c */ /* 0x040fe40003f24070 */
[----:B-1----:R-:W4:Y:S01]  /*175d0*/  LDL R17, [R1+0x42b4] ;  /* 0x0042b40001117983 */ /* 0x002f220000100800 */
[----:B------:R-:W-:-:S10]  /*175e0*/  ISETP.GT.U32.AND P0, PT, R251, R31, PT ;  /* 0x0000001ffb00720c */ /* 0x000fd40003f04070 */
[----:B------:R-:W-:Y:S01]  /*175f0*/  @!P1 IMAD.IADD R38, R38, 0x1, -R251 ;  /* 0x0000000126269824 */ /* 0x000fe200078e0afb */
[----:B------:R-:W-:Y:S02]  /*17600*/  ISETP.GE.AND P1, PT, R18, RZ, PT ;  /* 0x000000ff1200720c */ /* 0x000fe40003f26270 */
[----:B------:R-:W4:Y:S01]  /*17610*/  LDL R18, [R1+0x42ac] ;  /* 0x0042ac0001127983 */ /* 0x000f220000100800 */
[----:B------:R-:W-:Y:S02]  /*17620*/  @!P0 IADD3 R31, R31, -R251, RZ ;  /* 0x800000fb1f1f8210 */ /* 0x000fe40007ffe0ff */
[----:B------:R-:W-:Y:S01]  /*17630*/  ISETP.GT.U32.AND P0, PT, R251, R39, PT ;  /* 0x00000027fb00720c */ /* 0x000fe20003f04070 */
[----:B------:R-:W-:Y:S01]  /*17640*/  @!P5 IMAD.MOV R32, RZ, RZ, -R32 ;  /* 0x000000ffff20d224 */ /* 0x000fe200078e0a20 */
[----:B------:R-:W-:-:S11]  /*17650*/  @!P2 IADD3 R30, -R30, RZ, RZ ;  /* 0x000000ff1e1ea210 */ /* 0x000fd60007ffe1ff */
[----:B------:R-:W-:-:S04]  /*17660*/  @!P0 IADD3 R39, R39, -R251, RZ ;  /* 0x800000fb27278210 */ /* 0x000fc80007ffe0ff */
[----:B------:R-:W-:Y:S01]  /*17670*/  ISETP.GT.U32.AND P5, PT, R251, R39, PT ;  /* 0x00000027fb00720c */ /* 0x000fe20003fa4070 */
[----:B------:R-:W-:Y:S01]  /*17680*/  @!P3 IMAD.MOV R31, RZ, RZ, -R31 ;  /* 0x000000ffff1fb224 */ /* 0x000fe200078e0a1f */
[----:B------:R-:W-:Y:S01]  /*17690*/  IADD3 R252, R242, 0x1f2, RZ ;  /* 0x000001f2f2fc7810 */ /* 0x000fe20007ffe0ff */
[----:B------:R-:W-:Y:S01]  /*176a0*/  @!P1 IMAD.MOV R33, RZ, RZ, -R33 ;  /* 0x000000ffff219224 */ /* 0x000fe200078e0a21 */
[----:B------:R-:W-:Y:S04]  /*176b0*/  STL [R1+0x4c44], R30 ;  /* 0x004c441e01007387 */ /* 0x000fe80000100800 */
[----:B------:R-:W-:Y:S04]  /*176c0*/  STL [R1+0x4c48], R32 ;  /* 0x004c482001007387 */ /* 0x000fe80000100800 */
[----:B------:R-:W-:Y:S01]  /*176d0*/  STL [R1+0x4c4c], R31 ;  /* 0x004c4c1f01007387 */ /* 0x000fe20000100800 */
[----:B------:R-:W-:-:S03]  /*176e0*/  @!P5 IMAD.IADD R39, R39, 0x1, -R251 ;  /* 0x000000012727d824 */ /* 0x000fc600078e0afb */
[----:B------:R-:W-:Y:S04]  /*176f0*/  STL [R1+0x4c50], R33 ;  /* 0x004c502101007387 */ /* 0x000fe80000100800 */
[----:B------:R-:W-:Y:S01]  /*17700*/  STL [R1+0x3da4], R252 ;  /* 0x003da4fc01007387 */ /* 0x000fe20000100800 */
[C---:B------:R-:W-:Y:S02]  /*17710*/  ISETP.GT.U32.AND P0, PT, R251.reuse, R34, PT ;  /* 0x00000022fb00720c */ /* 0x040fe40003f04070 */
[----:B--2---:R-:W-:Y:S02]  /*17720*/  ISETP.GE.AND P5, PT, R22, RZ, PT ;  /* 0x000000ff1600720c */ /* 0x004fe40003fa6270 */
[----:B------:R-:W2:Y:S01]  /*17730*/  LDL R22, [R1+0x42c8] ;  /* 0x0042c80001167983 */ /* 0x000ea20000100800 */
[----:B------:R-:W-:-:S02]  /*17740*/  ISETP.GT.U32.AND P1, PT, R251, R40, PT ;  /* 0x00000028fb00720c */ /* 0x000fc40003f24070 */
[----:B------:R-:W-:-:S06]  /*17750*/  ISETP.GT.U32.AND P4, PT, R251, R35, PT ;  /* 0x00000023fb00720c */ /* 0x000fcc0003f84070 */
[----:B------:R-:W-:Y:S02]  /*17760*/  @!P0 IADD3 R34, R34, -R251, RZ ;  /* 0x800000fb22228210 */ /* 0x000fe40007ffe0ff */
[----:B------:R-:W-:-:S03]  /*17770*/  ISETP.GT.U32.AND P0, PT, R251, R41, PT ;  /* 0x00000029fb00720c */ /* 0x000fc60003f04070 */
[--C-:B------:R-:W-:Y:S01]  /*17780*/  @!P1 IMAD.IADD R40, R40, 0x1, -R251.reuse ;  /* 0x0000000128289824 */ /* 0x100fe200078e0afb */
[----:B---3--:R-:W-:Y:S01]  /*17790*/  ISETP.GE.AND P1, PT, R21, RZ, PT ;  /* 0x000000ff1500720c */ /* 0x008fe20003f26270 */
[--C-:B------:R-:W-:Y:S01]  /*177a0*/  @!P4 IMAD.IADD R35, R35, 0x1, -R251.reuse ;  /* 0x000000012323c824 */ /* 0x100fe200078e0afb */
[----:B------:R-:W3:Y:S01]  /*177b0*/  LDL R21, [R1+0x4284] ;  /* 0x0042840001157983 */ /* 0x000ee20000100800 */
[C---:B------:R-:W-:Y:S02]  /*177c0*/  ISETP.GT.U32.AND P4, PT, R251.reuse, R42, PT ;  /* 0x0000002afb00720c */ /* 0x040fe40003f84070 */
[C---:B------:R-:W-:Y:S02]  /*177d0*/  ISETP.GT.U32.AND P6, PT, R251.reuse, R37, PT ;  /* 0x00000025fb00720c */ /* 0x040fe40003fc4070 */
[----:B------:R-:W-:Y:S02]  /*177e0*/  ISETP.GT.U32.AND P2, PT, R251, R36, PT ;  /* 0x00000024fb00720c */ /* 0x000fe40003f44070 */
[----:B------:R-:W-:Y:S01]  /*177f0*/  @!P0 IMAD.IADD R41, R41, 0x1, -R251 ;  /* 0x0000000129298824 */ /* 0x000fe200078e0afb */
[----:B----4-:R-:W-:-:S02]  /*17800*/  ISETP.GE.AND P0, PT, R20, RZ, PT ;  /* 0x000000ff1400720c */ /* 0x010fc40003f06270 */
[----:B------:R-:W4:Y:S04]  /*17810*/  LDL R20, [R1+0x4294] ;  /* 0x0042940001147983 */ /* 0x000f280000100800 */
[----:B------:R-:W-:Y:S02]  /*17820*/  @!P4 IADD3 R42, R42, -R251, RZ ;  /* 0x800000fb2a2ac210 */ /* 0x000fe40007ffe0ff */
[----:B------:R-:W-:Y:S02]  /*17830*/  ISETP.GE.AND P4, PT, R19, RZ, PT ;  /* 0x000000ff1300720c */ /* 0x000fe40003f86270 */
[----:B------:R-:W4:Y:S01]  /*17840*/  LDL R19, [R1+0x42a4] ;  /* 0x0042a40001137983 */ /* 0x000f220000100800 */
[--C-:B------:R-:W-:Y:S01]  /*17850*/  @!P6 IMAD.IADD R37, R37, 0x1, -R251.reuse ;  /* 0x000000012525e824 */ /* 0x100fe200078e0afb */
[C---:B------:R-:W-:Y:S01]  /*17860*/  ISETP.GT.U32.AND P6, PT, R251.reuse, R44, PT ;  /* 0x0000002cfb00720c */ /* 0x040fe20003fc4070 */
[----:B------:R-:W-:Y:S01]  /*17870*/  @!P2 IMAD.IADD R36, R36, 0x1, -R251 ;  /* 0x000000012424a824 */ /* 0x000fe200078e0afb */
[----:B------:R-:W-:-:S02]  /*17880*/  ISETP.GT.U32.AND P2, PT, R251, R43, PT ;  /* 0x0000002bfb00720c */ /* 0x000fc40003f44070 */
[----:B------:R-:W-:-:S09]  /*17890*/  ISETP.GT.U32.AND P3, PT, R251, R38, PT ;  /* 0x00000026fb00720c */ /* 0x000fd20003f64070 */
[--C-:B------:R-:W-:Y:S01]  /*178a0*/  @!P6 IMAD.IADD R44, R44, 0x1, -R251.reuse ;  /* 0x000000012c2ce824 */ /* 0x100fe200078e0afb */
[----:B------:R-:W-:Y:S01]  /*178b0*/  ISETP.GE.AND P6, PT, R17, RZ, PT ;  /* 0x000000ff1100720c */ /* 0x000fe20003fc6270 */
[----:B------:R-:W-:Y:S01]  /*178c0*/  @!P2 IMAD.IADD R43, R43, 0x1, -R251 ;  /* 0x000000012b2ba824 */ /* 0x000fe200078e0afb */
[----:B------:R-:W-:Y:S01]  /*178d0*/  ISETP.GE.AND P2, PT, R18, RZ, PT ;  /* 0x000000ff1200720c */ /* 0x000fe20003f46270 */
[----:B------:R-:W4:Y:S04]  /*178e0*/  LDL R17, [R1+0x42c0] ;  /* 0x0042c00001117983 */ /* 0x000f280000100800 */
[----:B------:R-:W4:Y:S01]  /*178f0*/  LDL R18, [R1+0x42b0] ;  /* 0x0042b00001127983 */ /* 0x000f220000100800 */
[----:B------:R-:W-:Y:S01]  /*17900*/  @!P3 IADD3 R38, R38, -R251, RZ ;  /* 0x800000fb2626b210 */ /* 0x000fe20007ffe0ff */
[----:B------:R-:W-:Y:S01]  /*17910*/  @!P1 IMAD.MOV R35, RZ, RZ, -R35 ;  /* 0x000000ffff239224 */ /* 0x000fe200078e0a23 */
[----:B------:R-:W-:Y:S01]  /*17920*/  @!P5 IADD3 R34, -R34, RZ, RZ ;  /* 0x000000ff2222d210 */ /* 0x000fe20007ffe1ff */
[----:B------:R-:W-:Y:S01]  /*17930*/  @!P0 IMAD.MOV R36, RZ, RZ, -R36 ;  /* 0x000000ffff248224 */ /* 0x000fe200078e0a24 */
[----:B------:R-:W-:Y:S01]  /*17940*/  ISETP.GT.U32.AND P3, PT, R251, R45, PT ;  /* 0x0000002dfb00720c */ /* 0x000fe20003f64070 */
[----:B------:R-:W-:-:S02]  /*17950*/  @!P4 IMAD.MOV R37, RZ, RZ, -R37 ;  /* 0x000000ffff25c224 */ /* 0x000fc400078e0a25 */
[----:B------:R-:W-:Y:S01]  /*17960*/  @!P2 IADD3 R38, -R38, RZ, RZ ;  /* 0x000000ff2626a210 */ /* 0x000fe20007ffe1ff */
[----:B------:R-:W-:Y:S01]  /*17970*/  STL [R1+0x4c54], R34 ;  /* 0x004c542201007387 */ /* 0x000fe20000100800 */
[----:B------:R-:W-:-:S03]  /*17980*/  @!P6 IMAD.MOV R39, RZ, RZ, -R39 ;  /* 0x000000ffff27e224 */ /* 0x000fc600078e0a27 */
[----:B------:R-:W-:Y:S04]  /*17990*/  STL [R1+0x4c58], R35 ;  /* 0x004c582301007387 */ /* 0x000fe80000100800 */
[----:B------:R-:W-:Y:S04]  /*179a0*/  STL [R1+0x4c5c], R36 ;  /* 0x004c5c2401007387 */ /* 0x000fe80000100800 */
[----:B------:R-:W-:Y:S04]  /*179b0*/  STL [R1+0x4c60], R37 ;  /* 0x004c602501007387 */ /* 0x000fe80000100800 */
[----:B------:R-:W-:Y:S04]  /*179c0*/  STL [R1+0x4c64], R38 ;  /* 0x004c642601007387 */ /* 0x000fe80000100800 */
[----:B------:R-:W-:Y:S04]  /*179d0*/  STL [R1+0x4c68], R39 ;  /* 0x004c682701007387 */ /* 0x000fe80000100800 */
[----:B------:R-:W4:Y:S01]  /*179e0*/  LDL R23, [R1+0x42b8] ;  /* 0x0042b80001177983 */ /* 0x000f220000100800 */
[----:B------:R-:W-:-:S05]  /*179f0*/  @!P3 IMAD.IADD R45, R45, 0x1, -R251 ;  /* 0x000000012d2db824 */ /* 0x000fca00078e0afb */
[----:B------:R-:W-:-:S13]  /*17a00*/  ISETP.GT.U32.AND P5, PT, R251, R45, PT ;  /* 0x0000002dfb00720c */ /* 0x000fda0003fa4070 */
[----:B------:R-:W-:Y:S01]  /*17a10*/  @!P5 IMAD.IADD R45, R45, 0x1, -R251 ;  /* 0x000000012d2dd824 */ /* 0x000fe200078e0afb */
[----:B--2---:R-:W-:Y:S02]  /*17a20*/  ISETP.GE.AND P5, PT, R22, RZ, PT ;  /* 0x000000ff1600720c */ /* 0x004fe40003fa6270 */
[----:B------:R-:W2:Y:S01]  /*17a30*/  LDL R22, [R1+0x4268] ;  /* 0x0042680001167983 */ /* 0x000ea20000100800 */
[C---:B------:R-:W-:Y:S02]  /*17a40*/  ISETP.GT.U32.AND P1, PT, R251.reuse, R41, PT ;  /* 0x00000029fb00720c */ /* 0x040fe40003f24070 */
[C---:B------:R-:W-:Y:S02]  /*17a50*/  ISETP.GT.U32.AND P0, PT, R251.reuse, R42, PT ;  /* 0x0000002afb00720c */ /* 0x040fe40003f04070 */
[----:B------:R-:W-:-:S09]  /*17a60*/  ISETP.GT.U32.AND P4, PT, R251, R43, PT ;  /* 0x0000002bfb00720c */ /* 0x000fd20003f84070 */
[--C-:B------:R-:W-:Y:S01]  /*17a70*/  @!P1 IMAD.IADD R41, R41, 0x1, -R251.reuse ;  /* 0x0000000129299824 */ /* 0x100fe200078e0afb */
[----:B------:R-:W-:Y:S02]  /*17a80*/  ISETP.GT.U32.AND P1, PT, R251, R47, PT ;  /* 0x0000002ffb00720c */ /* 0x000fe40003f24070 */
[----:B------:R-:W-:Y:S01]  /*17a90*/  @!P0 IADD3 R42, R42, -R251, RZ ;  /* 0x800000fb2a2a8210 */ /* 0x000fe20007ffe0ff */
[----:B------:R-:W-:Y:S01]  /*17aa0*/  @!P4 IMAD.IADD R43, R43, 0x1, -R251 ;  /* 0x000000012b2bc824 */ /* 0x000fe200078e0afb */
[C---:B------:R-:W-:Y:S02]  /*17ab0*/  ISETP.GT.U32.AND P0, PT, R251.reuse, R48, PT ;  /* 0x00000030fb00720c */ /* 0x040fe40003f04070 */
[----:B------:R-:W-:-:S07]  /*17ac0*/  ISETP.GT.U32.AND P4, PT, R251, R49, PT ;  /* 0x00000031fb00720c */ /* 0x000fce0003f84070 */
[--C-:B------:R-:W-:Y:S01]  /*17ad0*/  @!P1 IMAD.IADD R47, R47, 0x1, -R251.reuse ;  /* 0x000000012f2f9824 */ /* 0x100fe200078e0afb */
[----:B---3--:R-:W-:Y:S02]  /*17ae0*/  ISETP.GE.AND P1, PT, R21, RZ, PT ;  /* 0x000000ff1500720c */ /* 0x008fe40003f26270 */
[----:B------:R-:W3:Y:S01]  /*17af0*/  LDL R21, [R1+0x4278] ;  /* 0x0042780001157983 */ /* 0x000ee20000100800 */
[C---:B------:R-:W-:Y:S01]  /*17b00*/  ISETP.GT.U32.AND P2, PT, R251.reuse, R44, PT ;  /* 0x0000002cfb00720c */ /* 0x040fe20003f44070 */
[--C-:B------:R-:W-:Y:S01]  /*17b10*/  @!P0 IMAD.IADD R48, R48, 0x1, -R251.reuse ;  /* 0x0000000130308824 */ /* 0x100fe200078e0afb */
[----:B------:R-:W-:Y:S01]  /*17b20*/  ISETP.GT.U32.AND P6, PT, R251, R46, PT ;  /* 0x0000002efb00720c */ /* 0x000fe20003fc4070 */
[----:B------:R-:W-:Y:S01]  /*17b30*/  @!P4 IMAD.IADD R49, R49, 0x1, -R251 ;  /* 0x000000013131c824 */ /* 0x000fe200078e0afb */
[----:B----4-:R-:W-:Y:S02]  /*17b40*/  ISETP.GE.AND P0, PT, R20, RZ, PT ;  /* 0x000000ff1400720c */ /* 0x010fe40003f06270 */
[----:B------:R-:W4:Y:S01]  /*17b50*/  LDL R20, [R1+0x4288] ;  /* 0x0042880001147983 */ /* 0x000f220000100800 */
[----:B------:R-:W-:-:S03]  /*17b60*/  ISETP.GE.AND P4, PT, R19, RZ, PT ;  /* 0x000000ff1300720c */ /* 0x000fc60003f86270 */
[----:B------:R-:W4:Y:S01]  /*17b70*/  LDL R19, [R1+0x4298] ;  /* 0x0042980001137983 */ /* 0x000f220000100800 */
[C---:B------:R-:W-:Y:S02]  /*17b80*/  ISETP.GT.U32.AND P3, PT, R251.reuse, R40, PT ;  /* 0x00000028fb00720c */ /* 0x040fe40003f64070 */
[----:B------:R-:W-:Y:S01]  /*17b90*/  @!P2 IMAD.IADD R44, R44, 0x1, -R251 ;  /* 0x000000012c2ca824 */ /* 0x000fe200078e0afb */
[C---:B------:R-:W-:Y:S02]  /*17ba0*/  ISETP.GT.U32.AND P2, PT, R251.reuse, R50, PT ;  /* 0x00000032fb00720c */ /* 0x040fe40003f44070 */
[----:B------:R-:W-:Y:S02]  /*17bb0*/  @!P6 IADD3 R46, R46, -R251, RZ ;  /* 0x800000fb2e2ee210 */ /* 0x000fe40007ffe0ff */
[----:B------:R-:W-:-:S06]  /*17bc0*/  ISETP.GT.U32.AND P6, PT, R251, R51, PT ;  /* 0x00000033fb00720c */ /* 0x000fcc0003fc4070 */
[--C-:B------:R-:W-:Y:S01]  /*17bd0*/  @!P3 IMAD.IADD R40, R40, 0x1, -R251.reuse ;  /* 0x000000012828b824 */ /* 0x100fe200078e0afb */
[----:B------:R-:W-:Y:S02]  /*17be0*/  ISETP.GE.AND P3, PT, R17, RZ, PT ;  /* 0x000000ff1100720c */ /* 0x000fe40003f66270 */
[----:B------:R-:W-:Y:S02]  /*17bf0*/  @!P2 IADD3 R50, R50, -R251, RZ ;  /* 0x800000fb3232a210 */ /* 0x000fe40007ffe0ff */
[----:B------:R-:W-:Y:S02]  /*17c00*/  ISETP.GE.AND P2, PT, R18, RZ, PT ;  /* 0x000000ff1200720c */ /* 0x000fe40003f46270 */
[----:B------:R-:W4:Y:S01]  /*17c10*/  LDL R18, [R1+0x42a8] ;  /* 0x0042a80001127983 */ /* 0x000f220000100800 */
[----:B------:R-:W-:-:S05]  /*17c20*/  @!P6 IMAD.IADD R51, R51, 0x1, -R251 ;  /* 0x000000013333e824 */ /* 0x000fca00078e0afb */
[----:B------:R-:W-:Y:S01]  /*17c30*/  ISETP.GT.U32.AND P6, PT, R251, R51, PT ;  /* 0x00000033fb00720c */ /* 0x000fe20003fc4070 */
[----:B------:R-:W-:Y:S01]  /*17c40*/  @!P3 IMAD.MOV R40, RZ, RZ, -R40 ;  /* 0x000000ffff28b224 */ /* 0x000fe200078e0a28 */
[----:B------:R-:W-:Y:S01]  /*17c50*/  @!P5 IADD3 R41, -R41, RZ, RZ ;  /* 0x000000ff2929d210 */ /* 0x000fe20007ffe1ff */
[----:B------:R-:W-:Y:S02]  /*17c60*/  @!P1 IMAD.MOV R42, RZ, RZ, -R42 ;  /* 0x000000ffff2a9224 */ /* 0x000fe400078e0a2a */
[----:B------:R-:W-:Y:S01]  /*17c70*/  @!P0 IMAD.MOV R43, RZ, RZ, -R43 ;  /* 0x000000ffff2b8224 */ /* 0x000fe200078e0a2b */
[----:B------:R1:W-:Y:S01]  /*17c80*/  STL [R1+0x4c6c], R40 ;  /* 0x004c6c2801007387 */ /* 0x0003e20000100800 */
[----:B------:R-:W-:Y:S01]  /*17c90*/  @!P4 IMAD.MOV R44, RZ, RZ, -R44 ;  /* 0x000000ffff2cc224 */ /* 0x000fe200078e0a2c */
[----:B------:R-:W-:Y:S02]  /*17ca0*/  @!P2 IADD3 R45, -R45, RZ, RZ ;  /* 0x000000ff2d2da210 */ /* 0x000fe40007ffe1ff */
[----:B------:R1:W-:Y:S04]  /*17cb0*/  STL [R1+0x4c70], R41 ;  /* 0x004c702901007387 */ /* 0x0003e80000100800 */
[----:B------:R1:W-:Y:S01]  /*17cc0*/  STL [R1+0x4c74], R42 ;  /* 0x004c742a01007387 */ /* 0x0003e20000100800 */
[----:B------:R-:W-:-:S03]  /*17cd0*/  @!P6 IMAD.IADD R51, R51, 0x1, -R251 ;  /* 0x000000013333e824 */ /* 0x000fc600078e0afb */
[----:B------:R1:W-:Y:S04]  /*17ce0*/  STL [R1+0x4c78], R43 ;  /* 0x004c782b01007387 */ /* 0x0003e80000100800 */
[----:B------:R1:W-:Y:S01]  /*17cf0*/  STL [R1+0x4c7c], R44 ;  /* 0x004c7c2c01007387 */ /* 0x0003e20000100800 */
[----:B------:R-:W-:-:S03]  /*17d00*/  ISETP.GE.AND P6, PT, R23, RZ, PT ;  /* 0x000000ff1700720c */ /* 0x000fc60003fc6270 */
[----:B------:R1:W-:Y:S04]  /*17d10*/  STL [R1+0x4c80], R45 ;  /* 0x004c802d01007387 */ /* 0x0003e80000100800 */
[----:B------:R-:W4:Y:S01]  /*17d20*/  LDL R23, [R1+0x4250] ;  /* 0x0042500001177983 */ /* 0x000f220000100800 */
        /* <DEDUP_REMOVED lines=8> */
[----:B------:R-:W-:Y:S01]  /*17db0*/  ISETP.GT.U32.AND P3, PT, R251, R53, PT ;  /* 0x00000035fb00720c */ /* 0x000fe20003f64070 */
[--C-:B------:R-:W-:Y:S01]  /*17dc0*/  @!P5 IMAD.IADD R47, R47, 0x1, -R251.reuse ;  /* 0x000000012f2fd824 */ /* 0x100fe200078e0afb */
[C---:B------:R-:W-:Y:S01]  /*17dd0*/  ISETP.GT.U32.AND P5, PT, R251.reuse, R54, PT ;  /* 0x00000036fb00720c */ /* 0x040fe20003fa4070 */
[----:B------:R-:W-:Y:S01]  /*17de0*/  @!P1 IMAD.IADD R48, R48, 0x1, -R251 ;  /* 0x0000000130309824 */ /* 0x000fe200078e0afb */
[----:B------:R-:W-:-:S09]  /*17df0*/  ISETP.GT.U32.AND P1, PT, R251, R55, PT ;  /* 0x00000037fb00720c */ /* 0x000fd20003f24070 */
[----:B------:R-:W-:Y:S02]  /*17e00*/  @!P3 IADD3 R53, R53, -R251, RZ ;  /* 0x800000fb3535b210 */ /* 0x000fe40007ffe0ff */
        /* <DEDUP_REMOVED lines=9> */
[----:B------:R-:W4:Y:S03]  /*17ea0*/  LDL R19, [R1+0x4290] ;  /* 0x0042900001137983 */ /* 0x000f260000100800 */
[----:B------:R-:W-:Y:S02]  /*17eb0*/  @!P0 IADD3 R49, R49, -R251, RZ ;  /* 0x800000fb31318210 */ /* 0x000fe40007ffe0ff */
[C---:B------:R-:W-:Y:S01]  /*17ec0*/  ISETP.GT.U32.AND P0, PT, R251.reuse, R56, PT ;  /* 0x00000038fb00720c */ /* 0x040fe20003f04070 */
[----:B------:R-:W-:Y:S01]  /*17ed0*/  @!P4 IMAD.IADD R50, R50, 0x1, -R251 ;  /* 0x000000013232c824 */ /* 0x000fe200078e0afb */
[----:B------:R-:W-:Y:S02]  /*17ee0*/  ISETP.GT.U32.AND P4, PT, R251, R57, PT ;  /* 0x00000039fb00720c */ /* 0x000fe40003f84070 */
[----:B------:R-:W-:-:S09]  /*17ef0*/  @!P5 IADD3 R49, -R49, RZ, RZ ;  /* 0x000000ff3131d210 */ /* 0x000fd20007ffe1ff */
[----:B------:R-:W-:Y:S01]  /*17f00*/  @!P0 IMAD.IADD R56, R56, 0x1, -R251 ;  /* 0x0000000138388824 */ /* 0x000fe200078e0afb */
[----:B------:R-:W-:Y:S02]  /*17f10*/  ISETP.GE.AND P0, PT, R18, RZ, PT ;  /* 0x000000ff1200720c */ /* 0x000fe40003f06270 */
[----:B------:R-:W4:Y:S01]  /*17f20*/  LDL R18, [R1+0x423c] ;  /* 0x00423c0001127983 */ /* 0x000f220000100800 */
[----:B------:R-:W-:Y:S01]  /*17f30*/  @!P4 IADD3 R57, R57, -R251, RZ ;  /* 0x800000fb3939c210 */ /* 0x000fe20007ffe0ff */
[----:B------:R-:W-:-:S03]  /*17f40*/  @!P6 IMAD.MOV R46, RZ, RZ, -R46 ;  /* 0x000000ffff2ee224 */ /* 0x000fc600078e0a2e */
[----:B------:R-:W-:Y:S01]  /*17f50*/  ISETP.GT.U32.AND P5, PT, R251, R57, PT ;  /* 0x00000039fb00720c */ /* 0x000fe20003fa4070 */
[----:B------:R-:W-:Y:S02]  /*17f60*/  @!P2 IMAD.MOV R47, RZ, RZ, -R47 ;  /* 0x000000ffff2fa224 */ /* 0x000fe400078e0a2f */
[----:B------:R-:W-:Y:S01]  /*17f70*/  @!P3 IMAD.MOV R48, RZ, RZ, -R48 ;  /* 0x000000ffff30b224 */ /* 0x000fe200078e0a30 */
[----:B------:R-:W-:Y:S01]  /*17f80*/  STL [R1+0x4c84], R46 ;  /* 0x004c842e01007387 */ /* 0x000fe20000100800 */
[----:B------:R-:W-:Y:S01]  /*17f90*/  @!P1 IMAD.MOV R50, RZ, RZ, -R50 ;  /* 0x000000ffff329224 */ /* 0x000fe200078e0a32 */
[----:B-1----:R-:W-:Y:S01]  /*17fa0*/  IADD3 R40, R242, 0x1f3, RZ ;  /* 0x000001f3f2287810 */ /* 0x002fe20007ffe0ff */
[----:B------:R-:W-:Y:S01]  /*17fb0*/  @!P0 IMAD.MOV R51, RZ, RZ, -R51 ;  /* 0x000000ffff338224 */ /* 0x000fe200078e0a33 */
[----:B------:R-:W-:Y:S04]  /*17fc0*/  STL [R1+0x4c88], R47 ;  /* 0x004c882f01007387 */ /* 0x000fe80000100800 */
[----:B------:R-:W-:Y:S01]  /*17fd0*/  STL [R1+0x4c8c], R48 ;  /* 0x004c8c3001007387 */ /* 0x000fe20000100800 */
[----:B------:R-:W-:-:S03]  /*17fe0*/  @!P5 IADD3 R57, R57, -R251, RZ ;  /* 0x800000fb3939d210 */ /* 0x000fc60007ffe0ff */
[----:B------:R-:W-:Y:S04]  /*17ff0*/  STL [R1+0x4c90], R49 ;  /* 0x004c903101007387 */ /* 0x000fe80000100800 */
[----:B------:R-:W-:Y:S04]  /*18000*/  STL [R1+0x4c94], R50 ;  /* 0x004c943201007387 */ /* 0x000fe80000100800 */
[----:B------:R-:W-:Y:S04]  /*18010*/  STL [R1+0x4c98], R51 ;  /* 0x004c983301007387 */ /* 0x000fe80000100800 */
[----:B------:R1:W-:Y:S01]  /*18020*/  STL [R1+0x3da0], R40 ;  /* 0x003da02801007387 */ /* 0x0003e20000100800 */
[----:B------:R-:W-:-:S03]  /*18030*/  ISETP.GE.AND P5, PT, R23, RZ, PT ;  /* 0x000000ff1700720c */ /* 0x000fc60003fa6270 */
        /* <DEDUP_REMOVED lines=18> */
[----:B------:R-:W-:Y:S01]  /*18160*/  @!P2 IMAD.IADD R60, R60, 0x1, -R251 ;  /* 0x000000013c3ca824 */ /* 0x000fe200078e0afb */
[----:B------:R-:W-:Y:S02]  /*18170*/  ISETP.GT.U32.AND P1, PT, R251, R56, PT ;  /* 0x00000038fb00720c */ /* 0x000fe40003f24070 */
[----:B----4-:R-:W-:Y:S02]  /*18180*/  ISETP.GE.AND P2, PT, R20, RZ, PT ;  /* 0x000000ff1400720c */ /* 0x010fe40003f46270 */
[----:B------:R-:W-:Y:S01]  /*18190*/  @!P3 IADD3 R61, R61, -R251, RZ ;  /* 0x800000fb3d3db210 */ /* 0x000fe20007ffe0ff */
[----:B------:R-:W4:Y:S01]  /*181a0*/  LDL R20, [R1+0x4228] ;  /* 0x0042280001147983 */ /* 0x000f220000100800 */
[----:B------:R-:W-:-:S03]  /*181b0*/  ISETP.GE.AND P3, PT, R19, RZ, PT ;  /* 0x000000ff1300720c */ /* 0x000fc60003f66270 */
[----:B------:R-:W4:Y:S02]  /*181c0*/  LDL R19, [R1+0x4234] ;  /* 0x0042340001137983 */ /* 0x000f240000100800 */
[--C-:B------:R-:W-:Y:S01]  /*181d0*/  @!P6 IMAD.IADD R55, R55, 0x1, -R251.reuse ;  /* 0x000000013737e824 */ /* 0x100fe200078e0afb */
[C---:B------:R-:W-:Y:S01]  /*181e0*/  ISETP.GT.U32.AND P6, PT, R251.reuse, R62, PT ;  /* 0x0000003efb00720c */ /* 0x040fe20003fc4070 */
[----:B------:R-:W-:Y:S01]  /*181f0*/  @!P1 IMAD.IADD R56, R56, 0x1, -R251 ;  /* 0x0000000138389824 */ /* 0x000fe200078e0afb */
[----:B------:R-:W-:Y:S01]  /*18200*/  ISETP.GT.U32.AND P1, PT, R251, R63, PT ;  /* 0x0000003ffb00720c */ /* 0x000fe20003f24070 */
[----:B------:R-:W-:Y:S01]  /*18210*/  @!P5 IMAD.MOV R52, RZ, RZ, -R52 ;  /* 0x000000ffff34d224 */ /* 0x000fe200078e0a34 */
[----:B------:R-:W-:Y:S01]  /*18220*/  @!P0 IADD3 R53, -R53, RZ, RZ ;  /* 0x000000ff35358210 */ /* 0x000fe20007ffe1ff */
[----:B------:R-:W-:Y:S02]  /*18230*/  @!P4 IMAD.MOV R54, RZ, RZ, -R54 ;  /* 0x000000ffff36c224 */ /* 0x000fe400078e0a36 */
[----:B------:R-:W-:-:S02]  /*18240*/  @!P2 IMAD.MOV R55, RZ, RZ, -R55 ;  /* 0x000000ffff37a224 */ /* 0x000fc400078e0a37 */
[----:B------:R-:W-:-:S04]  /*18250*/  @!P3 IMAD.MOV R56, RZ, RZ, -R56 ;  /* 0x000000ffff38b224 */ /* 0x000fc800078e0a38 */
[--C-:B------:R-:W-:Y:S01]  /*18260*/  @!P6 IMAD.IADD R62, R62, 0x1, -R251.reuse ;  /* 0x000000013e3ee824 */ /* 0x100fe200078e0afb */
[----:B------:R-:W-:Y:S02]  /*18270*/  ISETP.GE.AND P6, PT, R18, RZ, PT ;  /* 0x000000ff1200720c */ /* 0x000fe40003fc6270 */
[----:B------:R-:W4:Y:S01]  /*18280*/  LDL R18, [R1+0x4248] ;  /* 0x0042480001127983 */ /* 0x000f220000100800 */
[----:B------:R-:W-:-:S03]  /*18290*/  @!P1 IMAD.IADD R63, R63, 0x1, -R251 ;  /* 0x000000013f3f9824 */ /* 0x000fc600078e0afb */
[----:B------:R-:W-:Y:S04]  /*182a0*/  STL [R1+0x4c9c], R52 ;  /* 0x004c9c3401007387 */ /* 0x000fe80000100800 */
[----:B------:R-:W-:Y:S04]  /*182b0*/  STL [R1+0x4ca0], R53 ;  /* 0x004ca03501007387 */ /* 0x000fe80000100800 */
[----:B------:R-:W-:Y:S01]  /*182c0*/  STL [R1+0x4ca4], R54 ;  /* 0x004ca43601007387 */ /* 0x000fe20000100800 */
[----:B------:R-:W-:-:S03]  /*182d0*/  ISETP.GT.U32.AND P5, PT, R251, R63, PT ;  /* 0x0000003ffb00720c */ /* 0x000fc60003fa4070 */
[----:B------:R-:W-:Y:S04]  /*182e0*/  STL [R1+0x4ca8], R55 ;  /* 0x004ca83701007387 */ /* 0x000fe80000100800 */
[----:B------:R-:W-:Y:S04]  /*182f0*/  STL [R1+0x4cac], R56 ;  /* 0x004cac3801007387 */ /* 0x000fe80000100800 */
[----:B------:R-:W4:Y:S01]  /*18300*/  LDL R24, [R1+0x4240] ;  /* 0x0042400001187983 */ /* 0x000f220000100800 */
[----:B------:R-:W-:Y:S01]  /*18310*/  ISETP.GT.U32.AND P0, PT, R251, R59, PT ;  /* 0x0000003bfb00720c */ /* 0x000fe20003f04070 */
[----:B------:R-:W-:Y:S01]  /*18320*/  @!P5 IMAD.IADD R63, R63, 0x1, -R251 ;  /* 0x000000013f3fd824 */ /* 0x000fe200078e0afb */
[----:B------:R-:W-:-:S02]  /*18330*/  ISETP.GE.AND P5, PT, R23, RZ, PT ;  /* 0x000000ff1700720c */ /* 0x000fc40003fa6270 */
[----:B------:R-:W4:Y:S09]  /*18340*/  LDL R23, [R1+0x424c] ;  /* 0x00424c0001177983 */ /* 0x000f320000100800 */
[----:B------:R-:W-:Y:S01]  /*18350*/  @!P0 IMAD.IADD R59, R59, 0x1, -R251 ;  /* 0x000000013b3b8824 */ /* 0x000fe200078e0afb */
[----:B------:R-:W-:-:S13]  /*18360*/  ISETP.GT.U32.AND P0, PT, R251, R65, PT ;  /* 0x00000041fb00720c */ /* 0x000fda0003f04070 */
[----:B------:R-:W-:Y:S02]  /*18370*/  @!P0 IADD3 R65, R65, -R251, RZ ;  /* 0x800000fb41418210 */ /* 0x000fe40007ffe0ff */
[----:B--2---:R-:W-:Y:S02]  /*18380*/  ISETP.GE.AND P0, PT, R22, RZ, PT ;  /* 0x000000ff1600720c */ /* 0x004fe40003f06270 */
[----:B------:R-:W2:Y:S01]  /*18390*/  LDL R22, [R1+0x4258] ;  /* 0x0042580001167983 */ /* 0x000ea20000100800 */
[C---:B------:R-:W-:Y:S02]  /*183a0*/  ISETP.GT.U32.AND P4, PT, R251.reuse, R60, PT ;  /* 0x0000003cfb00720c */ /* 0x040fe40003f84070 */
[C---:B------:R-:W-:Y:S02]  /*183b0*/  ISETP.GT.U32.AND P2, PT, R251.reuse, R61, PT ;  /* 0x0000003dfb00720c */ /* 0x040fe40003f44070 */
[----:B------:R-:W-:-:S09]  /*183c0*/  ISETP.GT.U32.AND P3, PT, R251, R62, PT ;  /* 0x0000003efb00720c */ /* 0x000fd20003f64070 */
[--C-:B------:R-:W-:Y:S01]  /*183d0*/  @!P4 IMAD.IADD R60, R60, 0x1, -R251.reuse ;  /* 0x000000013c3cc824 */ /* 0x100fe200078e0afb */
[----:B------:R-:W-:Y:S02]  /*183e0*/  ISETP.GT.U32.AND P4, PT, R251, R66, PT ;  /* 0x00000042fb00720c */ /* 0x000fe40003f84070 */
[----:B------:R-:W-:Y:S02]  /*183f0*/  @!P6 IADD3 R57, -R57, RZ, RZ ;  /* 0x000000ff3939e210 */ /* 0x000fe40007ffe1ff */
[----:B------:R-:W-:Y:S02]  /*18400*/  ISETP.GT.U32.AND P6, PT, R251, R64, PT ;  /* 0x00000040fb00720c */ /* 0x000fe40003fc4070 */
[----:B------:R-:W-:Y:S01]  /*18410*/  @!P2 IADD3 R61, R61, -R251, RZ ;  /* 0x800000fb3d3da210 */ /* 0x000fe20007ffe0ff */
[----:B------:R-:W-:Y:S01]  /*18420*/  @!P3 IMAD.IADD R62, R62, 0x1, -R251 ;  /* 0x000000013e3eb824 */ /* 0x000fe200078e0afb */
[C---:B------:R-:W-:Y:S02]  /*18430*/  ISETP.GT.U32.AND P2, PT, R251.reuse, R67, PT ;  /* 0x00000043fb00720c */ /* 0x040fe40003f44070 */
[----:B------:R-:W-:-:S03]  /*18440*/  ISETP.GT.U32.AND P3, PT, R251, R68, PT ;  /* 0x00000044fb00720c */ /* 0x000fc60003f64070 */
[--C-:B------:R-:W-:Y:S01]  /*18450*/  @!P4 IMAD.IADD R66, R66, 0x1, -R251.reuse ;  /* 0x000000014242c824 */ /* 0x100fe200078e0afb */
[----:B---3--:R-:W-:Y:S02]  /*18460*/  ISETP.GE.AND P4, PT, R21, RZ, PT ;  /* 0x000000ff1500720c */ /* 0x008fe40003f86270 */
[----:B------:R-:W3:Y:S01]  /*18470*/  LDL R21, [R1+0x4214] ;  /* 0x0042140001157983 */ /* 0x000ee20000100800 */
[----:B------:R-:W-:Y:S01]  /*18480*/  @!P6 IMAD.IADD R64, R64, 0x1, -R251 ;  /* 0x000000014040e824 */ /* 0x000fe200078e0afb */
[----:B------:R-:W-:-:S03]  /*18490*/  ISETP.GT.U32.AND P6, PT, R251, R69, PT ;  /* 0x00000045fb00720c */ /* 0x000fc60003fc4070 */
[--C-:B------:R-:W-:Y:S01]  /*184a0*/  @!P2 IMAD.IADD R67, R67, 0x1, -R251.reuse ;  /* 0x000000014343a824 */ /* 0x100fe200078e0afb */
[----:B----4-:R-:W-:Y:S01]  /*184b0*/  ISETP.GE.AND P2, PT, R20, RZ, PT ;  /* 0x000000ff1400720c */ /* 0x010fe20003f46270 */
[----:B------:R-:W-:Y:S01]  /*184c0*/  @!P3 IMAD.IADD R68, R68, 0x1, -R251 ;  /* 0x000000014444b824 */ /* 0x000fe200078e0afb */
[----:B------:R-:W4:Y:S01]  /*184d0*/  LDL R20, [R1+0x4220] ;  /* 0x0042200001147983 */ /* 0x000f220000100800 */
[----:B------:R-:W-:-:S03]  /*184e0*/  ISETP.GE.AND P3, PT, R19, RZ, PT ;  /* 0x000000ff1300720c */ /* 0x000fc60003f66270 */
[----:B------:R-:W4:Y:S03]  /*184f0*/  LDL R19, [R1+0x422c] ;  /* 0x00422c0001137983 */ /* 0x000f260000100800 */
[----:B------:R-:W-:Y:S01]  /*18500*/  @!P6 IMAD.IADD R69, R69, 0x1, -R251 ;  /* 0x000000014545e824 */ /* 0x000fe200078e0afb */
[----:B------:R-:W-:-:S04]  /*18510*/  ISETP.GT.U32.AND P1, PT, R251, R58, PT ;  /* 0x0000003afb00720c */ /* 0x000fc80003f24070 */
[C---:B------:R-:W-:Y:S02]  /*18520*/  ISETP.GT.U32.AND P6, PT, R251.reuse, R69, PT ;  /* 0x00000045fb00720c */ /* 0x040fe40003fc4070 */
[----:B------:R-:W-:Y:S01]  /*18530*/  @!P3 IMAD.MOV R63, RZ, RZ, -R63 ;  /* 0x000000ffff3fb224 */ /* 0x000fe200078e0a3f */
[----:B------:R-:W-:-:S06]  /*18540*/  ISETP.GT.U32.AND P3, PT, R251, R70, PT ;  /* 0x00000046fb00720c */ /* 0x000fcc0003f64070 */
[----:B------:R-:W-:Y:S01]  /*18550*/  @!P1 IMAD.IADD R58, R58, 0x1, -R251 ;  /* 0x000000013a3a9824 */ /* 0x000fe200078e0afb */
[----:B------:R-:W-:-:S03]  /*18560*/  ISETP.GE.AND P1, PT, R18, RZ, PT ;  /* 0x000000ff1200720c */ /* 0x000fc60003f26270 */
[----:B------:R-:W-:-:S03]  /*18570*/  @!P6 IMAD.IADD R69, R69, 0x1, -R251 ;  /* 0x000000014545e824 */ /* 0x000fc600078e0afb */
[----:B------:R-:W-:Y:S01]  /*18580*/  @!P3 IMAD.IADD R70, R70, 0x1, -R251 ;  /* 0x000000014646b824 */ /* 0x000fe200078e0afb */
[----:B------:R-:W-:Y:S02]  /*18590*/  ISETP.GE.AND P6, PT, R24, RZ, PT ;  /* 0x000000ff1800720c */ /* 0x000fe40003fc6270 */
[----:B------:R-:W4:Y:S04]  /*185a0*/  LDL R24, [R1+0x4238] ;  /* 0x0042380001187983 */ /* 0x000f280000100800 */
[----:B------:R-:W-:Y:S01]  /*185b0*/  @!P1 IMAD.MOV R58, RZ, RZ, -R58 ;  /* 0x000000ffff3a9224 */ /* 0x000fe200078e0a3a */
[----:B------:R-:W-:Y:S02]  /*185c0*/  ISETP.GT.U32.AND P1, PT, R251, R64, PT ;  /* 0x00000040fb00720c */ /* 0x000fe40003f24070 */
[----:B------:R-:W-:-:S02]  /*185d0*/  ISETP.GE.AND P3, PT, R23, RZ, PT ;  /* 0x000000ff1700720c */ /* 0x000fc40003f66270 */
[----:B------:R-:W4:Y:S09]  /*185e0*/  LDL R23, [R1+0x4244] ;  /* 0x0042440001177983 */ /* 0x000f320000100800 */
[----:B------:R-:W-:Y:S02]  /*185f0*/  @!P1 IADD3 R64, R64, -R251, RZ ;  /* 0x800000fb40409210 */ /* 0x000fe40007ffe0ff */
[----:B------:R-:W-:-:S13]  /*18600*/  ISETP.GT.U32.AND P1, PT, R251, R71, PT ;  /* 0x00000047fb00720c */ /* 0x000fda0003f24070 */
[----:B------:R-:W-:Y:S01]  /*18610*/  @!P1 IMAD.IADD R71, R71, 0x1, -R251 ;  /* 0x0000000147479824 */ /* 0x000fe200078e0afb */
[----:B--2---:R-:W-:Y:S02]  /*18620*/  ISETP.GE.AND P1, PT, R22, RZ, PT ;  /* 0x000000ff1600720c */ /* 0x004fe40003f26270 */
[----:B------:R-:W2:Y:S01]  /*18630*/  LDL R22, [R1+0x4200] ;  /* 0x0042000001167983 */ /* 0x000ea20000100800 */
[----:B------:R-:W-:Y:S01]  /*18640*/  @!P5 IMAD.MOV R59, RZ, RZ, -R59 ;  /* 0x000000ffff3bd224 */ /* 0x000fe200078e0a3b */
[C---:B------:R-:W-:Y:S02]  /*18650*/  ISETP.GT.U32.AND P5, PT, R251.reuse, R65, PT ;  /* 0x00000041fb00720c */ /* 0x040fe40003fa4070 */
[----:B------:R-:W-:Y:S01]  /*18660*/  @!P0 IADD3 R60, -R60, RZ, RZ ;  /* 0x000000ff3c3c8210 */ /* 0x000fe20007ffe1ff */
[----:B------:R-:W-:Y:S01]  /*18670*/  @!P4 IMAD.MOV R61, RZ, RZ, -R61 ;  /* 0x000000ffff3dc224 */ /* 0x000fe200078e0a3d */
[C---:B------:R-:W-:Y:S02]  /*18680*/  ISETP.GT.U32.AND P0, PT, R251.reuse, R66, PT ;  /* 0x00000042fb00720c */ /* 0x040fe40003f04070 */
[----:B------:R-:W-:-:S07]  /*18690*/  ISETP.GT.U32.AND P4, PT, R251, R67, PT ;  /* 0x00000043fb00720c */ /* 0x000fce0003f84070 */
[--C-:B------:R-:W-:Y:S01]  /*186a0*/  @!P5 IMAD.IADD R65, R65, 0x1, -R251.reuse ;  /* 0x000000014141d824 */ /* 0x100fe200078e0afb */
[C---:B------:R-:W-:Y:S01]  /*186b0*/  ISETP.GT.U32.AND P5, PT, R251.reuse, R72, PT ;  /* 0x00000048fb00720c */ /* 0x040fe20003fa4070 */
[----:B------:R-:W-:Y:S01]  /*186c0*/  @!P2 IMAD.MOV R62, RZ, RZ, -R62 ;  /* 0x000000ffff3ea224 */ /* 0x000fe200078e0a3e */
[C---:B------:R-:W-:Y:S01]  /*186d0*/  ISETP.GT.U32.AND P2, PT, R251.reuse, R68, PT ;  /* 0x00000044fb00720c */ /* 0x040fe20003f44070 */
[--C-:B------:R-:W-:Y:S01]  /*186e0*/  @!P0 IMAD.IADD R66, R66, 0x1, -R251.reuse ;  /* 0x0000000142428824 */ /* 0x100fe200078e0afb */
[----:B------:R-:W-:Y:S01]  /*186f0*/  ISETP.GT.U32.AND P0, PT, R251, R73, PT ;  /* 0x00000049fb00720c */ /* 0x000fe20003f04070 */
[----:B------:R-:W-:Y:S01]  /*18700*/  @!P4 IMAD.IADD R67, R67, 0x1, -R251 ;  /* 0x000000014343c824 */ /* 0x000fe200078e0afb */
[----:B------:R-:W-:-:S07]  /*18710*/  ISETP.GT.U32.AND P4, PT, R251, R74, PT ;  /* 0x0000004afb00720c */ /* 0x000fce0003f84070 */
[-C--:B------:R-:W-:Y:S02]  /*18720*/  @!P5 IADD3 R72, R72, -R251.reuse, RZ ;  /* 0x800000fb4848d210 */ /* 0x080fe40007ffe0ff */
[----:B---3--:R-:W-:Y:S02]  /*18730*/  ISETP.GE.AND P5, PT, R21, RZ, PT ;  /* 0x000000ff1500720c */ /* 0x008fe40003fa6270 */
[----:B------:R-:W3:Y:S01]  /*18740*/  LDL R21, [R1+0x4218] ;  /* 0x0042180001157983 */ /* 0x000ee20000100800 */
[----:B------:R-:W-:Y:S02]  /*18750*/  @!P2 IADD3 R68, R68, -R251, RZ ;  /* 0x800000fb4444a210 */ /* 0x000fe40007ffe0ff */
[----:B------:R-:W-:Y:S01]  /*18760*/  ISETP.GT.U32.AND P2, PT, R251, R75, PT ;  /* 0x0000004bfb00720c */ /* 0x000fe20003f44070 */
[--C-:B------:R-:W-:Y:S01]  /*18770*/  @!P0 IMAD.IADD R73, R73, 0x1, -R251.reuse ;  /* 0x0000000149498824 */ /* 0x100fe200078e0afb */
[----:B----4-:R-:W-:Y:S01]  /*18780*/  ISETP.GE.AND P0, PT, R20, RZ, PT ;  /* 0x000000ff1400720c */ /* 0x010fe20003f06270 */
[----:B------:R-:W-:Y:S01]  /*18790*/  @!P4 IMAD.IADD R74, R74, 0x1, -R251 ;  /* 0x000000014a4ac824 */ /* 0x000fe200078e0afb */
[----:B------:R-:W4:Y:S01]  /*187a0*/  LDL R20, [R1+0x4224] ;  /* 0x0042240001147983 */ /* 0x000f220000100800 */
[----:B------:R-:W-:-:S03]  /*187b0*/  ISETP.GE.AND P4, PT, R19, RZ, PT ;  /* 0x000000ff1300720c */ /* 0x000fc60003f86270 */
[----:B------:R-:W4:Y:S05]  /*187c0*/  LDL R19, [R1+0x420c] ;  /* 0x00420c0001137983 */ /* 0x000f2a0000100800 */
[----:B------:R-:W-:Y:S02]  /*187d0*/  @!P2 IMAD.IADD R75, R75, 0x1, -R251 ;  /* 0x000000014b4ba824 */ /* 0x000fe400078e0afb */
[----:B------:R-:W-:-:S03]  /*187e0*/  @!P0 IADD3 R68, -R68, RZ, RZ ;  /* 0x000000ff44448210 */ /* 0x000fc60007ffe1ff */
[C---:B------:R-:W-:Y:S02]  /*187f0*/  ISETP.GT.U32.AND P0, PT, R251.reuse, R75, PT ;  /* 0x0000004bfb00720c */ /* 0x040fe40003f04070 */
[----:B------:R-:W-:Y:S01]  /*18800*/  IADD3 R39, R242, 0x1f4, RZ ;  /* 0x000001f4f2277810 */ /* 0x000fe20007ffe0ff */
[----:B------:R-:W-:Y:S01]  /*18810*/  @!P4 IMAD.MOV R69, RZ, RZ, -R69 ;  /* 0x000000ffff45c224 */ /* 0x000fe200078e0a45 */
[----:B------:R-:W-:-:S03]  /*18820*/  ISETP.GT.U32.AND P4, PT, R251, R76, PT ;  /* 0x0000004cfb00720c */ /* 0x000fc60003f84070 */
[----:B------:R1:W-:Y:S01]  /*18830*/  STL [R1+0x3d9c], R39 ;  /* 0x003d9c2701007387 */ /* 0x0003e20000100800 */
[----:B------:R-:W-:Y:S01]  /*18840*/  ISETP.GT.U32.AND P2, PT, R251, R70, PT ;  /* 0x00000046fb00720c */ /* 0x000fe20003f44070 */
[----:B------:R-:W-:Y:S01]  /*18850*/  @!P1 IMAD.MOV R66, RZ, RZ, -R66 ;  /* 0x000000ffff429224 */ /* 0x000fe200078e0a42 */
[----:B------:R-:W-:Y:S01]  /*18860*/  @!P6 IADD3 R64, -R64, RZ, RZ ;  /* 0x000000ff4040e210 */ /* 0x000fe20007ffe1ff */
[----:B------:R-:W-:Y:S01]  /*18870*/  @!P3 IMAD.MOV R65, RZ, RZ, -R65 ;  /* 0x000000ffff41b224 */ /* 0x000fe200078e0a41 */
[----:B------:R-:W4:Y:S01]  /*18880*/  LDL R25, [R1+0x41c8] ;  /* 0x0041c80001197983 */ /* 0x000f220000100800 */
[----:B------:R-:W-:-:S04]  /*18890*/  @!P0 IMAD.IADD R75, R75, 0x1, -R251 ;  /* 0x000000014b4b8824 */ /* 0x000fc800078e0afb */
[----:B------:R-:W-:Y:S02]  /*188a0*/  @!P4 IADD3 R76, R76, -R251, RZ ;  /* 0x800000fb4c4cc210 */ /* 0x000fe40007ffe0ff */
[----:B------:R-:W-:Y:S02]  /*188b0*/  ISETP.GE.AND P0, PT, R24, RZ, PT ;  /* 0x000000ff1800720c */ /* 0x000fe40003f06270 */
[----:B------:R-:W4:Y:S01]  /*188c0*/  LDL R24, [R1+0x41e4] ;  /* 0x0041e40001187983 */ /* 0x000f220000100800 */
[----:B------:R-:W-:-:S03]  /*188d0*/  ISETP.GE.AND P4, PT, R23, RZ, PT ;  /* 0x000000ff1700720c */ /* 0x000fc60003f86270 */
[----:B------:R-:W4:Y:S01]  /*188e0*/  LDL R23, [R1+0x41f4] ;  /* 0x0041f40001177983 */ /* 0x000f220000100800 */
[----:B------:R-:W-:Y:S01]  /*188f0*/  @!P2 IMAD.IADD R70, R70, 0x1, -R251 ;  /* 0x000000014646a824 */ /* 0x000fe200078e0afb */
[----:B------:R-:W-:-:S13]  /*18900*/  ISETP.GT.U32.AND P2, PT, R251, R77, PT ;  /* 0x0000004dfb00720c */ /* 0x000fda0003f44070 */
[----:B------:R-:W-:Y:S01]  /*18910*/  @!P2 IMAD.IADD R77, R77, 0x1, -R251 ;  /* 0x000000014d4da824 */ /* 0x000fe200078e0afb */
[----:B--2---:R-:W-:Y:S02]  /*18920*/  ISETP.GE.AND P2, PT, R22, RZ, PT ;  /* 0x000000ff1600720c */ /* 0x004fe40003f46270 */
[----:B------:R-:W2:Y:S01]  /*18930*/  LDL R22, [R1+0x4204] ;  /* 0x0042040001167983 */ /* 0x000ea20000100800 */
[C---:B------:R-:W-:Y:S02]  /*18940*/  ISETP.GT.U32.AND P1, PT, R251.reuse, R72, PT ;  /* 0x00000048fb00720c */ /* 0x040fe40003f24070 */
[C---:B------:R-:W-:Y:S02]  /*18950*/  ISETP.GT.U32.AND P6, PT, R251.reuse, R73, PT ;  /* 0x00000049fb00720c */ /* 0x040fe40003fc4070 */
[----:B------:R-:W-:-:S09]  /*18960*/  ISETP.GT.U32.AND P3, PT, R251, R71, PT ;  /* 0x00000047fb00720c */ /* 0x000fd20003f64070 */
[----:B------:R-:W-:Y:S02]  /*18970*/  @!P1 IADD3 R72, R72, -R251, RZ ;  /* 0x800000fb48489210 */ /* 0x000fe40007ffe0ff */
[C---:B------:R-:W-:Y:S01]  /*18980*/  ISETP.GT.U32.AND P1, PT, R251.reuse, R79, PT ;  /* 0x0000004ffb00720c */ /* 0x040fe20003f24070 */
[----:B------:R-:W-:Y:S01]  /*18990*/  @!P5 IMAD.MOV R67, RZ, RZ, -R67 ;  /* 0x000000ffff43d224 */ /* 0x000fe200078e0a43 */
[----:B------:R-:W-:Y:S01]  /*189a0*/  ISETP.GT.U32.AND P5, PT, R251, R74, PT ;  /* 0x0000004afb00720c */ /* 0x000fe20003fa4070 */
[--C-:B------:R-:W-:Y:S01]  /*189b0*/  @!P6 IMAD.IADD R73, R73, 0x1, -R251.reuse ;  /* 0x000000014949e824 */ /* 0x100fe200078e0afb */
[----:B------:R-:W-:Y:S01]  /*189c0*/  ISETP.GT.U32.AND P6, PT, R251, R80, PT ;  /* 0x00000050fb00720c */ /* 0x000fe20003fc4070 */
[----:B------:R-:W-:Y:S01]  /*189d0*/  @!P3 IMAD.IADD R71, R71, 0x1, -R251 ;  /* 0x000000014747b824 */ /* 0x000fe200078e0afb */
[----:B------:R-:W-:-:S07]  /*189e0*/  ISETP.GT.U32.AND P3, PT, R251, R78, PT ;  /* 0x0000004efb00720c */ /* 0x000fce0003f64070 */
[--C-:B------:R-:W-:Y:S01]  /*189f0*/  @!P1 IMAD.IADD R79, R79, 0x1, -R251.reuse ;  /* 0x000000014f4f9824 */ /* 0x100fe200078e0afb */
[----:B---3--:R-:W-:Y:S02]  /*18a00*/  ISETP.GE.AND P1, PT, R21, RZ, PT ;  /* 0x000000ff1500720c */ /* 0x008fe40003f26270 */
[----:B------:R-:W3:Y:S01]  /*18a10*/  LDL R21, [R1+0x4210] ;  /* 0x0042100001157983 */ /* 0x000ee20000100800 */
[--C-:B------:R-:W-:Y:S01]  /*18a20*/  @!P5 IMAD.IADD R74, R74, 0x1, -R251.reuse ;  /* 0x000000014a4ad824 */ /* 0x100fe200078e0afb */
[----:B------:R-:W-:Y:S02]  /*18a30*/  ISETP.GT.U32.AND P5, PT, R251, R81, PT ;  /* 0x00000051fb00720c */ /* 0x000fe40003fa4070 */
[----:B------:R-:W-:Y:S01]  /*18a40*/  @!P6 IADD3 R80, R80, -R251, RZ ;  /* 0x800000fb5050e210 */ /* 0x000fe20007ffe0ff */
[----:B------:R-:W-:Y:S01]  /*18a50*/  @!P3 IMAD.IADD R78, R78, 0x1, -R251 ;  /* 0x000000014e4eb824 */ /* 0x000fe200078e0afb */
[----:B----4-:R-:W-:Y:S02]  /*18a60*/  ISETP.GE.AND P6, PT, R20, RZ, PT ;  /* 0x000000ff1400720c */ /* 0x010fe40003fc6270 */
[----:B------:R-:W4:Y:S01]  /*18a70*/  LDL R20, [R1+0x421c] ;  /* 0x00421c0001147983 */ /* 0x000f220000100800 */
[----:B------:R-:W-:-:S03]  /*18a80*/  ISETP.GE.AND P3, PT, R19, RZ, PT ;  /* 0x000000ff1300720c */ /* 0x000fc60003f66270 */
[----:B------:R-:W4:Y:S03]  /*18a90*/  LDL R19, [R1+0x4230] ;  /* 0x0042300001137983 */ /* 0x000f260000100800 */
[----:B------:R-:W-:Y:S02]  /*18aa0*/  @!P5 IMAD.IADD R81, R81, 0x1, -R251 ;  /* 0x000000015151d824 */ /* 0x000fe400078e0afb */
[----:B------:R-:W-:Y:S02]  /*18ab0*/  @!P1 IMAD.MOV R74, RZ, RZ, -R74 ;  /* 0x000000ffff4a9224 */ /* 0x000fe400078e0a4a */
[----:B------:R-:W-:Y:S01]  /*18ac0*/  @!P4 IMAD.MOV R71, RZ, RZ, -R71 ;  /* 0x000000ffff47c224 */ /* 0x000fe200078e0a47 */
[C---:B------:R-:W-:Y:S02]  /*18ad0*/  ISETP.GT.U32.AND P1, PT, R251.reuse, R81, PT ;  /* 0x00000051fb00720c */ /* 0x040fe40003f24070 */
[----:B------:R-:W-:-:S11]  /*18ae0*/  ISETP.GT.U32.AND P4, PT, R251, R77, PT ;  /* 0x0000004dfb00720c */ /* 0x000fd60003f84070 */
[--C-:B------:R-:W-:Y:S02]  /*18af0*/  @!P1 IMAD.IADD R81, R81, 0x1, -R251.reuse ;  /* 0x0000000151519824 */ /* 0x100fe400078e0afb */
[----:B------:R-:W-:Y:S01]  /*18b00*/  @!P4 IMAD.IADD R77, R77, 0x1, -R251 ;  /* 0x000000014d4dc824 */ /* 0x000fe200078e0afb */
[C---:B------:R-:W-:Y:S02]  /*18b10*/  ISETP.GT.U32.AND P4, PT, R251.reuse, R83, PT ;  /* 0x00000053fb00720c */ /* 0x040fe40003f84070 */
[----:B------:R-:W-:Y:S02]  /*18b20*/  @!P2 IADD3 R72, -R72, RZ, RZ ;  /* 0x000000ff4848a210 */ /* 0x000fe40007ffe1ff */
[----:B------:R-:W-:Y:S02]  /*18b30*/  ISETP.GE.AND P1, PT, R24, RZ, PT ;  /* 0x000000ff1800720c */ /* 0x000fe40003f26270 */
[----:B------:R-:W4:Y:S01]  /*18b40*/  LDL R24, [R1+0x41d8] ;  /* 0x0041d80001187983 */ /* 0x000f220000100800 */
[----:B------:R-:W-:-:S06]  /*18b50*/  ISETP.GT.U32.AND P2, PT, R251, R78, PT ;  /* 0x0000004efb00720c */ /* 0x000fcc0003f44070 */
[--C-:B------:R-:W-:Y:S01]  /*18b60*/  @!P4 IMAD.IADD R83, R83, 0x1, -R251.reuse ;  /* 0x000000015353c824 */ /* 0x100fe200078e0afb */
[----:B------:R-:W-:Y:S02]  /*18b70*/  ISETP.GE.AND P4, PT, R23, RZ, PT ;  /* 0x000000ff1700720c */ /* 0x000fe40003f86270 */
[----:B------:R-:W4:Y:S04]  /*18b80*/  LDL R23, [R1+0x41e8] ;  /* 0x0041e80001177983 */ /* 0x000f280000100800 */
[----:B------:R-:W-:Y:S01]  /*18b90*/  @!P2 IMAD.IADD R78, R78, 0x1, -R251 ;  /* 0x000000014e4ea824 */ /* 0x000fe200078e0afb */
[----:B------:R-:W-:-:S13]  /*18ba0*/  ISETP.GT.U32.AND P2, PT, R251, R84, PT ;  /* 0x00000054fb00720c */ /* 0x000fda0003f44070 */
[----:B------:R-:W-:Y:S02]  /*18bb0*/  @!P2 IADD3 R84, R84, -R251, RZ ;  /* 0x800000fb5454a210 */ /* 0x000fe40007ffe0ff */
[----:B--2---:R-:W-:Y:S02]  /*18bc0*/  ISETP.GE.AND P2, PT, R22, RZ, PT ;  /* 0x000000ff1600720c */ /* 0x004fe40003f46270 */
[----:B------:R-:W2:Y:S01]  /*18bd0*/  LDL R22, [R1+0x41f8] ;  /* 0x0041f80001167983 */ /* 0x000ea20000100800 */
[----:B------:R-:W-:Y:S01]  /*18be0*/  @!P3 IMAD.MOV R73, RZ, RZ, -R73 ;  /* 0x000000ffff49b224 */ /* 0x000fe200078e0a49 */
[C---:B------:R-:W-:Y:S02]  /*18bf0*/  ISETP.GT.U32.AND P3, PT, R251.reuse, R79, PT ;  /* 0x0000004ffb00720c */ /* 0x040fe40003f64070 */
[----:B------:R-:W-:-:S11]  /*18c00*/  ISETP.GT.U32.AND P5, PT, R251, R80, PT ;  /* 0x00000050fb00720c */ /* 0x000fd60003fa4070 */
[----:B------:R-:W-:Y:S01]  /*18c10*/  @!P3 IMAD.IADD R79, R79, 0x1, -R251 ;  /* 0x000000014f4fb824 */ /* 0x000fe200078e0afb */
[C---:B------:R-:W-:Y:S01]  /*18c20*/  ISETP.GT.U32.AND P3, PT, R251.reuse, R85, PT ;  /* 0x00000055fb00720c */ /* 0x040fe20003f64070 */
[----:B------:R-:W-:Y:S01]  /*18c30*/  @!P6 IMAD.MOV R75, RZ, RZ, -R75 ;  /* 0x000000ffff4be224 */ /* 0x000fe200078e0a4b */
[C---:B------:R-:W-:Y:S02]  /*18c40*/  ISETP.GT.U32.AND P6, PT, R251.reuse, R82, PT ;  /* 0x00000052fb00720c */ /* 0x040fe40003fc4070 */
[----:B------:R-:W-:Y:S01]  /*18c50*/  @!P5 IADD3 R80, R80, -R251, RZ ;  /* 0x800000fb5050d210 */ /* 0x000fe20007ffe0ff */
[----:B------:R-:W-:Y:S01]  /*18c60*/  @!P0 IMAD.MOV R70, RZ, RZ, -R70 ;  /* 0x000000ffff468224 */ /* 0x000fe200078e0a46 */
[C---:B------:R-:W-:Y:S02]  /*18c70*/  ISETP.GT.U32.AND P5, PT, R251.reuse, R86, PT ;  /* 0x00000056fb00720c */ /* 0x040fe40003fa4070 */
[----:B------:R-:W-:-:S05]  /*18c80*/  ISETP.GT.U32.AND P0, PT, R251, R76, PT ;  /* 0x0000004cfb00720c */ /* 0x000fca0003f04070 */
[--C-:B------:R-:W-:Y:S01]  /*18c90*/  @!P3 IMAD.IADD R85, R85, 0x1, -R251.reuse ;  /* 0x000000015555b824 */ /* 0x100fe200078e0afb */
[----:B---3--:R-:W-:Y:S02]  /*18ca0*/  ISETP.GE.AND P3, PT, R21, RZ, PT ;  /* 0x000000ff1500720c */ /* 0x008fe40003f66270 */
[----:B------:R-:W3:Y:S01]  /*18cb0*/  LDL R21, [R1+0x4208] ;  /* 0x0042080001157983 */ /* 0x000ee20000100800 */
[--C-:B------:R-:W-:Y:S01]  /*18cc0*/  @!P6 IMAD.IADD R82, R82, 0x1, -R251.reuse ;  /* 0x000000015252e824 */ /* 0x100fe200078e0afb */
[----:B------:R-:W-:Y:S01]  /*18cd0*/  ISETP.GT.U32.AND P6, PT, R251, R87, PT ;  /* 0x00000057fb00720c */ /* 0x000fe20003fc4070 */
[----:B------:R-:W-:Y:S02]  /*18ce0*/  @!P5 IMAD.IADD R86, R86, 0x1, -R251 ;  /* 0x000000015656d824 */ /* 0x000fe400078e0afb */
[----:B------:R-:W-:Y:S02]  /*18cf0*/  @!P0 IADD3 R76, R76, -R251, RZ ;  /* 0x800000fb4c4c8210 */ /* 0x000fe40007ffe0ff */
[----:B----4-:R-:W-:-:S02]  /*18d00*/  ISETP.GE.AND P5, PT, R20, RZ, PT ;  /* 0x000000ff1400720c */ /* 0x010fc40003fa6270 */
[----:B------:R-:W4:Y:S01]  /*18d10*/  LDL R20, [R1+0x41b0] ;  /* 0x0041b00001147983 */ /* 0x000f220000100800 */
[----:B------:R-:W-:Y:S01]  /*18d20*/  ISETP.GE.AND P0, PT, R19, RZ, PT ;  /* 0x000000ff1300720c */ /* 0x000fe20003f06270 */
[----:B------:R-:W-:-:S04]  /*18d30*/  @!P3 IMAD.MOV R80, RZ, RZ, -R80 ;  /* 0x000000ffff50b224 */ /* 0x000fc800078e0a50 */
[----:B------:R-:W-:-:S05]  /*18d40*/  @!P6 IADD3 R87, R87, -R251, RZ ;  /* 0x800000fb5757e210 */ /* 0x000fca0007ffe0ff */
[----:B------:R-:W-:Y:S01]  /*18d50*/  @!P5 IMAD.MOV R81, RZ, RZ, -R81 ;  /* 0x000000ffff51d224 */ /* 0x000fe200078e0a51 */
[C---:B------:R-:W-:Y:S02]  /*18d60*/  ISETP.GT.U32.AND P3, PT, R251.reuse, R87, PT ;  /* 0x00000057fb00720c */ /* 0x040fe40003f64070 */
[C---:B------:R-:W-:Y:S01]  /*18d70*/  ISETP.GT.U32.AND P5, PT, R251.reuse, R88, PT ;  /* 0x00000058fb00720c */ /* 0x040fe20003fa4070 */
[----:B------:R-:W-:Y:S01]  /*18d80*/  @!P0 IMAD.MOV R76, RZ, RZ, -R76 ;  /* 0x000000ffff4c8224 */ /* 0x000fe200078e0a4c */
[----:B------:R-:W-:-:S09]  /*18d90*/  ISETP.GT.U32.AND P0, PT, R251, R82, PT ;  /* 0x00000052fb00720c */ /* 0x000fd20003f04070 */
[----:B------:R-:W-:Y:S02]  /*18da0*/  @!P3 IADD3 R87, R87, -R251, RZ ;  /* 0x800000fb5757b210 */ /* 0x000fe40007ffe0ff */
[--C-:B------:R-:W-:Y:S01]  /*18db0*/  @!P5 IMAD.IADD R88, R88, 0x1, -R251.reuse ;  /* 0x000000015858d824 */ /* 0x100fe200078e0afb */
[----:B------:R-:W-:Y:S01]  /*18dc0*/  ISETP.GE.AND P3, PT, R25, RZ, PT ;  /* 0x000000ff1900720c */ /* 0x000fe20003f66270 */
[----:B------:R-:W-:Y:S01]  /*18dd0*/  @!P0 IMAD.IADD R82, R82, 0x1, -R251 ;  /* 0x0000000152528824 */ /* 0x000fe200078e0afb */
[----:B------:R-:W4:Y:S01]  /*18de0*/  LDL R25, [R1+0x41c0] ;  /* 0x0041c00001197983 */ /* 0x000f220000100800 */
[C---:B------:R-:W-:Y:S01]  /*18df0*/  ISETP.GT.U32.AND P0, PT, R251.reuse, R89, PT ;  /* 0x00000059fb00720c */ /* 0x040fe20003f04070 */
[----:B------:R-:W-:Y:S01]  /*18e00*/  @!P1 IMAD.MOV R77, RZ, RZ, -R77 ;  /* 0x000000ffff4d9224 */ /* 0x000fe200078e0a4d */
[----:B------:R-:W-:Y:S02]  /*18e10*/  ISETP.GE.AND P5, PT, R24, RZ, PT ;  /* 0x000000ff1800720c */ /* 0x000fe40003fa6270 */
[----:B------:R-:W4:Y:S01]  /*18e20*/  LDL R24, [R1+0x41d0] ;  /* 0x0041d00001187983 */ /* 0x000f220000100800 */
[----:B------:R-:W-:-:S08]  /*18e30*/  ISETP.GT.U32.AND P1, PT, R251, R83, PT ;  /* 0x00000053fb00720c */ /* 0x000fd00003f24070 */
[----:B------:R-:W-:Y:S01]  /*18e40*/  @!P0 IMAD.IADD R89, R89, 0x1, -R251 ;  /* 0x0000000159598824 */ /* 0x000fe200078e0afb */
[----:B------:R-:W-:Y:S02]  /*18e50*/  ISETP.GE.AND P0, PT, R23, RZ, PT ;  /* 0x000000ff1700720c */ /* 0x000fe40003f06270 */
[----:B------:R-:W4:Y:S02]  /*18e60*/  LDL R23, [R1+0x41e0] ;  /* 0x0041e00001177983 */ /* 0x000f240000100800 */
[----:B------:R-:W-:Y:S02]  /*18e70*/  @!P1 IADD3 R83, R83, -R251, RZ ;  /* 0x800000fb53539210 */ /* 0x000fe40007ffe0ff */
[----:B------:R-:W-:-:S13]  /*18e80*/  ISETP.GT.U32.AND P1, PT, R251, R90, PT ;  /* 0x0000005afb00720c */ /* 0x000fda0003f24070 */
[----:B------:R-:W-:Y:S01]  /*18e90*/  @!P1 IMAD.IADD R90, R90, 0x1, -R251 ;  /* 0x000000015a5a9824 */ /* 0x000fe200078e0afb */
[----:B--2---:R-:W-:Y:S02]  /*18ea0*/  ISETP.GE.AND P1, PT, R22, RZ, PT ;  /* 0x000000ff1600720c */ /* 0x004fe40003f26270 */
[----:B------:R-:W2:Y:S01]  /*18eb0*/  LDL R22, [R1+0x419c] ;  /* 0x00419c0001167983 */ /* 0x000ea20000100800 */
[----:B------:R-:W-:Y:S01]  /*18ec0*/  @!P4 IMAD.MOV R78, RZ, RZ, -R78 ;  /* 0x000000ffff4ec224 */ /* 0x000fe200078e0a4e */
[----:B------:R-:W-:Y:S02]  /*18ed0*/  ISETP.GT.U32.AND P4, PT, R251, R84, PT ;  /* 0x00000054fb00720c */ /* 0x000fe40003f84070 */
[----:B------:R-:W-:Y:S02]  /*18ee0*/  @!P2 IADD3 R79, -R79, RZ, RZ ;  /* 0x000000ff4f4fa210 */ /* 0x000fe40007ffe1ff */
[----:B------:R-:W-:-:S09]  /*18ef0*/  ISETP.GT.U32.AND P2, PT, R251, R85, PT ;  /* 0x00000055fb00720c */ /* 0x000fd20003f44070 */
[--C-:B------:R-:W-:Y:S01]  /*18f00*/  @!P4 IMAD.IADD R84, R84, 0x1, -R251.reuse ;  /* 0x000000015454c824 */ /* 0x100fe200078e0afb */
[C---:B------:R-:W-:Y:S02]  /*18f10*/  ISETP.GT.U32.AND P4, PT, R251.reuse, R91, PT ;  /* 0x0000005bfb00720c */ /* 0x040fe40003f84070 */
[----:B------:R-:W-:Y:S01]  /*18f20*/  ISETP.GT.U32.AND P6, PT, R251, R86, PT ;  /* 0x00000056fb00720c */ /* 0x000fe20003fc4070 */
[----:B------:R-:W-:Y:S01]  /*18f30*/  @!P2 IMAD.IADD R85, R85, 0x1, -R251 ;  /* 0x000000015555a824 */ /* 0x000fe200078e0afb */
[----:B------:R-:W-:-:S09]  /*18f40*/  ISETP.GT.U32.AND P2, PT, R251, R92, PT ;  /* 0x0000005cfb00720c */ /* 0x000fd20003f44070 */
[----:B------:R-:W-:Y:S02]  /*18f50*/  @!P4 IADD3 R91, R91, -R251, RZ ;  /* 0x800000fb5b5bc210 */ /* 0x000fe40007ffe0ff */
[----:B---3--:R-:W-:Y:S02]  /*18f60*/  ISETP.GE.AND P4, PT, R21, RZ, PT ;  /* 0x000000ff1500720c */ /* 0x008fe40003f86270 */
[----:B------:R-:W3:Y:S01]  /*18f70*/  LDL R21, [R1+0x41a8] ;  /* 0x0041a80001157983 */ /* 0x000ee20000100800 */
[--C-:B------:R-:W-:Y:S01]  /*18f80*/  @!P6 IMAD.IADD R86, R86, 0x1, -R251.reuse ;  /* 0x000000015656e824 */ /* 0x100fe200078e0afb */
[----:B------:R-:W-:Y:S01]  /*18f90*/  ISETP.GT.U32.AND P6, PT, R251, R93, PT ;  /* 0x0000005dfb00720c */ /* 0x000fe20003fc4070 */
[----:B------:R-:W-:Y:S01]  /*18fa0*/  @!P2 IMAD.IADD R92, R92, 0x1, -R251 ;  /* 0x000000015c5ca824 */ /* 0x000fe200078e0afb */
[----:B----4-:R-:W-:Y:S02]  /*18fb0*/  ISETP.GE.AND P2, PT, R20, RZ, PT ;  /* 0x000000ff1400720c */ /* 0x010fe40003f46270 */
[----:B------:R-:W4:Y:S01]  /*18fc0*/  LDL R20, [R1+0x41f0] ;  /* 0x0041f00001147983 */ /* 0x000f220000100800 */
[----:B------:R-:W-:-:S04]  /*18fd0*/  @!P3 IMAD.MOV R82, RZ, RZ, -R82 ;  /* 0x000000ffff52b224 */ /* 0x000fc800078e0a52 */
[----:B------:R-:W-:-:S04]  /*18fe0*/  @!P4 IMAD.MOV R86, RZ, RZ, -R86 ;  /* 0x000000ffff56c224 */ /* 0x000fc800078e0a56 */
[----:B------:R-:W-:Y:S01]  /*18ff0*/  @!P6 IMAD.IADD R93, R93, 0x1, -R251 ;  /* 0x000000015d5de824 */ /* 0x000fe200078e0afb */
[----:B------:R-:W-:Y:S02]  /*19000*/  ISETP.GT.U32.AND P3, PT, R251, R88, PT ;  /* 0x00000058fb00720c */ /* 0x000fe40003f64070 */
[----:B------:R-:W-:Y:S02]  /*19010*/  @!P2 IADD3 R87, -R87, RZ, RZ ;  /* 0x000000ff5757a210 */ /* 0x000fe40007ffe1ff */
[C---:B------:R-:W-:Y:S02]  /*19020*/  ISETP.GT.U32.AND P4, PT, R251.reuse, R93, PT ;  /* 0x0000005dfb00720c */ /* 0x040fe40003f84070 */
[----:B------:R-:W-:Y:S02]  /*19030*/  ISETP.GT.U32.AND P2, PT, R251, R94, PT ;  /* 0x0000005efb00720c */ /* 0x000fe40003f44070 */
[----:B------:R-:W-:-:S05]  /*19040*/  IADD3 R38, R242, 0x1f5, RZ ;  /* 0x000001f5f2267810 */ /* 0x000fca0007ffe0ff */
[--C-:B------:R-:W-:Y:S01]  /*19050*/  @!P3 IMAD.IADD R88, R88, 0x1, -R251.reuse ;  /* 0x000000015858b824 */ /* 0x100fe200078e0afb */
[----:B------:R1:W-:Y:S01]  /*19060*/  STL [R1+0x3d98], R38 ;  /* 0x003d982601007387 */ /* 0x0003e20000100800 */
[----:B------:R-:W-:Y:S02]  /*19070*/  ISETP.GT.U32.AND P3, PT, R251, R95, PT ;  /* 0x0000005ffb00720c */ /* 0x000fe40003f64070 */
[--C-:B------:R-:W-:Y:S02]  /*19080*/  @!P4 IMAD.IADD R93, R93, 0x1, -R251.reuse ;  /* 0x000000015d5dc824 */ /* 0x100fe400078e0afb */
[----:B------:R-:W-:Y:S01]  /*19090*/  @!P0 IMAD.MOV R84, RZ, RZ, -R84 ;  /* 0x000000ffff548224 */ /* 0x000fe200078e0a54 */
[----:B------:R-:W-:Y:S01]  /*190a0*/  ISETP.GE.AND P4, PT, R25, RZ, PT ;  /* 0x000000ff1900720c */ /* 0x000fe20003f86270 */
[----:B------:R-:W-:Y:S01]  /*190b0*/  @!P2 IMAD.IADD R94, R94, 0x1, -R251 ;  /* 0x000000015e5ea824 */ /* 0x000fe200078e0afb */
[----:B------:R-:W4:Y:S01]  /*190c0*/  LDL R25, [R1+0x41c4] ;  /* 0x0041c40001197983 */ /* 0x000f220000100800 */
[----:B------:R-:W-:Y:S01]  /*190d0*/  @!P1 IMAD.MOV R85, RZ, RZ, -R85 ;  /* 0x000000ffff559224 */ /* 0x000fe200078e0a55 */
[----:B------:R-:W-:-:S02]  /*190e0*/  @!P5 IADD3 R83, -R83, RZ, RZ ;  /* 0x000000ff5353d210 */ /* 0x000fc40007ffe1ff */
[----:B------:R-:W-:Y:S01]  /*190f0*/  ISETP.GT.U32.AND P6, PT, R251, R92, PT ;  /* 0x0000005cfb00720c */ /* 0x000fe20003fc4070 */
[----:B------:R-:W4:Y:S01]  /*19100*/  LDL R26, [R1+0x41ac] ;  /* 0x0041ac00011a7983 */ /* 0x000f220000100800 */
[----:B------:R-:W-:-:S03]  /*19110*/  ISETP.GE.AND P2, PT, R24, RZ, PT ;  /* 0x000000ff1800720c */ /* 0x000fc60003f46270 */
[----:B------:R-:W4:Y:S01]  /*19120*/  LDL R24, [R1+0x41d4] ;  /* 0x0041d40001187983 */ /* 0x000f220000100800 */
[----:B------:R-:W-:Y:S02]  /*19130*/  ISETP.GT.U32.AND P0, PT, R251, R90, PT ;  /* 0x0000005afb00720c */ /* 0x000fe40003f04070 */
[----:B------:R-:W-:Y:S02]  /*19140*/  @!P3 IADD3 R95, R95, -R251, RZ ;  /* 0x800000fb5f5fb210 */ /* 0x000fe40007ffe0ff */
[----:B------:R-:W-:Y:S02]  /*19150*/  ISETP.GE.AND P3, PT, R23, RZ, PT ;  /* 0x000000ff1700720c */ /* 0x000fe40003f66270 */
[----:B------:R-:W4:Y:S07]  /*19160*/  LDL R23, [R1+0x4188] ;  /* 0x0041880001177983 */ /* 0x000f2e0000100800 */
[----:B------:R-:W-:Y:S01]  /*19170*/  @!P0 IMAD.IADD R90, R90, 0x1, -R251 ;  /* 0x000000015a5a8824 */ /* 0x000fe200078e0afb */
[----:B------:R-:W-:-:S13]  /*19180*/  ISETP.GT.U32.AND P0, PT, R251, R97, PT ;  /* 0x00000061fb00720c */ /* 0x000fda0003f04070 */
[----:B------:R-:W-:Y:S01]  /*19190*/  @!P0 IMAD.IADD R97, R97, 0x1, -R251 ;  /* 0x0000000161618824 */ /* 0x000fe200078e0afb */
[----:B--2---:R-:W-:Y:S02]  /*191a0*/  ISETP.GE.AND P0, PT, R22, RZ, PT ;  /* 0x000000ff1600720c */ /* 0x004fe40003f06270 */
[----:B------:R-:W2:Y:S01]  /*191b0*/  LDL R22, [R1+0x4194] ;  /* 0x0041940001167983 */ /* 0x000ea20000100800 */
[C---:B------:R-:W-:Y:S02]  /*191c0*/  ISETP.GT.U32.AND P1, PT, R251.reuse, R91, PT ;  /* 0x0000005bfb00720c */ /* 0x040fe40003f24070 */
[----:B------:R-:W-:-:S11]  /*191d0*/  ISETP.GT.U32.AND P5, PT, R251, R89, PT ;  /* 0x00000059fb00720c */ /* 0x000fd60003fa4070 */
[----:B------:R-:W-:Y:S02]  /*191e0*/  @!P1 IADD3 R91, R91, -R251, RZ ;  /* 0x800000fb5b5b9210 */ /* 0x000fe40007ffe0ff */
[----:B------:R-:W-:Y:S01]  /*191f0*/  ISETP.GT.U32.AND P1, PT, R251, R98, PT ;  /* 0x00000062fb00720c */ /* 0x000fe20003f24070 */
[----:B------:R-:W-:Y:S01]  /*19200*/  @!P5 IMAD.IADD R89, R89, 0x1, -R251 ;  /* 0x000000015959d824 */ /* 0x000fe200078e0afb */
[----:B------:R-:W-:-:S11]  /*19210*/  ISETP.GT.U32.AND P5, PT, R251, R96, PT ;  /* 0x00000060fb00720c */ /* 0x000fd60003fa4070 */
[--C-:B------:R-:W-:Y:S01]  /*19220*/  @!P1 IMAD.IADD R98, R98, 0x1, -R251.reuse ;  /* 0x0000000162629824 */ /* 0x100fe200078e0afb */
[----:B---3--:R-:W-:Y:S02]  /*19230*/  ISETP.GE.AND P1, PT, R21, RZ, PT ;  /* 0x000000ff1500720c */ /* 0x008fe40003f26270 */
[----:B------:R-:W3:Y:S01]  /*19240*/  LDL R21, [R1+0x41a0] ;  /* 0x0041a00001157983 */ /* 0x000ee20000100800 */
[----:B------:R-:W-:Y:S01]  /*19250*/  @!P6 IMAD.IADD R92, R92, 0x1, -R251 ;  /* 0x000000015c5ce824 */ /* 0x000fe200078e0afb */
[C---:B------:R-:W-:Y:S01]  /*19260*/  ISETP.GT.U32.AND P6, PT, R251.reuse, R99, PT ;  /* 0x00000063fb00720c */ /* 0x040fe20003fc4070 */
[----:B------:R-:W-:Y:S01]  /*19270*/  @!P2 IMAD.MOV R89, RZ, RZ, -R89 ;  /* 0x000000ffff59a224 */ /* 0x000fe200078e0a59 */
[----:B------:R-:W-:Y:S01]  /*19280*/  ISETP.GT.U32.AND P2, PT, R251, R95, PT ;  /* 0x0000005ffb00720c */ /* 0x000fe20003f44070 */
[----:B------:R-:W-:Y:S01]  /*19290*/  @!P5 IMAD.IADD R96, R96, 0x1, -R251 ;  /* 0x000000016060d824 */ /* 0x000fe200078e0afb */
[----:B----4-:R-:W-:Y:S02]  /*192a0*/  ISETP.GE.AND P5, PT, R20, RZ, PT ;  /* 0x000000ff1400720c */ /* 0x010fe40003fa6270 */
[----:B------:R-:W4:Y:S01]  /*192b0*/  LDL R20, [R1+0x41b4] ;  /* 0x0041b40001147983 */ /* 0x000f220000100800 */
[----:B------:R-:W-:-:S06]  /*192c0*/  @!P3 IMAD.MOV R90, RZ, RZ, -R90 ;  /* 0x000000ffff5ab224 */ /* 0x000fcc00078e0a5a */
[-C--:B------:R-:W-:Y:S02]  /*192d0*/  @!P6 IADD3 R99, R99, -R251.reuse, RZ ;  /* 0x800000fb6363e210 */ /* 0x080fe40007ffe0ff */
[----:B------:R-:W-:Y:S02]  /*192e0*/  @!P2 IADD3 R95, R95, -R251, RZ ;  /* 0x800000fb5f5fa210 */ /* 0x000fe40007ffe0ff */
[C---:B------:R-:W-:Y:S02]  /*192f0*/  ISETP.GT.U32.AND P6, PT, R251.reuse, R99, PT ;  /* 0x00000063fb00720c */ /* 0x040fe40003fc4070 */
[C---:B------:R-:W-:Y:S02]  /*19300*/  ISETP.GT.U32.AND P2, PT, R251.reuse, R101, PT ;  /* 0x00000065fb00720c */ /* 0x040fe40003f44070 */
[----:B------:R-:W-:-:S09]  /*19310*/  ISETP.GT.U32.AND P3, PT, R251, R96, PT ;  /* 0x00000060fb00720c */ /* 0x000fd20003f64070 */
[----:B------:R-:W-:Y:S02]  /*19320*/  @!P6 IADD3 R99, R99, -R251, RZ ;  /* 0x800000fb6363e210 */ /* 0x000fe40007ffe0ff */
[--C-:B------:R-:W-:Y:S02]  /*19330*/  @!P2 IMAD.IADD R101, R101, 0x1, -R251.reuse ;  /* 0x000000016565a824 */ /* 0x100fe400078e0afb */
[----:B------:R-:W-:Y:S01]  /*19340*/  @!P3 IMAD.IADD R96, R96, 0x1, -R251 ;  /* 0x000000016060b824 */ /* 0x000fe200078e0afb */
[----:B------:R-:W-:Y:S02]  /*19350*/  ISETP.GE.AND P6, PT, R25, RZ, PT ;  /* 0x000000ff1900720c */ /* 0x000fe40003fc6270 */
[----:B------:R-:W4:Y:S01]  /*19360*/  LDL R25, [R1+0x41b8] ;  /* 0x0041b80001197983 */ /* 0x000f220000100800 */
[----:B------:R-:W-:Y:S02]  /*19370*/  ISETP.GT.U32.AND P3, PT, R251, R102, PT ;  /* 0x00000066fb00720c */ /* 0x000fe40003f64070 */
[----:B------:R-:W-:-:S02]  /*19380*/  ISETP.GE.AND P2, PT, R24, RZ, PT ;  /* 0x000000ff1800720c */ /* 0x000fc40003f46270 */
[----:B------:R-:W4:Y:S01]  /*19390*/  LDL R24, [R1+0x4174] ;  /* 0x0041740001187983 */ /* 0x000f220000100800 */
[----:B------:R-:W-:-:S08]  /*193a0*/  @!P5 IADD3 R91, -R91, RZ, RZ ;  /* 0x000000ff5b5bd210 */ /* 0x000fd00007ffe1ff */
[--C-:B------:R-:W-:Y:S01]  /*193b0*/  @!P3 IMAD.IADD R102, R102, 0x1, -R251.reuse ;  /* 0x000000016666b824 */ /* 0x100fe200078e0afb */
[----:B------:R-:W-:Y:S02]  /*193c0*/  ISETP.GT.U32.AND P5, PT, R251, R97, PT ;  /* 0x00000061fb00720c */ /* 0x000fe40003fa4070 */
[----:B------:R-:W-:Y:S02]  /*193d0*/  ISETP.GE.AND P3, PT, R23, RZ, PT ;  /* 0x000000ff1700720c */ /* 0x000fe40003f66270 */
[----:B------:R-:W4:Y:S09]  /*193e0*/  LDL R23, [R1+0x4180] ;  /* 0x0041800001177983 */ /* 0x000f320000100800 */
[----:B------:R-:W-:Y:S01]  /*193f0*/  @!P5 IMAD.IADD R97, R97, 0x1, -R251 ;  /* 0x000000016161d824 */ /* 0x000fe200078e0afb */
[----:B------:R-:W-:-:S13]  /*19400*/  ISETP.GT.U32.AND P5, PT, R251, R103, PT ;  /* 0x00000067fb00720c */ /* 0x000fda0003fa4070 */
[----:B------:R-:W-:Y:S02]  /*19410*/  @!P5 IADD3 R103, R103, -R251, RZ ;  /* 0x800000fb6767d210 */ /* 0x000fe40007ffe0ff */
[----:B--2---:R-:W-:Y:S02]  /*19420*/  ISETP.GE.AND P5, PT, R22, RZ, PT ;  /* 0x000000ff1600720c */ /* 0x004fe40003fa6270 */
[----:B------:R-:W2:Y:S01]  /*19430*/  LDL R22, [R1+0x418c] ;  /* 0x00418c0001167983 */ /* 0x000ea20000100800 */
[----:B------:R-:W-:Y:S01]  /*19440*/  @!P0 IMAD.MOV R92, RZ, RZ, -R92 ;  /* 0x000000ffff5c8224 */ /* 0x000fe200078e0a5c */
[C---:B------:R-:W-:Y:S01]  /*19450*/  ISETP.GT.U32.AND P0, PT, R251.reuse, R98, PT ;  /* 0x00000062fb00720c */ /* 0x040fe20003f04070 */
[----:B------:R-:W-:Y:S01]  /*19460*/  @!P1 IMAD.MOV R93, RZ, RZ, -R93 ;  /* 0x000000ffff5d9224 */ /* 0x000fe200078e0a5d */
[----:B------:R-:W-:-:S11]  /*19470*/  ISETP.GT.U32.AND P1, PT, R251, R100, PT ;  /* 0x00000064fb00720c */ /* 0x000fd60003f24070 */
[--C-:B------:R-:W-:Y:S01]  /*19480*/  @!P0 IMAD.IADD R98, R98, 0x1, -R251.reuse ;  /* 0x0000000162628824 */ /* 0x100fe200078e0afb */
[C---:B------:R-:W-:Y:S01]  /*19490*/  ISETP.GT.U32.AND P0, PT, R251.reuse, R104, PT ;  /* 0x00000068fb00720c */ /* 0x040fe20003f04070 */
[----:B------:R-:W-:Y:S01]  /*194a0*/  @!P1 IMAD.IADD R100, R100, 0x1, -R251 ;  /* 0x0000000164649824 */ /* 0x000fe200078e0afb */
[C---:B------:R-:W-:Y:S01]  /*194b0*/  ISETP.GT.U32.AND P1, PT, R251.reuse, R105, PT ;  /* 0x00000069fb00720c */ /* 0x040fe20003f24070 */
[----:B------:R-:W-:Y:S01]  /*194c0*/  @!P4 IMAD.MOV R88, RZ, RZ, -R88 ;  /* 0x000000ffff58c224 */ /* 0x000fe200078e0a58 */
[----:B------:R-:W-:-:S09]  /*194d0*/  ISETP.GT.U32.AND P4, PT, R251, R94, PT ;  /* 0x0000005efb00720c */ /* 0x000fd20003f84070 */
[--C-:B------:R-:W-:Y:S01]  /*194e0*/  @!P0 IMAD.IADD R104, R104, 0x1, -R251.reuse ;  /* 0x0000000168688824 */ /* 0x100fe200078e0afb */
[----:B---3--:R-:W-:Y:S02]  /*194f0*/  ISETP.GE.AND P0, PT, R21, RZ, PT ;  /* 0x000000ff1500720c */ /* 0x008fe40003f06270 */
[----:B------:R-:W3:Y:S01]  /*19500*/  LDL R21, [R1+0x4198] ;  /* 0x0041980001157983 */ /* 0x000ee20000100800 */
[--C-:B------:R-:W-:Y:S01]  /*19510*/  @!P1 IMAD.IADD R105, R105, 0x1, -R251.reuse ;  /* 0x0000000169699824 */ /* 0x100fe200078e0afb */
[----:B------:R-:W-:Y:S01]  /*19520*/  ISETP.GT.U32.AND P1, PT, R251, R100, PT ;  /* 0x00000064fb00720c */ /* 0x000fe20003f24070 */
[----:B------:R-:W-:Y:S01]  /*19530*/  @!P4 IMAD.IADD R94, R94, 0x1, -R251 ;  /* 0x000000015e5ec824 */ /* 0x000fe200078e0afb */
[----:B----4-:R-:W-:Y:S02]  /*19540*/  ISETP.GE.AND P4, PT, R20, RZ, PT ;  /* 0x000000ff1400720c */ /* 0x010fe40003f86270 */
[----:B------:R-:W-:-:S05]  /*19550*/  @!P5 IADD3 R98, -R98, RZ, RZ ;  /* 0x000000ff6262d210 */ /* 0x000fca0007ffe1ff */
[----:B------:R-:W-:Y:S01]  /*19560*/  @!P0 IMAD.MOV R99, RZ, RZ, -R99 ;  /* 0x000000ffff638224 */ /* 0x000fe200078e0a63 */
[----:B------:R-:W-:-:S03]  /*19570*/  ISETP.GT.U32.AND P0, PT, R251, R106, PT ;  /* 0x0000006afb00720c */ /* 0x000fc60003f04070 */
[----:B------:R-:W-:Y:S01]  /*19580*/  @!P1 IMAD.IADD R100, R100, 0x1, -R251 ;  /* 0x0000000164649824 */ /* 0x000fe200078e0afb */
[C---:B------:R-:W-:Y:S02]  /*19590*/  ISETP.GT.U32.AND P1, PT, R251.reuse, R107, PT ;  /* 0x0000006bfb00720c */ /* 0x040fe40003f24070 */
[C---:B------:R-:W-:Y:S02]  /*195a0*/  ISETP.GT.U32.AND P5, PT, R251.reuse, R105, PT ;  /* 0x00000069fb00720c */ /* 0x040fe40003fa4070 */
[----:B------:R-:W-:Y:S02]  /*195b0*/  @!P4 IADD3 R94, -R94, RZ, RZ ;  /* 0x000000ff5e5ec210 */ /* 0x000fe40007ffe1ff */
[----:B------:R-:W-:-:S03]  /*195c0*/  ISETP.GT.U32.AND P4, PT, R251, R101, PT ;  /* 0x00000065fb00720c */ /* 0x000fc60003f84070 */
[----:B------:R-:W-:-:S04]  /*195d0*/  @!P0 IADD3 R106, R106, -R251, RZ ;  /* 0x800000fb6a6a8210 */ /* 0x000fc80007ffe0ff */
[--C-:B------:R-:W-:Y:S02]  /*195e0*/  @!P1 IMAD.IADD R107, R107, 0x1, -R251.reuse ;  /* 0x000000016b6b9824 */ /* 0x100fe400078e0afb */
[--C-:B------:R-:W-:Y:S01]  /*195f0*/  @!P5 IMAD.IADD R105, R105, 0x1, -R251.reuse ;  /* 0x000000016969d824 */ /* 0x100fe200078e0afb */
[----:B------:R-:W-:Y:S02]  /*19600*/  ISETP.GE.AND P5, PT, R26, RZ, PT ;  /* 0x000000ff1a00720c */ /* 0x000fe40003fa6270 */
[----:B------:R-:W4:Y:S01]  /*19610*/  LDL R26, [R1+0x41a4] ;  /* 0x0041a400011a7983 */ /* 0x000f220000100800 */
[----:B------:R-:W-:Y:S01]  /*19620*/  @!P4 IMAD.IADD R101, R101, 0x1, -R251 ;  /* 0x000000016565c824 */ /* 0x000fe200078e0afb */
[----:B------:R-:W-:Y:S02]  /*19630*/  ISETP.GE.AND P0, PT, R25, RZ, PT ;  /* 0x000000ff1900720c */ /* 0x000fe40003f06270 */
[----:B------:R-:W4:Y:S01]  /*19640*/  LDL R25, [R1+0x4160] ;  /* 0x0041600001197983 */ /* 0x000f220000100800 */
[----:B------:R-:W-:-:S02]  /*19650*/  ISETP.GT.U32.AND P4, PT, R251, R108, PT ;  /* 0x0000006cfb00720c */ /* 0x000fc40003f84070 */
[----:B------:R-:W-:Y:S02]  /*19660*/  ISETP.GE.AND P1, PT, R24, RZ, PT ;  /* 0x000000ff1800720c */ /* 0x000fe40003f26270 */
[----:B------:R-:W4:Y:S01]  /*19670*/  LDL R24, [R1+0x416c] ;  /* 0x00416c0001187983 */ /* 0x000f220000100800 */
[----:B------:R-:W-:Y:S01]  /*19680*/  @!P2 IMAD.MOV R96, RZ, RZ, -R96 ;  /* 0x000000ffff60a224 */ /* 0x000fe200078e0a60 */
[----:B------:R-:W-:-:S07]  /*19690*/  ISETP.GT.U32.AND P2, PT, R251, R102, PT ;  /* 0x00000066fb00720c */ /* 0x000fce0003f44070 */
[----:B------:R-:W-:Y:S01]  /*196a0*/  @!P4 IMAD.IADD R108, R108, 0x1, -R251 ;  /* 0x000000016c6cc824 */ /* 0x000fe200078e0afb */
[----:B------:R-:W-:Y:S02]  /*196b0*/  ISETP.GE.AND P4, PT, R23, RZ, PT ;  /* 0x000000ff1700720c */ /* 0x000fe40003f86270 */
[----:B------:R-:W4:Y:S03]  /*196c0*/  LDL R23, [R1+0x4184] ;  /* 0x0041840001177983 */ /* 0x000f260000100800 */
[----:B------:R-:W-:Y:S02]  /*196d0*/  @!P2 IADD3 R102, R102, -R251, RZ ;  /* 0x800000fb6666a210 */ /* 0x000fe40007ffe0ff */
[----:B------:R-:W-:-:S13]  /*196e0*/  ISETP.GT.U32.AND P2, PT, R251, R109, PT ;  /* 0x0000006dfb00720c */ /* 0x000fda0003f44070 */
[----:B------:R-:W-:Y:S01]  /*196f0*/  @!P2 IMAD.IADD R109, R109, 0x1, -R251 ;  /* 0x000000016d6da824 */ /* 0x000fe200078e0afb */
[----:B--2---:R-:W-:Y:S02]  /*19700*/  ISETP.GE.AND P2, PT, R22, RZ, PT ;  /* 0x000000ff1600720c */ /* 0x004fe40003f46270 */
[----:B------:R-:W2:Y:S01]  /*19710*/  LDL R22, [R1+0x4190] ;  /* 0x0041900001167983 */ /* 0x000ea20000100800 */
[----:B------:R-:W-:Y:S01]  /*19720*/  @!P3 IMAD.MOV R97, RZ, RZ, -R97 ;  /* 0x000000ffff61b224 */ /* 0x000fe200078e0a61 */
[----:B------:R-:W-:Y:S01]  /*19730*/  ISETP.GT.U32.AND P3, PT, R251, R103, PT ;  /* 0x00000067fb00720c */ /* 0x000fe20003f64070 */
[----:B------:R-:W-:-:S12]  /*19740*/  @!P6 IMAD.MOV R95, RZ, RZ, -R95 ;  /* 0x000000ffff5fe224 */ /* 0x000fd800078e0a5f */
[----:B------:R-:W-:Y:S01]  /*19750*/  @!P3 IMAD.IADD R103, R103, 0x1, -R251 ;  /* 0x000000016767b824 */ /* 0x000fe200078e0afb */
[C---:B------:R-:W-:Y:S02]  /*19760*/  ISETP.GT.U32.AND P3, PT, R251.reuse, R110, PT ;  /* 0x0000006efb00720c */ /* 0x040fe40003f64070 */
[----:B------:R-:W-:-:S11]  /*19770*/  ISETP.GT.U32.AND P6, PT, R251, R104, PT ;  /* 0x00000068fb00720c */ /* 0x000fd60003fc4070 */
[----:B------:R-:W-:Y:S02]  /*19780*/  @!P3 IADD3 R110, R110, -R251, RZ ;  /* 0x800000fb6e6eb210 */ /* 0x000fe40007ffe0ff */
[----:B---3--:R-:W-:Y:S02]  /*19790*/  ISETP.GE.AND P3, PT, R21, RZ, PT ;  /* 0x000000ff1500720c */ /* 0x008fe40003f66270 */
[----:B------:R-:W3:Y:S01]  /*197a0*/  LDL R21, [R1+0x4178] ;  /* 0x0041780001157983 */ /* 0x000ee20000100800 */
[----:B------:R-:W-:Y:S01]  /*197b0*/  @!P6 IMAD.IADD R104, R104, 0x1, -R251 ;  /* 0x000000016868e824 */ /* 0x000fe200078e0afb */
[C---:B------:R-:W-:Y:S01]  /*197c0*/  ISETP.GT.U32.AND P6, PT, R251.reuse, R111, PT ;  /* 0x0000006ffb00720c */ /* 0x040fe20003fc4070 */
[----:B------:R-:W-:Y:S01]  /*197d0*/  @!P5 IMAD.MOV R100, RZ, RZ, -R100 ;  /* 0x000000ffff64d224 */ /* 0x000fe200078e0a64 */
[----:B------:R-:W-:Y:S02]  /*197e0*/  ISETP.GT.U32.AND P5, PT, R251, R106, PT ;  /* 0x0000006afb00720c */ /* 0x000fe40003fa4070 */
[----:B------:R-:W-:-:S02]  /*197f0*/  @!P1 IADD3 R102, -R102, RZ, RZ ;  /* 0x000000ff66669210 */ /* 0x000fc40007ffe1ff */
[----:B------:R-:W-:-:S03]  /*19800*/  ISETP.GT.U32.AND P1, PT, R251, R108, PT ;  /* 0x0000006cfb00720c */ /* 0x000fc60003f24070 */
[----:B------:R-:W-:Y:S01]  /*19810*/  @!P3 IMAD.MOV R105, RZ, RZ, -R105 ;  /* 0x000000ffff69b224 */ /* 0x000fe200078e0a69 */
[----:B------:R-:W-:-:S03]  /*19820*/  ISETP.GT.U32.AND P3, PT, R251, R112, PT ;  /* 0x00000070fb00720c */ /* 0x000fc60003f64070 */
[--C-:B------:R-:W-:Y:S02]  /*19830*/  @!P6 IMAD.IADD R111, R111, 0x1, -R251.reuse ;  /* 0x000000016f6fe824 */ /* 0x100fe400078e0afb */
[----:B------:R-:W-:Y:S02]  /*19840*/  @!P5 IADD3 R106, R106, -R251, RZ ;  /* 0x800000fb6a6ad210 */ /* 0x000fe40007ffe0ff */
[C---:B------:R-:W-:Y:S02]  /*19850*/  ISETP.GT.U32.AND P5, PT, R251.reuse, R113, PT ;  /* 0x00000071fb00720c */ /* 0x040fe40003fa4070 */
[----:B------:R-:W-:Y:S02]  /*19860*/  ISETP.GT.U32.AND P6, PT, R251, R111, PT ;  /* 0x0000006ffb00720c */ /* 0x000fe40003fc4070 */
[----:B------:R-:W-:Y:S02]  /*19870*/  IADD3 R37, R242, 0x1f6, RZ ;  /* 0x000001f6f2257810 */ /* 0x000fe40007ffe0ff */
[----:B------:R-:W-:-:S02]  /*19880*/  @!P3 IMAD.IADD R112, R112, 0x1, -R251 ;  /* 0x000000017070b824 */ /* 0x000fc400078e0afb */
[----:B------:R-:W-:Y:S01]  /*19890*/  @!P1 IMAD.IADD R108, R108, 0x1, -R251 ;  /* 0x000000016c6c9824 */ /* 0x000fe200078e0afb */
[----:B------:R1:W-:Y:S01]  /*198a0*/  STL [R1+0x3d94], R37 ;  /* 0x003d942501007387 */ /* 0x0003e20000100800 */
[----:B------:R-:W-:-:S03]  /*198b0*/  ISETP.GT.U32.AND P1, PT, R251, R115, PT ;  /* 0x00000073fb00720c */ /* 0x000fc60003f24070 */
[--C-:B------:R-:W-:Y:S01]  /*198c0*/  @!P5 IMAD.IADD R113, R113, 0x1, -R251.reuse ;  /* 0x000000017171d824 */ /* 0x100fe200078e0afb */
[----:B------:R-:W3:Y:S01]  /*198d0*/  LDL R27, [R1+0x4138] ;  /* 0x00413800011b7983 */ /* 0x000ee20000100800 */
[----:B------:R-:W-:Y:S01]  /*198e0*/  @!P6 IMAD.IADD R111, R111, 0x1, -R251 ;  /* 0x000000016f6fe824 */ /* 0x000fe200078e0afb */
[----:B----4-:R-:W-:Y:S02]  /*198f0*/  ISETP.GE.AND P6, PT, R26, RZ, PT ;  /* 0x000000ff1a00720c */ /* 0x010fe40003fc6270 */
[----:B------:R-:W-:Y:S01]  /*19900*/  ISETP.GE.AND P3, PT, R25, RZ, PT ;  /* 0x000000ff1900720c */ /* 0x000fe20003f66270 */
[----:B------:R-:W4:Y:S04]  /*19910*/  LDL R26, [R1+0x4154] ;  /* 0x00415400011a7983 */ /* 0x000f280000100800 */
[----:B------:R-:W4:Y:S01]  /*19920*/  LDL R25, [R1+0x4164] ;  /* 0x0041640001197983 */ /* 0x000f220000100800 */
[----:B------:R-:W-:-:S03]  /*19930*/  ISETP.GE.AND P5, PT, R24, RZ, PT ;  /* 0x000000ff1800720c */ /* 0x000fc60003fa6270 */
[----:B------:R-:W4:Y:S01]  /*19940*/  LDL R24, [R1+0x4170] ;  /* 0x0041700001187983 */ /* 0x000f220000100800 */
[----:B------:R-:W-:Y:S01]  /*19950*/  @!P4 IMAD.MOV R103, RZ, RZ, -R103 ;  /* 0x000000ffff67c224 */ /* 0x000fe200078e0a67 */
[----:B------:R-:W-:Y:S01]  /*19960*/  ISETP.GT.U32.AND P4, PT, R251, R109, PT ;  /* 0x0000006dfb00720c */ /* 0x000fe20003f84070 */
[--C-:B------:R-:W-:Y:S01]  /*19970*/  @!P1 IMAD.IADD R115, R115, 0x1, -R251.reuse ;  /* 0x0000000173739824 */ /* 0x100fe200078e0afb */
[----:B------:R-:W-:Y:S02]  /*19980*/  ISETP.GE.AND P1, PT, R23, RZ, PT ;  /* 0x000000ff1700720c */ /* 0x000fe40003f26270 */
[----:B------:R-:W4:Y:S09]  /*19990*/  LDL R23, [R1+0x417c] ;  /* 0x00417c0001177983 */ /* 0x000f320000100800 */
[----:B------:R-:W-:Y:S01]  /*199a0*/  @!P4 IMAD.IADD R109, R109, 0x1, -R251 ;  /* 0x000000016d6dc824 */ /* 0x000fe200078e0afb */
        /* <DEDUP_REMOVED lines=10> */
[-C--:B------:R-:W-:Y:S02]  /*19a50*/  @!P0 IADD3 R114, R114, -R251.reuse, RZ ;  /* 0x800000fb72728210 */ /* 0x080fe40007ffe0ff */
[----:B---3--:R-:W-:Y:S02]  /*19a60*/  ISETP.GE.AND P0, PT, R21, RZ, PT ;  /* 0x000000ff1500720c */ /* 0x008fe40003f06270 */
[----:B------:R-:W3:Y:S01]  /*19a70*/  LDL R21, [R1+0x4144] ;  /* 0x0041440001157983 */ /* 0x000ee20000100800 */
[----:B------:R-:W-:Y:S01]  /*19a80*/  @!P2 IADD3 R110, R110, -R251, RZ ;  /* 0x800000fb6e6ea210 */ /* 0x000fe20007ffe0ff */
[----:B------:R-:W-:Y:S01]  /*19a90*/  @!P3 IMAD.MOV R107, RZ, RZ, -R107 ;  /* 0x000000ffff6bb224 */ /* 0x000fe200078e0a6b */
[C---:B------:R-:W-:Y:S01]  /*19aa0*/  ISETP.GT.U32.AND P2, PT, R251.reuse, R117, PT ;  /* 0x00000075fb00720c */ /* 0x040fe20003f44070 */
[----:B------:R-:W-:Y:S01]  /*19ab0*/  @!P5 IMAD.MOV R108, RZ, RZ, -R108 ;  /* 0x000000ffff6cd224 */ /* 0x000fe200078e0a6c */
[C---:B------:R-:W-:Y:S02]  /*19ac0*/  ISETP.GT.U32.AND P3, PT, R251.reuse, R113, PT ;  /* 0x00000071fb00720c */ /* 0x040fe40003f64070 */
[----:B------:R-:W-:-:S02]  /*19ad0*/  ISETP.GT.U32.AND P5, PT, R251, R114, PT ;  /* 0x00000072fb00720c */ /* 0x000fc40003fa4070 */
[----:B------:R-:W-:Y:S02]  /*19ae0*/  @!P6 IADD3 R106, -R106, RZ, RZ ;  /* 0x000000ff6a6ae210 */ /* 0x000fe40007ffe1ff */
[----:B------:R-:W-:-:S05]  /*19af0*/  @!P0 IMAD.MOV R109, RZ, RZ, -R109 ;  /* 0x000000ffff6d8224 */ /* 0x000fca00078e0a6d */
[--C-:B------:R-:W-:Y:S02]  /*19b00*/  @!P2 IMAD.IADD R117, R117, 0x1, -R251.reuse ;  /* 0x000000017575a824 */ /* 0x100fe400078e0afb */
[----:B------:R-:W-:Y:S01]  /*19b10*/  @!P3 IMAD.IADD R113, R113, 0x1, -R251 ;  /* 0x000000017171b824 */ /* 0x000fe200078e0afb */
[C---:B------:R-:W-:Y:S02]  /*19b20*/  ISETP.GT.U32.AND P3, PT, R251.reuse, R119, PT ;  /* 0x00000077fb00720c */ /* 0x040fe40003f64070 */
[----:B------:R-:W-:Y:S02]  /*19b30*/  @!P5 IADD3 R114, R114, -R251, RZ ;  /* 0x800000fb7272d210 */ /* 0x000fe40007ffe0ff */
[C---:B------:R-:W-:Y:S02]  /*19b40*/  ISETP.GT.U32.AND P5, PT, R251.reuse, R120, PT ;  /* 0x00000078fb00720c */ /* 0x040fe40003fa4070 */
[C---:B------:R-:W-:Y:S02]  /*19b50*/  ISETP.GT.U32.AND P0, PT, R251.reuse, R115, PT ;  /* 0x00000073fb00720c */ /* 0x040fe40003f04070 */
[C---:B------:R-:W-:Y:S01]  /*19b60*/  ISETP.GT.U32.AND P6, PT, R251.reuse, R117, PT ;  /* 0x00000075fb00720c */ /* 0x040fe20003fc4070 */
[----:B------:R-:W-:Y:S01]  /*19b70*/  @!P4 IMAD.MOV R111, RZ, RZ, -R111 ;  /* 0x000000ffff6fc224 */ /* 0x000fe200078e0a6f */
[----:B------:R-:W-:-:S03]  /*19b80*/  ISETP.GT.U32.AND P4, PT, R251, R118, PT ;  /* 0x00000076fb00720c */ /* 0x000fc60003f84070 */
[----:B------:R-:W-:-:S04]  /*19b90*/  @!P3 IMAD.IADD R119, R119, 0x1, -R251 ;  /* 0x000000017777b824 */ /* 0x000fc800078e0afb */
[--C-:B------:R-:W-:Y:S02]  /*19ba0*/  @!P5 IMAD.IADD R120, R120, 0x1, -R251.reuse ;  /* 0x000000017878d824 */ /* 0x100fe400078e0afb */
[--C-:B------:R-:W-:Y:S01]  /*19bb0*/  @!P0 IMAD.IADD R115, R115, 0x1, -R251.reuse ;  /* 0x0000000173738824 */ /* 0x100fe200078e0afb */
[----:B----4-:R-:W-:Y:S01]  /*19bc0*/  ISETP.GE.AND P3, PT, R25, RZ, PT ;  /* 0x000000ff1900720c */ /* 0x010fe20003f66270 */
[----:B------:R-:W-:Y:S01]  /*19bd0*/  @!P6 IMAD.IADD R117, R117, 0x1, -R251 ;  /* 0x000000017575e824 */ /* 0x000fe200078e0afb */
[----:B------:R-:W4:Y:S01]  /*19be0*/  LDL R25, [R1+0x4158] ;  /* 0x0041580001197983 */ /* 0x000f220000100800 */
[----:B------:R-:W-:Y:S02]  /*19bf0*/  ISETP.GT.U32.AND P0, PT, R251, R121, PT ;  /* 0x00000079fb00720c */ /* 0x000fe40003f04070 */
[----:B------:R-:W-:Y:S02]  /*19c00*/  ISETP.GE.AND P6, PT, R26, RZ, PT ;  /* 0x000000ff1a00720c */ /* 0x000fe40003fc6270 */
[----:B------:R-:W4:Y:S01]  /*19c10*/  LDL R26, [R1+0x4148] ;  /* 0x00414800011a7983 */ /* 0x000f220000100800 */
[----:B------:R-:W-:-:S03]  /*19c20*/  ISETP.GE.AND P5, PT, R24, RZ, PT ;  /* 0x000000ff1800720c */ /* 0x000fc60003fa6270 */
[----:B------:R-:W4:Y:S01]  /*19c30*/  LDL R24, [R1+0x4168] ;  /* 0x0041680001187983 */ /* 0x000f220000100800 */
[----:B------:R-:W-:Y:S02]  /*19c40*/  @!P4 IADD3 R118, R118, -R251, RZ ;  /* 0x800000fb7676c210 */ /* 0x000fe40007ffe0ff */
[----:B------:R-:W-:Y:S02]  /*19c50*/  ISETP.GT.U32.AND P4, PT, R251, R123, PT ;  /* 0x0000007bfb00720c */ /* 0x000fe40003f84070 */
[----:B------:R-:W-:Y:S01]  /*19c60*/  @!P1 IADD3 R110, -R110, RZ, RZ ;  /* 0x000000ff6e6e9210 */ /* 0x000fe20007ffe1ff */
[--C-:B------:R-:W-:Y:S01]  /*19c70*/  @!P0 IMAD.IADD R121, R121, 0x1, -R251.reuse ;  /* 0x0000000179798824 */ /* 0x100fe200078e0afb */
[----:B------:R-:W-:Y:S02]  /*19c80*/  ISETP.GT.U32.AND P1, PT, R251, R116, PT ;  /* 0x00000074fb00720c */ /* 0x000fe40003f24070 */
[----:B------:R-:W-:Y:S02]  /*19c90*/  ISETP.GE.AND P0, PT, R23, RZ, PT ;  /* 0x000000ff1700720c */ /* 0x000fe40003f06270 */
[----:B------:R-:W4:Y:S05]  /*19ca0*/  LDL R23, [R1+0x4110] ;  /* 0x0041100001177983 */ /* 0x000f2a0000100800 */
[----:B------:R-:W-:Y:S01]  /*19cb0*/  @!P4 IMAD.IADD R123, R123, 0x1, -R251 ;  /* 0x000000017b7bc824 */ /* 0x000fe200078e0afb */
[----:B------:R-:W-:-:S03]  /*19cc0*/  @!P6 IADD3 R113, -R113, RZ, RZ ;  /* 0x000000ff7171e210 */ /* 0x000fc60007ffe1ff */
[----:B------:R-:W-:Y:S01]  /*19cd0*/  @!P1 IMAD.IADD R116, R116, 0x1, -R251 ;  /* 0x0000000174749824 */ /* 0x000fe200078e0afb */
[C---:B------:R-:W-:Y:S02]  /*19ce0*/  ISETP.GT.U32.AND P1, PT, R251.reuse, R122, PT ;  /* 0x0000007afb00720c */ /* 0x040fe40003f24070 */
[----:B------:R-:W-:-:S11]  /*19cf0*/  ISETP.GT.U32.AND P6, PT, R251, R123, PT ;  /* 0x0000007bfb00720c */ /* 0x000fd60003fc4070 */
[----:B------:R-:W-:Y:S02]  /*19d00*/  @!P1 IADD3 R122, R122, -R251, RZ ;  /* 0x800000fb7a7a9210 */ /* 0x000fe40007ffe0ff */
[----:B------:R-:W-:Y:S01]  /*19d10*/  @!P6 IMAD.IADD R123, R123, 0x1, -R251 ;  /* 0x000000017b7be824 */ /* 0x000fe200078e0afb */
[----:B------:R-:W-:Y:S02]  /*19d20*/  ISETP.GE.AND P6, PT, R27, RZ, PT ;  /* 0x000000ff1b00720c */ /* 0x000fe40003fc6270 */
[----:B------:R-:W4:Y:S01]  /*19d30*/  LDL R27, [R1+0x4130] ;  /* 0x00413000011b7983 */ /* 0x000f220000100800 */
[----:B--2---:R-:W-:-:S03]  /*19d40*/  ISETP.GE.AND P1, PT, R22, RZ, PT ;  /* 0x000000ff1600720c */ /* 0x004fc60003f26270 */
[----:B------:R-:W2:Y:S01]  /*19d50*/  LDL R22, [R1+0x4120] ;  /* 0x0041200001167983 */ /* 0x000ea20000100800 */
[----:B------:R-:W-:-:S13]  /*19d60*/  ISETP.GT.U32.AND P2, PT, R251, R112, PT ;  /* 0x00000070fb00720c */ /* 0x000fda0003f44070 */
[----:B------:R-:W-:Y:S01]  /*19d70*/  @!P2 IMAD.IADD R112, R112, 0x1, -R251 ;  /* 0x000000017070a824 */ /* 0x000fe200078e0afb */
[----:B------:R-:W-:Y:S02]  /*19d80*/  ISETP.GT.U32.AND P4, PT, R251, R119, PT ;  /* 0x00000077fb00720c */ /* 0x000fe40003f84070 */
[----:B---3--:R-:W-:-:S13]  /*19d90*/  ISETP.GE.AND P2, PT, R21, RZ, PT ;  /* 0x000000ff1500720c */ /* 0x008fda0003f46270 */
[----:B------:R-:W-:Y:S01]  /*19da0*/  @!P2 IMAD.MOV R112, RZ, RZ, -R112 ;  /* 0x000000ffff70a224 */ /* 0x000fe200078e0a70 */
[----:B------:R-:W-:Y:S01]  /*19db0*/  ISETP.GT.U32.AND P2, PT, R251, R118, PT ;  /* 0x00000076fb00720c */ /* 0x000fe20003f44070 */
[----:B------:R-:W-:Y:S01]  /*19dc0*/  @!P4 IMAD.IADD R119, R119, 0x1, -R251 ;  /* 0x000000017777c824 */ /* 0x000fe200078e0afb */
[----:B------:R-:W-:Y:S01]  /*19dd0*/  ISETP.GT.U32.AND P4, PT, R251, R126, PT ;  /* 0x0000007efb00720c */ /* 0x000fe20003f84070 */
[----:B------:R-:W-:Y:S01]  /*19de0*/  @!P3 IMAD.MOV R114, RZ, RZ, -R114 ;  /* 0x000000ffff72b224 */ /* 0x000fe200078e0a72 */
[----:B------:R-:W-:Y:S02]  /*19df0*/  @!P1 IADD3 R117, -R117, RZ, RZ ;  /* 0x000000ff75759210 */ /* 0x000fe40007ffe1ff */
[C---:B------:R-:W-:Y:S02]  /*19e00*/  ISETP.GT.U32.AND P3, PT, R251.reuse, R120, PT ;  /* 0x00000078fb00720c */ /* 0x040fe40003f64070 */
[----:B------:R-:W-:-:S05]  /*19e10*/  ISETP.GT.U32.AND P1, PT, R251, R124, PT ;  /* 0x0000007cfb00720c */ /* 0x000fca0003f24070 */
[--C-:B------:R-:W-:Y:S01]  /*19e20*/  @!P2 IMAD.IADD R118, R118, 0x1, -R251.reuse ;  /* 0x000000017676a824 */ /* 0x100fe200078e0afb */
[C---:B------:R-:W-:Y:S01]  /*19e30*/  ISETP.GT.U32.AND P2, PT, R251.reuse, R125, PT ;  /* 0x0000007dfb00720c */ /* 0x040fe20003f44070 */
[----:B------:R-:W-:Y:S01]  /*19e40*/  @!P0 IMAD.MOV R116, RZ, RZ, -R116 ;  /* 0x000000ffff748224 */ /* 0x000fe200078e0a74 */
[C---:B------:R-:W-:Y:S01]  /*19e50*/  ISETP.GT.U32.AND P0, PT, R251.reuse, R122, PT ;  /* 0x0000007afb00720c */ /* 0x040fe20003f04070 */
[--C-:B------:R-:W-:Y:S02]  /*19e60*/  @!P4 IMAD.IADD R126, R126, 0x1, -R251.reuse ;  /* 0x000000017e7ec824 */ /* 0x100fe400078e0afb */
[--C-:B------:R-:W-:Y:S01]  /*19e70*/  @!P3 IMAD.IADD R120, R120, 0x1, -R251.reuse ;  /* 0x000000017878b824 */ /* 0x100fe200078e0afb */
[----:B------:R-:W-:Y:S01]  /*19e80*/  ISETP.GT.U32.AND P3, PT, R251, R127, PT ;  /* 0x0000007ffb00720c */ /* 0x000fe20003f64070 */
[----:B------:R-:W-:-:S06]  /*19e90*/  @!P1 IMAD.IADD R124, R124, 0x1, -R251 ;  /* 0x000000017c7c9824 */ /* 0x000fcc00078e0afb */
[----:B------:R-:W-:Y:S02]  /*19ea0*/  @!P2 IADD3 R125, R125, -R251, RZ ;  /* 0x800000fb7d7da210 */ /* 0x000fe40007ffe0ff */
[----:B----4-:R-:W-:Y:S02]  /*19eb0*/  ISETP.GE.AND P2, PT, R25, RZ, PT ;  /* 0x000000ff1900720c */ /* 0x010fe40003f46270 */
[----:B------:R-:W3:Y:S01]  /*19ec0*/  LDL R25, [R1+0x4150] ;  /* 0x0041500001197983 */ /* 0x000ee20000100800 */
[----:B------:R-:W-:-:S03]  /*19ed0*/  ISETP.GE.AND P1, PT, R26, RZ, PT ;  /* 0x000000ff1a00720c */ /* 0x000fc60003f26270 */
[----:B------:R-:W4:Y:S01]  /*19ee0*/  LDL R26, [R1+0x4140] ;  /* 0x00414000011a7983 */ /* 0x000f220000100800 */
[----:B------:R-:W-:-:S03]  /*19ef0*/  ISETP.GE.AND P4, PT, R24, RZ, PT ;  /* 0x000000ff1800720c */ /* 0x000fc60003f86270 */
[----:B------:R-:W4:Y:S01]  /*19f00*/  LDL R24, [R1+0x4108] ;  /* 0x0041080001187983 */ /* 0x000f220000100800 */
[----:B------:R-:W-:Y:S01]  /*19f10*/  @!P0 IMAD.IADD R122, R122, 0x1, -R251 ;  /* 0x000000017a7a8824 */ /* 0x000fe200078e0afb */
[C---:B------:R-:W-:Y:S01]  /*19f20*/  ISETP.GT.U32.AND P0, PT, R251.reuse, R129, PT ;  /* 0x00000081fb00720c */ /* 0x040fe20003f04070 */
[----:B------:R-:W-:Y:S01]  /*19f30*/  @!P5 IMAD.MOV R115, RZ, RZ, -R115 ;  /* 0x000000ffff73d224 */ /* 0x000fe200078e0a73 */
[----:B------:R-:W-:Y:S01]  /*19f40*/  ISETP.GT.U32.AND P5, PT, R251, R121, PT ;  /* 0x00000079fb00720c */ /* 0x000fe20003fa4070 */
[----:B------:R-:W-:Y:S01]  /*19f50*/  @!P3 IMAD.IADD R127, R127, 0x1, -R251 ;  /* 0x000000017f7fb824 */ /* 0x000fe200078e0afb */
[----:B------:R-:W-:Y:S02]  /*19f60*/  ISETP.GE.AND P3, PT, R23, RZ, PT ;  /* 0x000000ff1700720c */ /* 0x000fe40003f66270 */
[----:B------:R-:W4:Y:S07]  /*19f70*/  LDL R23, [R1+0x4114] ;  /* 0x0041140001177983 */ /* 0x000f2e0000100800 */
[----:B------:R-:W-:-:S02]  /*19f80*/  @!P0 IADD3 R129, R129, -R251, RZ ;  /* 0x800000fb81818210 */ /* 0x000fc40007ffe0ff */
[----:B------:R-:W-:Y:S01]  /*19f90*/  @!P5 IADD3 R121, R121, -R251, RZ ;  /* 0x800000fb7979d210 */ /* 0x000fe20007ffe0ff */
[----:B------:R-:W-:Y:S01]  /*19fa0*/  @!P6 IMAD.MOV R118, RZ, RZ, -R118 ;  /* 0x000000ffff76e224 */ /* 0x000fe200078e0a76 */
[C---:B------:R-:W-:Y:S02]  /*19fb0*/  ISETP.GT.U32.AND P5, PT, R251.reuse, R128, PT ;  /* 0x00000080fb00720c */ /* 0x040fe40003fa4070 */
[----:B------:R-:W-:Y:S02]  /*19fc0*/  ISETP.GT.U32.AND P6, PT, R251, R129, PT ;  /* 0x00000081fb00720c */ /* 0x000fe40003fc4070 */
[----:B------:R-:W-:-:S09]  /*19fd0*/  IADD3 R36, R242, 0x1f7, RZ ;  /* 0x000001f7f2247810 */ /* 0x000fd20007ffe0ff */
[----:B------:R-:W-:Y:S02]  /*19fe0*/  @!P5 IMAD.IADD R128, R128, 0x1, -R251 ;  /* 0x000000018080d824 */ /* 0x000fe400078e0afb */
[----:B------:R-:W-:Y:S02]  /*19ff0*/  @!P6 IADD3 R129, R129, -R251, RZ ;  /* 0x800000fb8181e210 */ /* 0x000fe40007ffe0ff */
[----:B------:R-:W-:Y:S02]  /*1a000*/  ISETP.GE.AND P6, PT, R27, RZ, PT ;  /* 0x000000ff1b00720c */ /* 0x000fe40003fc6270 */
[----:B--2---:R-:W-:Y:S02]  /*1a010*/  ISETP.GE.AND P5, PT, R22, RZ, PT ;  /* 0x000000ff1600720c */ /* 0x004fe40003fa6270 */
[----:B------:R-:W2:Y:S04]  /*1a020*/  LDL R22, [R1+0x40fc] ;  /* 0x0040fc0001167983 */ /* 0x000ea80000100800 */
[----:B------:R1:W-:Y:S04]  /*1a030*/  STL [R1+0x3d90], R36 ;  /* 0x003d902401007387 */ /* 0x0003e80000100800 */
[----:B------:R-:W2:Y:S01]  /*1a040*/  LDL R27, [R1+0x4134] ;  /* 0x00413400011b7983 */ /* 0x000ea20000100800 */
[----:B------:R-:W-:Y:S01]  /*1a050*/  @!P2 IMAD.MOV R120, RZ, RZ, -R120 ;  /* 0x000000ffff78a224 */ /* 0x000fe200078e0a78 */
[----:B------:R-:W-:-:S02]  /*1a060*/  ISETP.GT.U32.AND P0, PT, R251, R124, PT ;  /* 0x0000007cfb00720c */ /* 0x000fc40003f04070 */
[----:B------:R-:W-:Y:S01]  /*1a070*/  ISETP.GT.U32.AND P2, PT, R251, R126, PT ;  /* 0x0000007efb00720c */ /* 0x000fe20003f44070 */
[----:B------:R-:W-:Y:S01]  /*1a080*/  @!P5 IMAD.MOV R123, RZ, RZ, -R123 ;  /* 0x000000ffff7bd224 */ /* 0x000fe200078e0a7b */
[----:B------:R-:W-:Y:S01]  /*1a090*/  @!P4 IADD3 R121, -R121, RZ, RZ ;  /* 0x000000ff7979c210 */ /* 0x000fe20007ffe1ff */
[----:B------:R-:W-:Y:S01]  /*1a0a0*/  @!P3 IMAD.MOV R122, RZ, RZ, -R122 ;  /* 0x000000ffff7ab224 */ /* 0x000fe200078e0a7a */
[C---:B------:R-:W-:Y:S01]  /*1a0b0*/  ISETP.GT.U32.AND P4, PT, R251.reuse, R127, PT ;  /* 0x0000007ffb00720c */ /* 0x040fe20003f84070 */
[----:B------:R-:W2:Y:S01]  /*1a0c0*/  LDL R28, [R1+0x4118] ;  /* 0x00411800011c7983 */ /* 0x000ea20000100800 */
[----:B------:R-:W-:-:S05]  /*1a0d0*/  ISETP.GT.U32.AND P5, PT, R251, R130, PT ;  /* 0x00000082fb00720c */ /* 0x000fca0003fa4070 */
[--C-:B------:R-:W-:Y:S01]  /*1a0e0*/  @!P0 IMAD.IADD R124, R124, 0x1, -R251.reuse ;  /* 0x000000017c7c8824 */ /* 0x100fe200078e0afb */
[C---:B------:R-:W-:Y:S01]  /*1a0f0*/  ISETP.GT.U32.AND P0, PT, R251.reuse, R131, PT ;  /* 0x00000083fb00720c */ /* 0x040fe20003f04070 */
[--C-:B------:R-:W-:Y:S01]  /*1a100*/  @!P2 IMAD.IADD R126, R126, 0x1, -R251.reuse ;  /* 0x000000017e7ea824 */ /* 0x100fe200078e0afb */
[C---:B------:R-:W-:Y:S02]  /*1a110*/  ISETP.GT.U32.AND P2, PT, R251.reuse, R133, PT ;  /* 0x00000085fb00720c */ /* 0x040fe40003f44070 */
[----:B------:R-:W-:Y:S01]  /*1a120*/  ISETP.GT.U32.AND P3, PT, R251, R128, PT ;  /* 0x00000080fb00720c */ /* 0x000fe20003f64070 */
[--C-:B------:R-:W-:Y:S01]  /*1a130*/  @!P4 IMAD.IADD R127, R127, 0x1, -R251.reuse ;  /* 0x000000017f7fc824 */ /* 0x100fe200078e0afb */
[----:B------:R-:W-:Y:S01]  /*1a140*/  ISETP.GT.U32.AND P4, PT, R251, R134, PT ;  /* 0x00000086fb00720c */ /* 0x000fe20003f84070 */
[----:B------:R-:W-:-:S06]  /*1a150*/  @!P5 IMAD.IADD R130, R130, 0x1, -R251 ;  /* 0x000000018282d824 */ /* 0x000fcc00078e0afb */
[--C-:B------:R-:W-:Y:S02]  /*1a160*/  @!P0 IMAD.IADD R131, R131, 0x1, -R251.reuse ;  /* 0x0000000183838824 */ /* 0x100fe400078e0afb */
[----:B------:R-:W-:Y:S02]  /*1a170*/  @!P2 IADD3 R133, R133, -R251, RZ ;  /* 0x800000fb8585a210 */ /* 0x000fe40007ffe0ff */
[--C-:B------:R-:W-:Y:S01]  /*1a180*/  @!P3 IMAD.IADD R128, R128, 0x1, -R251.reuse ;  /* 0x000000018080b824 */ /* 0x100fe200078e0afb */
[----:B------:R-:W-:Y:S01]  /*1a190*/  ISETP.GT.U32.AND P3, PT, R251, R135, PT ;  /* 0x00000087fb00720c */ /* 0x000fe20003f64070 */
[----:B------:R-:W-:Y:S02]  /*1a1a0*/  @!P4 IMAD.IADD R134, R134, 0x1, -R251 ;  /* 0x000000018686c824 */ /* 0x000fe400078e0afb */
[----:B------:R-:W-:Y:S01]  /*1a1b0*/  @!P6 IMAD.MOV R124, RZ, RZ, -R124 ;  /* 0x000000ffff7ce224 */ /* 0x000fe200078e0a7c */
[----:B---3--:R-:W-:Y:S02]  /*1a1c0*/  ISETP.GE.AND P0, PT, R25, RZ, PT ;  /* 0x000000ff1900720c */ /* 0x008fe40003f06270 */
[----:B------:R-:W3:Y:S01]  /*1a1d0*/  LDL R25, [R1+0x40f4] ;  /* 0x0040f40001197983 */ /* 0x000ee20000100800 */
[----:B----4-:R-:W-:-:S03]  /*1a1e0*/  ISETP.GE.AND P5, PT, R26, RZ, PT ;  /* 0x000000ff1a00720c */ /* 0x010fc60003fa6270 */
[----:B------:R-:W4:Y:S01]  /*1a1f0*/  LDL R26, [R1+0x40ec] ;  /* 0x0040ec00011a7983 */ /* 0x000f220000100800 */
[----:B------:R-:W-:-:S03]  /*1a200*/  ISETP.GE.AND P2, PT, R24, RZ, PT ;  /* 0x000000ff1800720c */ /* 0x000fc60003f46270 */
[----:B------:R-:W4:Y:S01]  /*1a210*/  LDL R24, [R1+0x4100] ;  /* 0x0041000001187983 */ /* 0x000f220000100800 */
[----:B------:R-:W-:Y:S01]  /*1a220*/  @!P3 IMAD.IADD R135, R135, 0x1, -R251 ;  /* 0x000000018787b824 */ /* 0x000fe200078e0afb */
[----:B------:R-:W-:Y:S02]  /*1a230*/  ISETP.GE.AND P4, PT, R23, RZ, PT ;  /* 0x000000ff1700720c */ /* 0x000fe40003f86270 */
[----:B------:R-:W4:Y:S02]  /*1a240*/  LDL R23, [R1+0x410c] ;  /* 0x00410c0001177983 */ /* 0x000f240000100800 */
[----:B------:R-:W-:-:S13]  /*1a250*/  ISETP.GT.U32.AND P6, PT, R251, R135, PT ;  /* 0x00000087fb00720c */ /* 0x000fda0003fc4070 */
[----:B------:R-:W-:Y:S02]  /*1a260*/  @!P6 IMAD.IADD R135, R135, 0x1, -R251 ;  /* 0x000000018787e824 */ /* 0x000fe400078e0afb */
[----:B------:R-:W-:Y:S01]  /*1a270*/  @!P1 IMAD.MOV R119, RZ, RZ, -R119 ;  /* 0x000000ffff779224 */ /* 0x000fe200078e0a77 */
[----:B------:R-:W-:Y:S02]  /*1a280*/  ISETP.GT.U32.AND P1, PT, R251, R125, PT ;  /* 0x0000007dfb00720c */ /* 0x000fe40003f24070 */
[----:B--2---:R-:W-:Y:S02]  /*1a290*/  ISETP.GE.AND P6, PT, R27, RZ, PT ;  /* 0x000000ff1b00720c */ /* 0x004fe40003fc6270 */
[----:B------:R-:W2:Y:S09]  /*1a2a0*/  LDL R27, [R1+0x40dc] ;  /* 0x0040dc00011b7983 */ /* 0x000eb20000100800 */
[----:B------:R-:W-:-:S02]  /*1a2b0*/  @!P1 IADD3 R125, R125, -R251, RZ ;  /* 0x800000fb7d7d9210 */ /* 0x000fc40007ffe0ff */
[----:B------:R-:W-:-:S13]  /*1a2c0*/  ISETP.GT.U32.AND P1, PT, R251, R132, PT ;  /* 0x00000084fb00720c */ /* 0x000fda0003f24070 */
[----:B------:R-:W-:Y:S01]  /*1a2d0*/  @!P1 IMAD.IADD R132, R132, 0x1, -R251 ;  /* 0x0000000184849824 */ /* 0x000fe200078e0afb */
[----:B------:R-:W-:Y:S02]  /*1a2e0*/  ISETP.GE.AND P1, PT, R22, RZ, PT ;  /* 0x000000ff1600720c */ /* 0x000fe40003f26270 */
[----:B------:R-:W2:Y:S01]  /*1a2f0*/  LDL R22, [R1+0x4124] ;  /* 0x0041240001167983 */ /* 0x000ea20000100800 */
[----:B------:R-:W-:Y:S01]  /*1a300*/  @!P0 IMAD.MOV R126, RZ, RZ, -R126 ;  /* 0x000000ffff7e8224 */ /* 0x000fe200078e0a7e */
[----:B------:R-:W-:Y:S02]  /*1a310*/  ISETP.GT.U32.AND P0, PT, R251, R132, PT ;  /* 0x00000084fb00720c */ /* 0x000fe40003f04070 */
[----:B------:R-:W-:Y:S02]  /*1a320*/  @!P5 IADD3 R125, -R125, RZ, RZ ;  /* 0x000000ff7d7dd210 */ /* 0x000fe40007ffe1ff */
[----:B------:R-:W-:-:S05]  /*1a330*/  ISETP.GT.U32.AND P5, PT, R251, R131, PT ;  /* 0x00000083fb00720c */ /* 0x000fca0003fa4070 */
[----:B------:R-:W-:Y:S01]  /*1a340*/  @!P1 IMAD.MOV R127, RZ, RZ, -R127 ;  /* 0x000000ffff7f9224 */ /* 0x000fe200078e0a7f */
[----:B------:R-:W-:Y:S02]  /*1a350*/  ISETP.GT.U32.AND P1, PT, R251, R133, PT ;  /* 0x00000085fb00720c */ /* 0x000fe40003f24070 */
[----:B------:R-:W-:Y:S02]  /*1a360*/  @!P4 IADD3 R129, -R129, RZ, RZ ;  /* 0x000000ff8181c210 */ /* 0x000fe40007ffe1ff */
[C---:B------:R-:W-:Y:S01]  /*1a370*/  ISETP.GT.U32.AND P4, PT, R251.reuse, R136, PT ;  /* 0x00000088fb00720c */ /* 0x040fe20003f84070 */
[--C-:B------:R-:W-:Y:S01]  /*1a380*/  @!P0 IMAD.IADD R132, R132, 0x1, -R251.reuse ;  /* 0x0000000184848824 */ /* 0x100fe200078e0afb */
[C---:B------:R-:W-:Y:S01]  /*1a390*/  ISETP.GT.U32.AND P0, PT, R251.reuse, R138, PT ;  /* 0x0000008afb00720c */ /* 0x040fe20003f04070 */
[----:B------:R-:W-:Y:S01]  /*1a3a0*/  @!P2 IMAD.MOV R128, RZ, RZ, -R128 ;  /* 0x000000ffff80a224 */ /* 0x000fe200078e0a80 */
[----:B------:R-:W-:Y:S01]  /*1a3b0*/  ISETP.GT.U32.AND P2, PT, R251, R134, PT ;  /* 0x00000086fb00720c */ /* 0x000fe20003f44070 */
[----:B------:R-:W-:Y:S01]  /*1a3c0*/  @!P5 IMAD.IADD R131, R131, 0x1, -R251 ;  /* 0x000000018383d824 */ /* 0x000fe200078e0afb */
[----:B------:R-:W-:-:S03]  /*1a3d0*/  ISETP.GT.U32.AND P5, PT, R251, R137, PT ;  /* 0x00000089fb00720c */ /* 0x000fc60003fa4070 */
[----:B------:R-:W-:Y:S02]  /*1a3e0*/  @!P1 IADD3 R133, R133, -R251, RZ ;  /* 0x800000fb85859210 */ /* 0x000fe40007ffe0ff */
[C---:B------:R-:W-:Y:S02]  /*1a3f0*/  ISETP.GT.U32.AND P1, PT, R251.reuse, R139, PT ;  /* 0x0000008bfb00720c */ /* 0x040fe40003f24070 */
[--C-:B------:R-:W-:Y:S01]  /*1a400*/  @!P4 IMAD.IADD R136, R136, 0x1, -R251.reuse ;  /* 0x000000018888c824 */ /* 0x100fe200078e0afb */
[C---:B------:R-:W-:Y:S01]  /*1a410*/  ISETP.GT.U32.AND P4, PT, R251.reuse, R141, PT ;  /* 0x0000008dfb00720c */ /* 0x040fe20003f84070 */
[--C-:B------:R-:W-:Y:S02]  /*1a420*/  @!P0 IMAD.IADD R138, R138, 0x1, -R251.reuse ;  /* 0x000000018a8a8824 */ /* 0x100fe400078e0afb */
[----:B------:R-:W-:Y:S01]  /*1a430*/  @!P2 IMAD.IADD R134, R134, 0x1, -R251 ;  /* 0x000000018686a824 */ /* 0x000fe200078e0afb */
[----:B------:R-:W-:Y:S02]  /*1a440*/  ISETP.GT.U32.AND P2, PT, R251, R140, PT ;  /* 0x0000008cfb00720c */ /* 0x000fe40003f44070 */
[----:B------:R-:W-:-:S04]  /*1a450*/  @!P5 IADD3 R137, R137, -R251, RZ ;  /* 0x800000fb8989d210 */ /* 0x000fc80007ffe0ff */
[----:B------:R-:W-:Y:S01]  /*1a460*/  @!P1 IMAD.IADD R139, R139, 0x1, -R251 ;  /* 0x000000018b8b9824 */ /* 0x000fe200078e0afb */
[----:B---3--:R-:W-:Y:S02]  /*1a470*/  ISETP.GE.AND P0, PT, R25, RZ, PT ;  /* 0x000000ff1900720c */ /* 0x008fe40003f06270 */
[----:B------:R-:W3:Y:S01]  /*1a480*/  LDL R25, [R1+0x40f0] ;  /* 0x0040f00001197983 */ /* 0x000ee20000100800 */
[----:B----4-:R-:W-:-:S03]  /*1a490*/  ISETP.GE.AND P5, PT, R26, RZ, PT ;  /* 0x000000ff1a00720c */ /* 0x010fc60003fa6270 */
[----:B------:R-:W4:Y:S01]  /*1a4a0*/  LDL R26, [R1+0x40e4] ;  /* 0x0040e400011a7983 */ /* 0x000f220000100800 */
[----:B------:R-:W-:-:S03]  /*1a4b0*/  ISETP.GE.AND P1, PT, R24, RZ, PT ;  /* 0x000000ff1800720c */ /* 0x000fc60003f26270 */
[----:B------:R-:W4:Y:S01]  /*1a4c0*/  LDL R24, [R1+0x40f8] ;  /* 0x0040f80001187983 */ /* 0x000f220000100800 */
[--C-:B------:R-:W-:Y:S02]  /*1a4d0*/  @!P4 IMAD.IADD R141, R141, 0x1, -R251.reuse ;  /* 0x000000018d8dc824 */ /* 0x100fe400078e0afb */
[----:B------:R-:W-:-:S07]  /*1a4e0*/  @!P2 IMAD.IADD R140, R140, 0x1, -R251 ;  /* 0x000000018c8ca824 */ /* 0x000fce00078e0afb */
[----:B------:R-:W-:Y:S01]  /*1a4f0*/  @!P1 IMAD.MOV R134, RZ, RZ, -R134 ;  /* 0x000000ffff869224 */ /* 0x000fe200078e0a86 */
[----:B------:R-:W-:Y:S02]  /*1a500*/  ISETP.GT.U32.AND P1, PT, R251, R141, PT ;  /* 0x0000008dfb00720c */ /* 0x000fe40003f24070 */
[----:B------:R-:W-:Y:S02]  /*1a510*/  ISETP.GE.AND P2, PT, R23, RZ, PT ;  /* 0x000000ff1700720c */ /* 0x000fe40003f46270 */
[----:B------:R-:W4:Y:S09]  /*1a520*/  LDL R23, [R1+0x4104] ;  /* 0x0041040001177983 */ /* 0x000f320000100800 */
[----:B------:R-:W-:Y:S01]  /*1a530*/  @!P1 IMAD.IADD R141, R141, 0x1, -R251 ;  /* 0x000000018d8d9824 */ /* 0x000fe200078e0afb */
[----:B------:R-:W-:Y:S01]  /*1a540*/  ISETP.GE.AND P1, PT, R28, RZ, PT ;  /* 0x000000ff1c00720c */ /* 0x000fe20003f26270 */
[----:B------:R-:W-:Y:S01]  /*1a550*/  @!P2 IMAD.MOV R135, RZ, RZ, -R135 ;  /* 0x000000ffff87a224 */ /* 0x000fe200078e0a87 */
[----:B------:R-:W4:Y:S01]  /*1a560*/  LDL R28, [R1+0x40d0] ;  /* 0x0040d000011c7983 */ /* 0x000f220000100800 */
[----:B------:R-:W-:-:S13]  /*1a570*/  ISETP.GT.U32.AND P2, PT, R251, R142, PT ;  /* 0x0000008efb00720c */ /* 0x000fda0003f44070 */
[----:B------:R-:W-:Y:S01]  /*1a580*/  @!P2 IMAD.IADD R142, R142, 0x1, -R251 ;  /* 0x000000018e8ea824 */ /* 0x000fe200078e0afb */
[----:B--2---:R-:W-:Y:S02]  /*1a590*/  ISETP.GE.AND P2, PT, R27, RZ, PT ;  /* 0x000000ff1b00720c */ /* 0x004fe40003f46270 */
[----:B------:R-:W2:Y:S01]  /*1a5a0*/  LDL R27, [R1+0x40d4] ;  /* 0x0040d400011b7983 */ /* 0x000ea20000100800 */
[----:B------:R-:W-:-:S13]  /*1a5b0*/  ISETP.GT.U32.AND P3, PT, R251, R130, PT ;  /* 0x00000082fb00720c */ /* 0x000fda0003f64070 */
[----:B------:R-:W-:Y:S01]  /*1a5c0*/  @!P3 IMAD.IADD R130, R130, 0x1, -R251 ;  /* 0x000000018282b824 */ /* 0x000fe200078e0afb */
[----:B------:R-:W-:Y:S02]  /*1a5d0*/  ISETP.GE.AND P3, PT, R22, RZ, PT ;  /* 0x000000ff1600720c */ /* 0x000fe40003f66270 */
[----:B------:R-:W-:Y:S02]  /*1a5e0*/  @!P5 IADD3 R132, -R132, RZ, RZ ;  /* 0x000000ff8484d210 */ /* 0x000fe40007ffe1ff */
[C---:B------:R-:W-:Y:S02]  /*1a5f0*/  ISETP.GT.U32.AND P4, PT, R251.reuse, R137, PT ;  /* 0x00000089fb00720c */ /* 0x040fe40003f84070 */
[----:B------:R-:W-:-:S07]  /*1a600*/  ISETP.GT.U32.AND P5, PT, R251, R138, PT ;  /* 0x0000008afb00720c */ /* 0x000fce0003fa4070 */
[----:B------:R-:W-:Y:S01]  /*1a610*/  @!P3 IMAD.MOV R130, RZ, RZ, -R130 ;  /* 0x000000ffff82b224 */ /* 0x000fe200078e0a82 */
[C---:B------:R-:W-:Y:S01]  /*1a620*/  ISETP.GT.U32.AND P3, PT, R251.reuse, R136, PT ;  /* 0x00000088fb00720c */ /* 0x040fe20003f64070 */
[----:B------:R-:W-:Y:S01]  /*1a630*/  @!P6 IMAD.MOV R131, RZ, RZ, -R131 ;  /* 0x000000ffff83e224 */ /* 0x000fe200078e0a83 */
[----:B------:R-:W-:Y:S01]  /*1a640*/  ISETP.GT.U32.AND P6, PT, R251, R140, PT ;  /* 0x0000008cfb00720c */ /* 0x000fe20003fc4070 */
[--C-:B------:R-:W-:Y:S01]  /*1a650*/  @!P4 IMAD.IADD R137, R137, 0x1, -R251.reuse ;  /* 0x000000018989c824 */ /* 0x100fe200078e0afb */
[C---:B------:R-:W-:Y:S01]  /*1a660*/  ISETP.GT.U32.AND P4, PT, R251.reuse, R144, PT ;  /* 0x00000090fb00720c */ /* 0x040fe20003f84070 */
[----:B------:R-:W-:Y:S01]  /*1a670*/  @!P5 IMAD.IADD R138, R138, 0x1, -R251 ;  /* 0x000000018a8ad824 */ /* 0x000fe200078e0afb */
[C---:B------:R-:W-:Y:S01]  /*1a680*/  ISETP.GT.U32.AND P5, PT, R251.reuse, R145, PT ;  /* 0x00000091fb00720c */ /* 0x040fe20003fa4070 */
[----:B------:R-:W-:Y:S01]  /*1a690*/  @!P0 IMAD.MOV R133, RZ, RZ, -R133 ;  /* 0x000000ffff858224 */ /* 0x000fe200078e0a85 */
[----:B------:R-:W-:-:S05]  /*1a6a0*/  ISETP.GT.U32.AND P0, PT, R251, R139, PT ;  /* 0x0000008bfb00720c */ /* 0x000fca0003f04070 */
[----:B------:R-:W-:Y:S02]  /*1a6b0*/  @!P3 IADD3 R136, R136, -R251, RZ ;  /* 0x800000fb8888b210 */ /* 0x000fe40007ffe0ff */
[C---:B------:R-:W-:Y:S02]  /*1a6c0*/  ISETP.GT.U32.AND P3, PT, R251.reuse, R143, PT ;  /* 0x0000008ffb00720c */ /* 0x040fe40003f64070 */
[----:B------:R-:W-:Y:S02]  /*1a6d0*/  @!P6 IADD3 R140, R140, -R251, RZ ;  /* 0x800000fb8c8ce210 */ /* 0x000fe40007ffe0ff */
[----:B------:R-:W-:Y:S01]  /*1a6e0*/  ISETP.GT.U32.AND P6, PT, R251, R147, PT ;  /* 0x00000093fb00720c */ /* 0x000fe20003fc4070 */
[--C-:B------:R-:W-:Y:S01]  /*1a6f0*/  @!P5 IMAD.IADD R145, R145, 0x1, -R251.reuse ;  /* 0x000000019191d824 */ /* 0x100fe200078e0afb */
[----:B------:R-:W-:Y:S01]  /*1a700*/  @!P4 IADD3 R144, R144, -R251, RZ ;  /* 0x800000fb9090c210 */ /* 0x000fe20007ffe0ff */
[----:B------:R-:W-:Y:S01]  /*1a710*/  @!P0 IMAD.IADD R139, R139, 0x1, -R251 ;  /* 0x000000018b8b8824 */ /* 0x000fe200078e0afb */
[----:B------:R-:W-:-:S05]  /*1a720*/  ISETP.GT.U32.AND P0, PT, R251, R146, PT ;  /* 0x00000092fb00720c */ /* 0x000fca0003f04070 */
        /* <DEDUP_REMOVED lines=9> */
[----:B------:R-:W-:Y:S02]  /*1a7c0*/  @!P5 IADD3 R140, -R140, RZ, RZ ;  /* 0x000000ff8c8cd210 */ /* 0x000fe40007ffe1ff */
[----:B------:R-:W-:Y:S02]  /*1a7d0*/  ISETP.GT.U32.AND P5, PT, R251, R147, PT ;  /* 0x00000093fb00720c */ /* 0x000fe40003fa4070 */
[----:B------:R-:W-:Y:S02]  /*1a7e0*/  ISETP.GE.AND P0, PT, R23, RZ, PT ;  /* 0x000000ff1700720c */ /* 0x000fe40003f06270 */
[----:B------:R-:W-:Y:S01]  /*1a7f0*/  IADD3 R35, R242, 0x1f8, RZ ;  /* 0x000001f8f2237810 */ /* 0x000fe20007ffe0ff */
[----:B------:R-:W4:Y:S04]  /*1a800*/  LDL R23, [R1+0x40e0] ;  /* 0x0040e00001177983 */ /* 0x000f280000100800 */
[----:B------:R1:W-:Y:S04]  /*1a810*/  STL [R1+0x3d8c], R35 ;  /* 0x003d8c2301007387 */ /* 0x0003e80000100800 */
[----:B------:R-:W-:Y:S01]  /*1a820*/  @!P5 IMAD.IADD R147, R147, 0x1, -R251 ;  /* 0x000000019393d824 */ /* 0x000fe200078e0afb */
[----:B------:R-:W-:Y:S01]  /*1a830*/  ISETP.GE.AND P5, PT, R28, RZ, PT ;  /* 0x000000ff1c00720c */ /* 0x000fe20003fa6270 */
[----:B------:R-:W-:Y:S01]  /*1a840*/  @!P0 IMAD.MOV R141, RZ, RZ, -R141 ;  /* 0x000000ffff8d8224 */ /* 0x000fe200078e0a8d */
[----:B------:R-:W4:Y:S01]  /*1a850*/  LDL R28, [R1+0x40b8] ;  /* 0x0040b800011c7983 */ /* 0x000f220000100800 */
[----:B------:R-:W-:Y:S01]  /*1a860*/  ISETP.GT.U32.AND P0, PT, R251, R148, PT ;  /* 0x00000094fb00720c */ /* 0x000fe20003f04070 */
[----:B------:R-:W-:-:S02]  /*1a870*/  @!P3 IMAD.MOV R138, RZ, RZ, -R138 ;  /* 0x000000ffff8ab224 */ /* 0x000fc400078e0a8a */
[----:B------:R-:W-:Y:S01]  /*1a880*/  @!P4 IMAD.MOV R139, RZ, RZ, -R139 ;  /* 0x000000ffff8bc224 */ /* 0x000fe200078e0a8b */
[----:B------:R-:W-:Y:S01]  /*1a890*/  @!P1 IADD3 R136, -R136, RZ, RZ ;  /* 0x000000ff88889210 */ /* 0x000fe20007ffe1ff */
[----:B------:R-:W-:Y:S01]  /*1a8a0*/  @!P2 IMAD.MOV R137, RZ, RZ, -R137 ;  /* 0x000000ffff89a224 */ /* 0x000fe200078e0a89 */
[----:B------:R-:W-:Y:S01]  /*1a8b0*/  ISETP.GT.U32.AND P6, PT, R251, R146, PT ;  /* 0x00000092fb00720c */ /* 0x000fe20003fc4070 */
[----:B------:R-:W4:Y:S06]  /*1a8c0*/  LDL R29, [R1+0x409c] ;  /* 0x00409c00011d7983 */ /* 0x000f2c0000100800 */
[----:B------:R-:W-:-:S02]  /*1a8d0*/  @!P0 IADD3 R148, R148, -R251, RZ ;  /* 0x800000fb94948210 */ /* 0x000fc40007ffe0ff */
[----:B--2---:R-:W-:Y:S02]  /*1a8e0*/  ISETP.GE.AND P0, PT, R27, RZ, PT ;  /* 0x000000ff1b00720c */ /* 0x004fe40003f06270 */
[----:B------:R-:W2:Y:S01]  /*1a8f0*/  LDL R27, [R1+0x40c0] ;  /* 0x0040c000011b7983 */ /* 0x000ea20000100800 */
[C---:B------:R-:W-:Y:S02]  /*1a900*/  ISETP.GT.U32.AND P3, PT, R251.reuse, R144, PT ;  /* 0x00000090fb00720c */ /* 0x040fe40003f64070 */
[C---:B------:R-:W-:Y:S02]  /*1a910*/  ISETP.GT.U32.AND P4, PT, R251.reuse, R145, PT ;  /* 0x00000091fb00720c */ /* 0x040fe40003f84070 */
[----:B------:R-:W-:-:S09]  /*1a920*/  ISETP.GT.U32.AND P1, PT, R251, R142, PT ;  /* 0x0000008efb00720c */ /* 0x000fd20003f24070 */
[----:B------:R-:W-:Y:S02]  /*1a930*/  @!P3 IADD3 R144, R144, -R251, RZ ;  /* 0x800000fb9090b210 */ /* 0x000fe40007ffe0ff */
[--C-:B------:R-:W-:Y:S01]  /*1a940*/  @!P4 IMAD.IADD R145, R145, 0x1, -R251.reuse ;  /* 0x000000019191c824 */ /* 0x100fe200078e0afb */
[C---:B------:R-:W-:Y:S01]  /*1a950*/  ISETP.GT.U32.AND P3, PT, R251.reuse, R151, PT ;  /* 0x00000097fb00720c */ /* 0x040fe20003f64070 */
[--C-:B------:R-:W-:Y:S01]  /*1a960*/  @!P1 IMAD.IADD R142, R142, 0x1, -R251.reuse ;  /* 0x000000018e8e9824 */ /* 0x100fe200078e0afb */
[C---:B------:R-:W-:Y:S02]  /*1a970*/  ISETP.GT.U32.AND P4, PT, R251.reuse, R152, PT ;  /* 0x00000098fb00720c */ /* 0x040fe40003f84070 */
[C---:B------:R-:W-:Y:S01]  /*1a980*/  ISETP.GT.U32.AND P1, PT, R251.reuse, R149, PT ;  /* 0x00000095fb00720c */ /* 0x040fe20003f24070 */
[----:B------:R-:W-:Y:S01]  /*1a990*/  @!P6 IMAD.IADD R146, R146, 0x1, -R251 ;  /* 0x000000019292e824 */ /* 0x000fe200078e0afb */
[C---:B------:R-:W-:Y:S02]  /*1a9a0*/  ISETP.GT.U32.AND P6, PT, R251.reuse, R153, PT ;  /* 0x00000099fb00720c */ /* 0x040fe40003fc4070 */
[----:B------:R-:W-:-:S05]  /*1a9b0*/  ISETP.GT.U32.AND P2, PT, R251, R143, PT ;  /* 0x0000008ffb00720c */ /* 0x000fca0003f44070 */
[--C-:B------:R-:W-:Y:S02]  /*1a9c0*/  @!P3 IMAD.IADD R151, R151, 0x1, -R251.reuse ;  /* 0x000000019797b824 */ /* 0x100fe400078e0afb */
[----:B------:R-:W-:Y:S02]  /*1a9d0*/  @!P4 IADD3 R152, R152, -R251, RZ ;  /* 0x800000fb9898c210 */ /* 0x000fe40007ffe0ff */
[--C-:B------:R-:W-:Y:S02]  /*1a9e0*/  @!P1 IMAD.IADD R149, R149, 0x1, -R251.reuse ;  /* 0x0000000195959824 */ /* 0x100fe400078e0afb */
[--C-:B------:R-:W-:Y:S02]  /*1a9f0*/  @!P6 IMAD.IADD R153, R153, 0x1, -R251.reuse ;  /* 0x000000019999e824 */ /* 0x100fe400078e0afb */
[----:B------:R-:W-:-:S04]  /*1aa00*/  @!P2 IMAD.IADD R143, R143, 0x1, -R251 ;  /* 0x000000018f8fa824 */ /* 0x000fc800078e0afb */
[----:B------:R-:W-:Y:S01]  /*1aa10*/  @!P0 IMAD.MOV R143, RZ, RZ, -R143 ;  /* 0x000000ffff8f8224 */ /* 0x000fe200078e0a8f */
[----:B------:R-:W-:Y:S02]  /*1aa20*/  ISETP.GT.U32.AND P0, PT, R251, R149, PT ;  /* 0x00000095fb00720c */ /* 0x000fe40003f04070 */
[----:B---3--:R-:W-:Y:S02]  /*1aa30*/  ISETP.GE.AND P3, PT, R25, RZ, PT ;  /* 0x000000ff1900720c */ /* 0x008fe40003f66270 */
[----:B------:R-:W3:Y:S01]  /*1aa40*/  LDL R25, [R1+0x4094] ;  /* 0x0040940001197983 */ /* 0x000ee20000100800 */
[----:B----4-:R-:W-:-:S03]  /*1aa50*/  ISETP.GE.AND P1, PT, R26, RZ, PT ;  /* 0x000000ff1a00720c */ /* 0x010fc60003f26270 */
[----:B------:R-:W4:Y:S01]  /*1aa60*/  LDL R26, [R1+0x40c8] ;  /* 0x0040c800011a7983 */ /* 0x000f220000100800 */
[----:B------:R-:W-:-:S03]  /*1aa70*/  ISETP.GE.AND P4, PT, R24, RZ, PT ;  /* 0x000000ff1800720c */ /* 0x000fc60003f86270 */
[----:B------:R-:W4:Y:S03]  /*1aa80*/  LDL R24, [R1+0x4098] ;  /* 0x0040980001187983 */ /* 0x000f260000100800 */
[----:B------:R-:W-:Y:S01]  /*1aa90*/  @!P3 IMAD.MOV R146, RZ, RZ, -R146 ;  /* 0x000000ffff92b224 */ /* 0x000fe200078e0a92 */
[----:B------:R-:W-:Y:S01]  /*1aaa0*/  ISETP.GT.U32.AND P3, PT, R251, R153, PT ;  /* 0x00000099fb00720c */ /* 0x000fe20003f64070 */
[----:B------:R-:W-:Y:S01]  /*1aab0*/  @!P0 IMAD.IADD R149, R149, 0x1, -R251 ;  /* 0x0000000195958824 */ /* 0x000fe200078e0afb */
[----:B------:R-:W-:-:S11]  /*1aac0*/  ISETP.GT.U32.AND P0, PT, R251, R155, PT ;  /* 0x0000009bfb00720c */ /* 0x000fd60003f04070 */
[--C-:B------:R-:W-:Y:S01]  /*1aad0*/  @!P3 IMAD.IADD R153, R153, 0x1, -R251.reuse ;  /* 0x000000019999b824 */ /* 0x100fe200078e0afb */
[----:B------:R-:W-:Y:S02]  /*1aae0*/  ISETP.GE.AND P3, PT, R28, RZ, PT ;  /* 0x000000ff1c00720c */ /* 0x000fe40003f66270 */
[----:B------:R-:W4:Y:S01]  /*1aaf0*/  LDL R28, [R1+0x40a0] ;  /* 0x0040a000011c7983 */ /* 0x000f220000100800 */
[----:B------:R-:W-:Y:S01]  /*1ab00*/  @!P0 IMAD.IADD R155, R155, 0x1, -R251 ;  /* 0x000000019b9b8824 */ /* 0x000fe200078e0afb */
[----:B--2---:R-:W-:Y:S02]  /*1ab10*/  ISETP.GE.AND P0, PT, R27, RZ, PT ;  /* 0x000000ff1b00720c */ /* 0x004fe40003f06270 */
[----:B------:R-:W2:Y:S01]  /*1ab20*/  LDL R27, [R1+0x40a4] ;  /* 0x0040a400011b7983 */ /* 0x000ea20000100800 */
[----:B------:R-:W-:-:S13]  /*1ab30*/  ISETP.GT.U32.AND P2, PT, R251, R150, PT ;  /* 0x00000096fb00720c */ /* 0x000fda0003f44070 */
[----:B------:R-:W-:Y:S01]  /*1ab40*/  @!P2 IMAD.IADD R150, R150, 0x1, -R251 ;  /* 0x000000019696a824 */ /* 0x000fe200078e0afb */
[----:B------:R-:W-:Y:S02]  /*1ab50*/  ISETP.GE.AND P2, PT, R23, RZ, PT ;  /* 0x000000ff1700720c */ /* 0x000fe40003f46270 */
[----:B------:R-:W2:Y:S01]  /*1ab60*/  LDL R23, [R1+0x40b0] ;  /* 0x0040b00001177983 */ /* 0x000ea20000100800 */
[C---:B------:R-:W-:Y:S02]  /*1ab70*/  ISETP.GT.U32.AND P6, PT, R251.reuse, R152, PT ;  /* 0x00000098fb00720c */ /* 0x040fe40003fc4070 */
[----:B------:R-:W-:Y:S02]  /*1ab80*/  @!P1 IADD3 R144, -R144, RZ, RZ ;  /* 0x000000ff90909210 */ /* 0x000fe40007ffe1ff */
[----:B------:R-:W-:-:S06]  /*1ab90*/  ISETP.GT.U32.AND P1, PT, R251, R150, PT ;  /* 0x00000096fb00720c */ /* 0x000fcc0003f24070 */
[----:B------:R-:W-:Y:S01]  /*1aba0*/  @!P2 IMAD.MOV R145, RZ, RZ, -R145 ;  /* 0x000000ffff91a224 */ /* 0x000fe200078e0a91 */
[C---:B------:R-:W-:Y:S01]  /*1abb0*/  ISETP.GT.U32.AND P2, PT, R251.reuse, R151, PT ;  /* 0x00000097fb00720c */ /* 0x040fe20003f44070 */
[----:B------:R-:W-:Y:S01]  /*1abc0*/  @!P4 IMAD.MOV R147, RZ, RZ, -R147 ;  /* 0x000000ffff93c224 */ /* 0x000fe200078e0a93 */
[C---:B------:R-:W-:Y:S02]  /*1abd0*/  ISETP.GT.U32.AND P4, PT, R251.reuse, R154, PT ;  /* 0x0000009afb00720c */ /* 0x040fe40003f84070 */
[----:B------:R-:W-:Y:S02]  /*1abe0*/  @!P6 IADD3 R152, R152, -R251, RZ ;  /* 0x800000fb9898e210 */ /* 0x000fe40007ffe0ff */
[C---:B------:R-:W-:Y:S01]  /*1abf0*/  ISETP.GT.U32.AND P6, PT, R251.reuse, R158, PT ;  /* 0x0000009efb00720c */ /* 0x040fe20003fc4070 */
[----:B------:R-:W-:Y:S01]  /*1ac00*/  @!P1 IMAD.IADD R150, R150, 0x1, -R251 ;  /* 0x0000000196969824 */ /* 0x000fe200078e0afb */
[----:B------:R-:W-:-:S05]  /*1ac10*/  ISETP.GT.U32.AND P1, PT, R251, R156, PT ;  /* 0x0000009cfb00720c */ /* 0x000fca0003f24070 */
[--C-:B------:R-:W-:Y:S01]  /*1ac20*/  @!P2 IMAD.IADD R151, R151, 0x1, -R251.reuse ;  /* 0x000000019797a824 */ /* 0x100fe200078e0afb */
[C---:B------:R-:W-:Y:S01]  /*1ac30*/  ISETP.GT.U32.AND P2, PT, R251.reuse, R157, PT ;  /* 0x0000009dfb00720c */ /* 0x040fe20003f44070 */
[----:B------:R-:W-:Y:S01]  /*1ac40*/  @!P4 IMAD.IADD R154, R154, 0x1, -R251 ;  /* 0x000000019a9ac824 */ /* 0x000fe200078e0afb */
[----:B------:R-:W-:-:S03]  /*1ac50*/  ISETP.GT.U32.AND P4, PT, R251, R159, PT ;  /* 0x0000009ffb00720c */ /* 0x000fc60003f84070 */
[----:B------:R-:W-:Y:S02]  /*1ac60*/  @!P6 IMAD.IADD R158, R158, 0x1, -R251 ;  /* 0x000000019e9ee824 */ /* 0x000fe400078e0afb */
[----:B------:R-:W-:-:S06]  /*1ac70*/  @!P1 IADD3 R156, R156, -R251, RZ ;  /* 0x800000fb9c9c9210 */ /* 0x000fcc0007ffe0ff */
[----:B------:R-:W-:Y:S01]  /*1ac80*/  @!P2 IMAD.IADD R157, R157, 0x1, -R251 ;  /* 0x000000019d9da824 */ /* 0x000fe200078e0afb */
[----:B---3--:R-:W-:Y:S02]  /*1ac90*/  ISETP.GE.AND P2, PT, R25, RZ, PT ;  /* 0x000000ff1900720c */ /* 0x008fe40003f46270 */
[----:B------:R-:W3:Y:S01]  /*1aca0*/  LDL R25, [R1+0x407c] ;  /* 0x00407c0001197983 */ /* 0x000ee20000100800 */
[----:B----4-:R-:W-:-:S03]  /*1acb0*/  ISETP.GE.AND P1, PT, R26, RZ, PT ;  /* 0x000000ff1a00720c */ /* 0x010fc60003f26270 */
[----:B------:R-:W4:Y:S01]  /*1acc0*/  LDL R26, [R1+0x4074] ;  /* 0x00407400011a7983 */ /* 0x000f220000100800 */
[----:B------:R-:W-:-:S03]  /*1acd0*/  ISETP.GE.AND P6, PT, R24, RZ, PT ;  /* 0x000000ff1800720c */ /* 0x000fc60003fc6270 */
[----:B------:R-:W4:Y:S01]  /*1ace0*/  LDL R24, [R1+0x4084] ;  /* 0x0040840001187983 */ /* 0x000f220000100800 */
[----:B------:R-:W-:Y:S02]  /*1acf0*/  @!P4 IADD3 R159, R159, -R251, RZ ;  /* 0x800000fb9f9fc210 */ /* 0x000fe40007ffe0ff */
[----:B------:R-:W-:Y:S01]  /*1ad00*/  @!P2 IMAD.MOV R152, RZ, RZ, -R152 ;  /* 0x000000ffff98a224 */ /* 0x000fe200078e0a98 */
[C---:B------:R-:W-:Y:S02]  /*1ad10*/  ISETP.GT.U32.AND P4, PT, R251.reuse, R154, PT ;  /* 0x0000009afb00720c */ /* 0x040fe40003f84070 */
[----:B------:R-:W-:-:S04]  /*1ad20*/  ISETP.GT.U32.AND P2, PT, R251, R159, PT ;  /* 0x0000009ffb00720c */ /* 0x000fc80003f44070 */
[----:B------:R-:W-:Y:S01]  /*1ad30*/  @!P6 IMAD.MOV R153, RZ, RZ, -R153 ;  /* 0x000000ffff99e224 */ /* 0x000fe200078e0a99 */
[----:B------:R-:W-:-:S06]  /*1ad40*/  ISETP.GT.U32.AND P6, PT, R251, R160, PT ;  /* 0x000000a0fb00720c */ /* 0x000fcc0003fc4070 */
[--C-:B------:R-:W-:Y:S02]  /*1ad50*/  @!P4 IMAD.IADD R154, R154, 0x1, -R251.reuse ;  /* 0x000000019a9ac824 */ /* 0x100fe400078e0afb */
[----:B------:R-:W-:Y:S02]  /*1ad60*/  @!P2 IADD3 R159, R159, -R251, RZ ;  /* 0x800000fb9f9fa210 */ /* 0x000fe40007ffe0ff */
[----:B------:R-:W-:Y:S02]  /*1ad70*/  ISETP.GE.AND P2, PT, R29, RZ, PT ;  /* 0x000000ff1d00720c */ /* 0x000fe40003f46270 */
[----:B------:R-:W4:Y:S01]  /*1ad80*/  LDL R29, [R1+0x408c] ;  /* 0x00408c00011d7983 */ /* 0x000f220000100800 */
[----:B------:R-:W-:Y:S01]  /*1ad90*/  @!P6 IMAD.IADD R160, R160, 0x1, -R251 ;  /* 0x00000001a0a0e824 */ /* 0x000fe200078e0afb */
[----:B------:R-:W-:Y:S02]  /*1ada0*/  ISETP.GE.AND P6, PT, R28, RZ, PT ;  /* 0x000000ff1c00720c */ /* 0x000fe40003fc6270 */
[----:B------:R-:W4:Y:S01]  /*1adb0*/  LDL R28, [R1+0x4090] ;  /* 0x00409000011c7983 */ /* 0x000f220000100800 */
[----:B------:R-:W-:-:S13]  /*1adc0*/  ISETP.GT.U32.AND P4, PT, R251, R161, PT ;  /* 0x000000a1fb00720c */ /* 0x000fda0003f84070 */
[----:B------:R-:W-:Y:S01]  /*1add0*/  @!P4 IMAD.IADD R161, R161, 0x1, -R251 ;  /* 0x00000001a1a1c824 */ /* 0x000fe200078e0afb */
[----:B--2---:R-:W-:Y:S02]  /*1ade0*/  ISETP.GE.AND P4, PT, R27, RZ, PT ;  /* 0x000000ff1b00720c */ /* 0x004fe40003f86270 */
[----:B------:R-:W2:Y:S01]  /*1adf0*/  LDL R27, [R1+0x4058] ;  /* 0x00405800011b7983 */ /* 0x000ea20000100800 */
[----:B------:R-:W-:Y:S01]  /*1ae00*/  @!P5 IMAD.MOV R142, RZ, RZ, -R142 ;  /* 0x000000ffff8ed224 */ /* 0x000fe200078e0a8e */
[----:B------:R-:W-:Y:S01]  /*1ae10*/  ISETP.GT.U32.AND P5, PT, R251, R148, PT ;  /* 0x00000094fb00720c */ /* 0x000fe20003fa4070 */
[----:B------:R-:W-:Y:S01]  /*1ae20*/  @!P0 IMAD.MOV R150, RZ, RZ, -R150 ;  /* 0x000000ffff968224 */ /* 0x000fe200078e0a96 */
[----:B------:R-:W-:Y:S01]  /*1ae30*/  @!P1 IADD3 R151, -R151, RZ, RZ ;  /* 0x000000ff97979210 */ /* 0x000fe20007ffe1ff */
[----:B------:R-:W-:Y:S01]  /*1ae40*/  @!P3 IMAD.MOV R149, RZ, RZ, -R149 ;  /* 0x000000ffff95b224 */ /* 0x000fe200078e0a95 */
[C---:B------:R-:W-:Y:S02]  /*1ae50*/  ISETP.GT.U32.AND P0, PT, R251.reuse, R156, PT ;  /* 0x0000009cfb00720c */ /* 0x040fe40003f04070 */
[----:B------:R-:W-:-:S07]  /*1ae60*/  ISETP.GT.U32.AND P1, PT, R251, R157, PT ;  /* 0x0000009dfb00720c */ /* 0x000fce0003f24070 */
[----:B------:R-:W-:Y:S02]  /*1ae70*/  @!P5 IADD3 R148, R148, -R251, RZ ;  /* 0x800000fb9494d210 */ /* 0x000fe40007ffe0ff */
[----:B------:R-:W-:Y:S02]  /*1ae80*/  ISETP.GE.AND P5, PT, R23, RZ, PT ;  /* 0x000000ff1700720c */ /* 0x000fe40003fa6270 */
[C---:B------:R-:W-:Y:S01]  /*1ae90*/  ISETP.GT.U32.AND P3, PT, R251.reuse, R155, PT ;  /* 0x0000009bfb00720c */ /* 0x040fe20003f64070 */
[--C-:B------:R-:W-:Y:S01]  /*1aea0*/  @!P0 IMAD.IADD R156, R156, 0x1, -R251.reuse ;  /* 0x000000019c9c8824 */ /* 0x100fe200078e0afb */
[----:B------:R-:W-:Y:S01]  /*1aeb0*/  ISETP.GT.U32.AND P0, PT, R251, R163, PT ;  /* 0x000000a3fb00720c */ /* 0x000fe20003f04070 */
[----:B------:R-:W-:Y:S01]  /*1aec0*/  @!P1 IMAD.IADD R157, R157, 0x1, -R251 ;  /* 0x000000019d9d9824 */ /* 0x000fe200078e0afb */
[----:B------:R-:W-:-:S07]  /*1aed0*/  ISETP.GT.U32.AND P1, PT, R251, R164, PT ;  /* 0x000000a4fb00720c */ /* 0x000fce0003f24070 */
[----:B------:R-:W-:Y:S01]  /*1aee0*/  @!P5 IMAD.MOV R148, RZ, RZ, -R148 ;  /* 0x000000ffff94d224 */ /* 0x000fe200078e0a94 */
[----:B------:R-:W-:Y:S02]  /*1aef0*/  ISETP.GT.U32.AND P5, PT, R251, R158, PT ;  /* 0x0000009efb00720c */ /* 0x000fe40003fa4070 */
[-C--:B------:R-:W-:Y:S02]  /*1af00*/  @!P3 IADD3 R155, R155, -R251.reuse, RZ ;  /* 0x800000fb9b9bb210 */ /* 0x080fe40007ffe0ff */
[----:B------:R-:W-:Y:S01]  /*1af10*/  ISETP.GT.U32.AND P3, PT, R251, R162, PT ;  /* 0x000000a2fb00720c */ /* 0x000fe20003f64070 */
[----:B------:R-:W-:Y:S01]  /*1af20*/  @!P1 IMAD.IADD R164, R164, 0x1, -R251 ;  /* 0x00000001a4a49824 */ /* 0x000fe200078e0afb */
[----:B------:R-:W-:-:S07]  /*1af30*/  @!P0 IADD3 R163, R163, -R251, RZ ;  /* 0x800000fba3a38210 */ /* 0x000fce0007ffe0ff */
[----:B------:R-:W-:Y:S01]  /*1af40*/  @!P5 IMAD.IADD R158, R158, 0x1, -R251 ;  /* 0x000000019e9ed824 */ /* 0x000fe200078e0afb */
[----:B------:R-:W-:-:S03]  /*1af50*/  ISETP.GT.U32.AND P5, PT, R251, R165, PT ;  /* 0x000000a5fb00720c */ /* 0x000fc60003fa4070 */
[----:B------:R-:W-:Y:S02]  /*1af60*/  @!P3 IMAD.IADD R162, R162, 0x1, -R251 ;  /* 0x00000001a2a2b824 */ /* 0x000fe400078e0afb */
[----:B------:R-:W-:Y:S01]  /*1af70*/  @!P2 IMAD.MOV R154, RZ, RZ, -R154 ;  /* 0x000000ffff9aa224 */ /* 0x000fe200078e0a9a */
[----:B---3--:R-:W-:Y:S02]  /*1af80*/  ISETP.GE.AND P0, PT, R25, RZ, PT ;  /* 0x000000ff1900720c */ /* 0x008fe40003f06270 */
[----:B------:R-:W3:Y:S01]  /*1af90*/  LDL R25, [R1+0x4060] ;  /* 0x0040600001197983 */ /* 0x000ee20000100800 */
[----:B----4-:R-:W-:-:S03]  /*1afa0*/  ISETP.GE.AND P3, PT, R26, RZ, PT ;  /* 0x000000ff1a00720c */ /* 0x010fc60003f66270 */
[----:B------:R-:W4:Y:S01]  /*1afb0*/  LDL R26, [R1+0x405c] ;  /* 0x00405c00011a7983 */ /* 0x000f220000100800 */
[----:B------:R-:W-:Y:S01]  /*1afc0*/  ISETP.GE.AND P1, PT, R24, RZ, PT ;  /* 0x000000ff1800720c */ /* 0x000fe20003f26270 */
[----:B------:R-:W-:Y:S01]  /*1afd0*/  @!P5 IMAD.IADD R165, R165, 0x1, -R251 ;  /* 0x00000001a5a5d824 */ /* 0x000fe200078e0afb */
[----:B------:R-:W-:-:S04]  /*1afe0*/  ISETP.GT.U32.AND P2, PT, R251, R160, PT ;  /* 0x000000a0fb00720c */ /* 0x000fc80003f44070 */
[----:B------:R-:W-:Y:S01]  /*1aff0*/  @!P0 IMAD.MOV R158, RZ, RZ, -R158 ;  /* 0x000000ffff9e8224 */ /* 0x000fe200078e0a9e */
[----:B------:R-:W-:Y:S01]  /*1b000*/  IADD3 R34, R242, 0x1f9, RZ ;  /* 0x000001f9f2227810 */ /* 0x000fe20007ffe0ff */
[----:B------:R-:W4:Y:S01]  /*1b010*/  LDL R24, [R1+0x4064] ;  /* 0x0040640001187983 */ /* 0x000f220000100800 */
[----:B------:R-:W-:-:S04]  /*1b020*/  ISETP.GT.U32.AND P0, PT, R251, R165, PT ;  /* 0x000000a5fb00720c */ /* 0x000fc80003f04070 */
[----:B------:R-:W-:Y:S02]  /*1b030*/  @!P1 IADD3 R159, -R159, RZ, RZ ;  /* 0x000000ff9f9f9210 */ /* 0x000fe40007ffe1ff */
[----:B------:R-:W-:Y:S01]  /*1b040*/  ISETP.GT.U32.AND P1, PT, R251, R166, PT ;  /* 0x000000a6fb00720c */ /* 0x000fe20003f24070 */
[----:B------:R1:W-:Y:S01]  /*1b050*/  STL [R1+0x3d88], R34 ;  /* 0x003d882201007387 */ /* 0x0003e20000100800 */
[----:B------:R-:W-:-:S05]  /*1b060*/  @!P2 IMAD.IADD R160, R160, 0x1, -R251 ;  /* 0x00000001a0a0a824 */ /* 0x000fca00078e0afb */
[--C-:B------:R-:W-:Y:S01]  /*1b070*/  @!P0 IMAD.IADD R165, R165, 0x1, -R251.reuse ;  /* 0x00000001a5a58824 */ /* 0x100fe200078e0afb */
[----:B------:R-:W-:Y:S01]  /*1b080*/  ISETP.GT.U32.AND P2, PT, R251, R167, PT ;  /* 0x000000a7fb00720c */ /* 0x000fe20003f44070 */
[----:B------:R-:W-:Y:S01]  /*1b090*/  @!P4 IMAD.MOV R156, RZ, RZ, -R156 ;  /* 0x000000ffff9cc224 */ /* 0x000fe200078e0a9c */
[----:B------:R-:W-:Y:S01]  /*1b0a0*/  ISETP.GE.AND P0, PT, R29, RZ, PT ;  /* 0x000000ff1d00720c */ /* 0x000fe20003f06270 */
[----:B------:R-:W4:Y:S04]  /*1b0b0*/  LDL R30, [R1+0x401c] ;  /* 0x00401c00011e7983 */ /* 0x000f280000100800 */
[----:B------:R-:W4:Y:S01]  /*1b0c0*/  LDL R29, [R1+0x406c] ;  /* 0x00406c00011d7983 */ /* 0x000f220000100800 */
[----:B------:R-:W-:Y:S01]  /*1b0d0*/  @!P1 IMAD.IADD R166, R166, 0x1, -R251 ;  /* 0x00000001a6a69824 */ /* 0x000fe200078e0afb */
[----:B------:R-:W-:-:S02]  /*1b0e0*/  ISETP.GE.AND P1, PT, R28, RZ, PT ;  /* 0x000000ff1c00720c */ /* 0x000fc40003f26270 */
[----:B------:R-:W4:Y:S02]  /*1b0f0*/  LDL R28, [R1+0x403c] ;  /* 0x00403c00011c7983 */ /* 0x000f240000100800 */
[----:B------:R-:W-:Y:S02]  /*1b100*/  @!P2 IADD3 R167, R167, -R251, RZ ;  /* 0x800000fba7a7a210 */ /* 0x000fe40007ffe0ff */
[----:B--2---:R-:W-:Y:S02]  /*1b110*/  ISETP.GE.AND P2, PT, R27, RZ, PT ;  /* 0x000000ff1b00720c */ /* 0x004fe40003f46270 */
[----:B------:R-:W2:Y:S01]  /*1b120*/  LDL R27, [R1+0x4044] ;  /* 0x00404400011b7983 */ /* 0x000ea20000100800 */
[C---:B------:R-:W-:Y:S02]  /*1b130*/  ISETP.GT.U32.AND P4, PT, R251.reuse, R162, PT ;  /* 0x000000a2fb00720c */ /* 0x040fe40003f84070 */
[----:B------:R-:W-:Y:S02]  /*1b140*/  ISETP.GT.U32.AND P5, PT, R251, R161, PT ;  /* 0x000000a1fb00720c */ /* 0x000fe40003fa4070 */
[----:B------:R-:W-:-:S02]  /*1b150*/  @!P6 IADD3 R155, -R155, RZ, RZ ;  /* 0x000000ff9b9be210 */ /* 0x000fc40007ffe1ff */
[----:B------:R-:W-:-:S07]  /*1b160*/  ISETP.GT.U32.AND P6, PT, R251, R164, PT ;  /* 0x000000a4fb00720c */ /* 0x000fce0003fc4070 */
[--C-:B------:R-:W-:Y:S01]  /*1b170*/  @!P4 IMAD.IADD R162, R162, 0x1, -R251.reuse ;  /* 0x00000001a2a2c824 */ /* 0x100fe200078e0afb */
[----:B------:R-:W-:Y:S01]  /*1b180*/  ISETP.GT.U32.AND P4, PT, R251, R169, PT ;  /* 0x000000a9fb00720c */ /* 0x000fe20003f84070 */
[----:B------:R-:W-:Y:S01]  /*1b190*/  @!P5 IMAD.IADD R161, R161, 0x1, -R251 ;  /* 0x00000001a1a1d824 */ /* 0x000fe200078e0afb */
[----:B------:R-:W-:-:S03]  /*1b1a0*/  ISETP.GT.U32.AND P5, PT, R251, R168, PT ;  /* 0x000000a8fb00720c */ /* 0x000fc60003fa4070 */
[----:B------:R-:W-:Y:S01]  /*1b1b0*/  @!P6 IMAD.IADD R164, R164, 0x1, -R251 ;  /* 0x00000001a4a4e824 */ /* 0x000fe200078e0afb */
[----:B------:R-:W-:-:S07]  /*1b1c0*/  ISETP.GT.U32.AND P6, PT, R251, R171, PT ;  /* 0x000000abfb00720c */ /* 0x000fce0003fc4070 */
[--C-:B------:R-:W-:Y:S02]  /*1b1d0*/  @!P4 IMAD.IADD R169, R169, 0x1, -R251.reuse ;  /* 0x00000001a9a9c824 */ /* 0x100fe400078e0afb */
[----:B------:R-:W-:-:S04]  /*1b1e0*/  @!P5 IMAD.IADD R168, R168, 0x1, -R251 ;  /* 0x00000001a8a8d824 */ /* 0x000fc800078e0afb */
[----:B------:R-:W-:Y:S01]  /*1b1f0*/  @!P6 IADD3 R171, R171, -R251, RZ ;  /* 0x800000fbababe210 */ /* 0x000fe20007ffe0ff */
[----:B------:R-:W-:Y:S01]  /*1b200*/  @!P0 IMAD.MOV R160, RZ, RZ, -R160 ;  /* 0x000000ffffa08224 */ /* 0x000fe200078e0aa0 */
[C---:B------:R-:W-:Y:S01]  /*1b210*/  ISETP.GT.U32.AND P0, PT, R251.reuse, R166, PT ;  /* 0x000000a6fb00720c */ /* 0x040fe20003f04070 */
[----:B------:R-:W-:Y:S01]  /*1b220*/  @!P1 IMAD.MOV R161, RZ, RZ, -R161 ;  /* 0x000000ffffa19224 */ /* 0x000fe200078e0aa1 */
[C---:B------:R-:W-:Y:S02]  /*1b230*/  ISETP.GT.U32.AND P6, PT, R251.reuse, R171, PT ;  /* 0x000000abfb00720c */ /* 0x040fe40003fc4070 */
[----:B------:R-:W-:Y:S02]  /*1b240*/  ISETP.GT.U32.AND P1, PT, R251, R167, PT ;  /* 0x000000a7fb00720c */ /* 0x000fe40003f24070 */
[----:B---3--:R-:W-:Y:S02]  /*1b250*/  ISETP.GE.AND P4, PT, R25, RZ, PT ;  /* 0x000000ff1900720c */ /* 0x008fe40003f86270 */
[----:B------:R-:W3:Y:S01]  /*1b260*/  LDL R25, [R1+0x4054] ;  /* 0x0040540001197983 */ /* 0x000ee20000100800 */
[----:B----4-:R-:W-:-:S03]  /*1b270*/  ISETP.GE.AND P5, PT, R26, RZ, PT ;  /* 0x000000ff1a00720c */ /* 0x010fc60003fa6270 */
[----:B------:R-:W4:Y:S01]  /*1b280*/  LDL R26, [R1+0x4050] ;  /* 0x00405000011a7983 */ /* 0x000f220000100800 */
[----:B------:R-:W-:Y:S02]  /*1b290*/  @!P0 IMAD.IADD R166, R166, 0x1, -R251 ;  /* 0x00000001a6a68824 */ /* 0x000fe400078e0afb */
[-C--:B------:R-:W-:Y:S02]  /*1b2a0*/  @!P6 IADD3 R171, R171, -R251.reuse, RZ ;  /* 0x800000fbababe210 */ /* 0x080fe40007ffe0ff */
[----:B------:R-:W-:Y:S02]  /*1b2b0*/  @!P1 IADD3 R167, R167, -R251, RZ ;  /* 0x800000fba7a79210 */ /* 0x000fe40007ffe0ff */
[----:B------:R-:W-:Y:S02]  /*1b2c0*/  ISETP.GT.U32.AND P1, PT, R251, R173, PT ;  /* 0x000000adfb00720c */ /* 0x000fe40003f24070 */
[----:B------:R-:W-:Y:S02]  /*1b2d0*/  ISETP.GE.AND P0, PT, R29, RZ, PT ;  /* 0x000000ff1d00720c */ /* 0x000fe40003f06270 */
[----:B------:R-:W4:Y:S01]  /*1b2e0*/  LDL R29, [R1+0x4020] ;  /* 0x00402000011d7983 */ /* 0x000f220000100800 */
[----:B------:R-:W-:-:S03]  /*1b2f0*/  ISETP.GE.AND P6, PT, R28, RZ, PT ;  /* 0x000000ff1c00720c */ /* 0x000fc60003fc6270 */
[----:B------:R-:W4:Y:S05]  /*1b300*/  LDL R28, [R1+0x4024] ;  /* 0x00402400011c7983 */ /* 0x000f2a0000100800 */
[----:B------:R-:W-:Y:S02]  /*1b310*/  @!P1 IMAD.IADD R173, R173, 0x1, -R251 ;  /* 0x00000001adad9824 */ /* 0x000fe400078e0afb */
[----:B------:R-:W-:Y:S01]  /*1b320*/  @!P3 IMAD.MOV R157, RZ, RZ, -R157 ;  /* 0x000000ffff9db224 */ /* 0x000fe200078e0a9d */
[----:B------:R-:W-:Y:S02]  /*1b330*/  ISETP.GT.U32.AND P3, PT, R251, R163, PT ;  /* 0x000000a3fb00720c */ /* 0x000fe40003f64070 */
[----:B--2---:R-:W-:-:S02]  /*1b340*/  ISETP.GE.AND P1, PT, R27, RZ, PT ;  /* 0x000000ff1b00720c */ /* 0x004fc40003f26270 */
[----:B------:R-:W2:Y:S09]  /*1b350*/  LDL R27, [R1+0x402c] ;  /* 0x00402c00011b7983 */ /* 0x000eb20000100800 */
[----:B------:R-:W-:Y:S02]  /*1b360*/  @!P3 IADD3 R163, R163, -R251, RZ ;  /* 0x800000fba3a3b210 */ /* 0x000fe40007ffe0ff */
        /* <DEDUP_REMOVED lines=9> */
[----:B------:R-:W-:-:S03]  /*1b400*/  ISETP.GT.U32.AND P3, PT, R251, R172, PT ;  /* 0x000000acfb00720c */ /* 0x000fc60003f64070 */
[----:B------:R-:W-:Y:S01]  /*1b410*/  @!P4 IMAD.IADD R170, R170, 0x1, -R251 ;  /* 0x00000001aaaac824 */ /* 0x000fe200078e0afb */
[----:B------:R-:W-:-:S03]  /*1b420*/  ISETP.GT.U32.AND P4, PT, R251, R176, PT ;  /* 0x000000b0fb00720c */ /* 0x000fc60003f84070 */
[----:B------:R-:W-:Y:S01]  /*1b430*/  @!P5 IMAD.IADD R169, R169, 0x1, -R251 ;  /* 0x00000001a9a9d824 */ /* 0x000fe200078e0afb */
[----:B------:R-:W-:-:S05]  /*1b440*/  ISETP.GT.U32.AND P5, PT, R251, R175, PT ;  /* 0x000000affb00720c */ /* 0x000fca0003fa4070 */
[----:B------:R-:W-:Y:S01]  /*1b450*/  @!P3 IMAD.IADD R172, R172, 0x1, -R251 ;  /* 0x00000001acacb824 */ /* 0x000fe200078e0afb */
[----:B------:R-:W-:-:S03]  /*1b460*/  @!P0 IADD3 R166, -R166, RZ, RZ ;  /* 0x000000ffa6a68210 */ /* 0x000fc60007ffe1ff */
[----:B------:R-:W-:Y:S01]  /*1b470*/  @!P4 IMAD.IADD R176, R176, 0x1, -R251 ;  /* 0x00000001b0b0c824 */ /* 0x000fe200078e0afb */
[C---:B------:R-:W-:Y:S02]  /*1b480*/  ISETP.GT.U32.AND P0, PT, R251.reuse, R172, PT ;  /* 0x000000acfb00720c */ /* 0x040fe40003f04070 */
[----:B------:R-:W-:Y:S02]  /*1b490*/  ISETP.GT.U32.AND P3, PT, R251, R177, PT ;  /* 0x000000b1fb00720c */ /* 0x000fe40003f64070 */
[----:B------:R-:W-:Y:S02]  /*1b4a0*/  @!P5 IADD3 R175, R175, -R251, RZ ;  /* 0x800000fbafafd210 */ /* 0x000fe40007ffe0ff */
[----:B---3--:R-:W-:Y:S02]  /*1b4b0*/  ISETP.GE.AND P4, PT, R25, RZ, PT ;  /* 0x000000ff1900720c */ /* 0x008fe40003f86270 */
[----:B------:R-:W3:Y:S01]  /*1b4c0*/  LDL R25, [R1+0x4008] ;  /* 0x0040080001197983 */ /* 0x000ee20000100800 */
[----:B----4-:R-:W-:-:S03]  /*1b4d0*/  ISETP.GE.AND P5, PT, R26, RZ, PT ;  /* 0x000000ff1a00720c */ /* 0x010fc60003fa6270 */
[----:B------:R-:W4:Y:S01]  /*1b4e0*/  LDL R26, [R1+0x4034] ;  /* 0x00403400011a7983 */ /* 0x000f220000100800 */
[--C-:B------:R-:W-:Y:S01]  /*1b4f0*/  @!P0 IMAD.IADD R172, R172, 0x1, -R251.reuse ;  /* 0x00000001acac8824 */ /* 0x100fe200078e0afb */
[----:B------:R-:W-:Y:S01]  /*1b500*/  ISETP.GT.U32.AND P0, PT, R251, R179, PT ;  /* 0x000000b3fb00720c */ /* 0x000fe20003f04070 */
[----:B------:R-:W-:Y:S01]  /*1b510*/  @!P3 IMAD.IADD R177, R177, 0x1, -R251 ;  /* 0x00000001b1b1b824 */ /* 0x000fe200078e0afb */
[----:B------:R-:W-:-:S03]  /*1b520*/  ISETP.GT.U32.AND P3, PT, R251, R173, PT ;  /* 0x000000adfb00720c */ /* 0x000fc60003f64070 */
[----:B------:R-:W-:Y:S01]  /*1b530*/  @!P4 IMAD.MOV R171, RZ, RZ, -R171 ;  /* 0x000000ffffabc224 */ /* 0x000fe200078e0aab */
[----:B------:R-:W-:-:S07]  /*1b540*/  ISETP.GT.U32.AND P4, PT, R251, R178, PT ;  /* 0x000000b2fb00720c */ /* 0x000fce0003f84070 */
[--C-:B------:R-:W-:Y:S02]  /*1b550*/  @!P0 IMAD.IADD R179, R179, 0x1, -R251.reuse ;  /* 0x00000001b3b38824 */ /* 0x100fe400078e0afb */
[----:B------:R-:W-:Y:S01]  /*1b560*/  @!P3 IMAD.IADD R173, R173, 0x1, -R251 ;  /* 0x00000001adadb824 */ /* 0x000fe200078e0afb */
[----:B------:R-:W-:-:S03]  /*1b570*/  ISETP.GT.U32.AND P3, PT, R251, R180, PT ;  /* 0x000000b4fb00720c */ /* 0x000fc60003f64070 */
[----:B------:R-:W-:Y:S02]  /*1b580*/  @!P4 IADD3 R178, R178, -R251, RZ ;  /* 0x800000fbb2b2c210 */ /* 0x000fe40007ffe0ff */
[----:B------:R-:W-:Y:S02]  /*1b590*/  @!P5 IADD3 R170, -R170, RZ, RZ ;  /* 0x000000ffaaaad210 */ /* 0x000fe40007ffe1ff */
[----:B------:R-:W-:Y:S02]  /*1b5a0*/  ISETP.GE.AND P4, PT, R29, RZ, PT ;  /* 0x000000ff1d00720c */ /* 0x000fe40003f86270 */
[----:B------:R-:W4:Y:S01]  /*1b5b0*/  LDL R29, [R1+0x4010] ;  /* 0x00401000011d7983 */ /* 0x000f220000100800 */
[----:B------:R-:W-:-:S03]  /*1b5c0*/  ISETP.GE.AND P0, PT, R28, RZ, PT ;  /* 0x000000ff1c00720c */ /* 0x000fc60003f06270 */
[----:B------:R-:W4:Y:S01]  /*1b5d0*/  LDL R28, [R1+0x4014] ;  /* 0x00401400011c7983 */ /* 0x000f220000100800 */
[----:B------:R-:W-:Y:S01]  /*1b5e0*/  ISETP.GT.U32.AND P5, PT, R251, R177, PT ;  /* 0x000000b1fb00720c */ /* 0x000fe20003fa4070 */
[----:B------:R-:W-:-:S12]  /*1b5f0*/  @!P3 IMAD.IADD R180, R180, 0x1, -R251 ;  /* 0x00000001b4b4b824 */ /* 0x000fd800078e0afb */
[----:B------:R-:W-:Y:S01]  /*1b600*/  @!P5 IMAD.IADD R177, R177, 0x1, -R251 ;  /* 0x00000001b1b1d824 */ /* 0x000fe200078e0afb */
[----:B------:R-:W-:Y:S02]  /*1b610*/  ISETP.GE.AND P5, PT, R30, RZ, PT ;  /* 0x000000ff1e00720c */ /* 0x000fe40003fa6270 */
[----:B------:R-:W4:Y:S01]  /*1b620*/  LDL R30, [R1+0x400c] ;  /* 0x00400c00011e7983 */ /* 0x000f220000100800 */
[----:B--2---:R-:W-:-:S03]  /*1b630*/  ISETP.GE.AND P3, PT, R27, RZ, PT ;  /* 0x000000ff1b00720c */ /* 0x004fc60003f66270 */
[----:B------:R-:W2:Y:S01]  /*1b640*/  LDL R27, [R1+0x4018] ;  /* 0x00401800011b7983 */ /* 0x000ea20000100800 */
[----:B------:R-:W-:Y:S01]  /*1b650*/  @!P2 IMAD.MOV R162, RZ, RZ, -R162 ;  /* 0x000000ffffa2a224 */ /* 0x000fe200078e0aa2 */
[----:B------:R-:W-:-:S13]  /*1b660*/  ISETP.GT.U32.AND P2, PT, R251, R168, PT ;  /* 0x000000a8fb00720c */ /* 0x000fda0003f44070 */
[----:B------:R-:W-:Y:S01]  /*1b670*/  @!P2 IMAD.IADD R168, R168, 0x1, -R251 ;  /* 0x00000001a8a8a824 */ /* 0x000fe200078e0afb */
[----:B------:R-:W-:-:S13]  /*1b680*/  ISETP.GT.U32.AND P2, PT, R251, R174, PT ;  /* 0x000000aefb00720c */ /* 0x000fda0003f44070 */
[----:B------:R-:W-:Y:S01]  /*1b690*/  @!P2 IMAD.IADD R174, R174, 0x1, -R251 ;  /* 0x00000001aeaea824 */ /* 0x000fe200078e0afb */
[----:B------:R-:W-:Y:S01]  /*1b6a0*/  ISETP.GE.AND P2, PT, R24, RZ, PT ;  /* 0x000000ff1800720c */ /* 0x000fe20003f46270 */
[----:B------:R-:W-:-:S03]  /*1b6b0*/  @!P1 IMAD.MOV R168, RZ, RZ, -R168 ;  /* 0x000000ffffa89224 */ /* 0x000fc600078e0aa8 */
[----:B------:R-:W-:-:S09]  /*1b6c0*/  ISETP.GT.U32.AND P1, PT, R251, R174, PT ;  /* 0x000000aefb00720c */ /* 0x000fd20003f24070 */
[----:B------:R-:W-:Y:S01]  /*1b6d0*/  @!P2 IMAD.MOV R169, RZ, RZ, -R169 ;  /* 0x000000ffffa9a224 */ /* 0x000fe200078e0aa9 */
[----:B------:R-:W-:-:S03]  /*1b6e0*/  ISETP.GT.U32.AND P2, PT, R251, R175, PT ;  /* 0x000000affb00720c */ /* 0x000fc60003f44070 */
[----:B------:R-:W-:Y:S02]  /*1b6f0*/  @!P1 IADD3 R174, R174, -R251, RZ ;  /* 0x800000fbaeae9210 */ /* 0x000fe40007ffe0ff */
[----:B------:R-:W-:-:S08]  /*1b700*/  ISETP.GT.U32.AND P1, PT, R251, R181, PT ;  /* 0x000000b5fb00720c */ /* 0x000fd00003f24070 */
[--C-:B------:R-:W-:Y:S01]  /*1b710*/  @!P2 IMAD.IADD R175, R175, 0x1, -R251.reuse ;  /* 0x00000001afafa824 */ /* 0x100fe200078e0afb */
[C---:B------:R-:W-:Y:S01]  /*1b720*/  ISETP.GT.U32.AND P2, PT, R251.reuse, R182, PT ;  /* 0x000000b6fb00720c */ /* 0x040fe20003f44070 */
[----:B------:R-:W-:Y:S01]  /*1b730*/  @!P5 IMAD.MOV R172, RZ, RZ, -R172 ;  /* 0x000000ffffacd224 */ /* 0x000fe200078e0aac */
[----:B------:R-:W-:Y:S02]  /*1b740*/  ISETP.GT.U32.AND P5, PT, R251, R178, PT ;  /* 0x000000b2fb00720c */ /* 0x000fe40003fa4070 */
[----:B------:R-:W-:Y:S02]  /*1b750*/  @!P1 IMAD.IADD R181, R181, 0x1, -R251 ;  /* 0x00000001b5b59824 */ /* 0x000fe400078e0afb */
[----:B------:R-:W-:Y:S01]  /*1b760*/  @!P6 IMAD.MOV R167, RZ, RZ, -R167 ;  /* 0x000000ffffa7e224 */ /* 0x000fe200078e0aa7 */
[----:B------:R-:W-:-:S06]  /*1b770*/  ISETP.GT.U32.AND P6, PT, R251, R176, PT ;  /* 0x000000b0fb00720c */ /* 0x000fcc0003fc4070 */
[-C--:B------:R-:W-:Y:S02]  /*1b780*/  @!P2 IADD3 R182, R182, -R251.reuse, RZ ;  /* 0x800000fbb6b6a210 */ /* 0x080fe40007ffe0ff */
[----:B---3--:R-:W-:Y:S02]  /*1b790*/  ISETP.GE.AND P2, PT, R25, RZ, PT ;  /* 0x000000ff1900720c */ /* 0x008fe40003f46270 */
[----:B----4-:R-:W-:Y:S01]  /*1b7a0*/  ISETP.GE.AND P1, PT, R26, RZ, PT ;  /* 0x000000ff1a00720c */ /* 0x010fe20003f26270 */
[----:B------:R-:W-:Y:S01]  /*1b7b0*/  @!P4 IMAD.MOV R173, RZ, RZ, -R173 ;  /* 0x000000ffffadc224 */ /* 0x000fe200078e0aad */
[----:B------:R-:W3:Y:S01]  /*1b7c0*/  LDL R26, [R1+0x3fe0] ;  /* 0x003fe000011a7983 */ /* 0x000ee20000100800 */
[----:B------:R-:W-:Y:S02]  /*1b7d0*/  @!P5 IADD3 R178, R178, -R251, RZ ;  /* 0x800000fbb2b2d210 */ /* 0x000fe40007ffe0ff */
[C---:B------:R-:W-:Y:S01]  /*1b7e0*/  ISETP.GT.U32.AND P5, PT, R251.reuse, R185, PT ;  /* 0x000000b9fb00720c */ /* 0x040fe20003fa4070 */
[----:B------:R-:W-:Y:S01]  /*1b7f0*/  @!P6 IMAD.IADD R176, R176, 0x1, -R251 ;  /* 0x00000001b0b0e824 */ /* 0x000fe200078e0afb */
[C---:B------:R-:W-:Y:S01]  /*1b800*/  ISETP.GT.U32.AND P4, PT, R251.reuse, R179, PT ;  /* 0x000000b3fb00720c */ /* 0x040fe20003f84070 */
[----:B------:R-:W4:Y:S03]  /*1b810*/  LDL R25, [R1+0x3fe8] ;  /* 0x003fe80001197983 */ /* 0x000f260000100800 */
[----:B------:R-:W-:Y:S01]  /*1b820*/  @!P2 IMAD.MOV R177, RZ, RZ, -R177 ;  /* 0x000000ffffb1a224 */ /* 0x000fe200078e0ab1 */
[----:B------:R-:W-:-:S02]  /*1b830*/  ISETP.GT.U32.AND P2, PT, R251, R184, PT ;  /* 0x000000b8fb00720c */ /* 0x000fc40003f44070 */
[----:B------:R-:W-:Y:S02]  /*1b840*/  ISETP.GT.U32.AND P6, PT, R251, R183, PT ;  /* 0x000000b7fb00720c */ /* 0x000fe40003fc4070 */
[----:B------:R-:W-:Y:S02]  /*1b850*/  IADD3 R33, R242, 0x1fa, RZ ;  /* 0x000001faf2217810 */ /* 0x000fe40007ffe0ff */
[--C-:B------:R-:W-:Y:S02]  /*1b860*/  @!P5 IMAD.IADD R185, R185, 0x1, -R251.reuse ;  /* 0x00000001b9b9d824 */ /* 0x100fe400078e0afb */
[----:B------:R-:W-:Y:S01]  /*1b870*/  @!P4 IMAD.IADD R179, R179, 0x1, -R251 ;  /* 0x00000001b3b3c824 */ /* 0x000fe200078e0afb */
[----:B------:R1:W-:Y:S01]  /*1b880*/  STL [R1+0x3d84], R33 ;  /* 0x003d842101007387 */ /* 0x0003e20000100800 */
[----:B------:R-:W-:-:S03]  /*1b890*/  ISETP.GT.U32.AND P4, PT, R251, R186, PT ;  /* 0x000000bafb00720c */ /* 0x000fc60003f84070 */
[--C-:B------:R-:W-:Y:S01]  /*1b8a0*/  @!P2 IMAD.IADD R184, R184, 0x1, -R251.reuse ;  /* 0x00000001b8b8a824 */ /* 0x100fe200078e0afb */
[----:B------:R-:W-:Y:S01]  /*1b8b0*/  @!P0 IADD3 R174, -R174, RZ, RZ ;  /* 0x000000ffaeae8210 */ /* 0x000fe20007ffe1ff */
[----:B------:R-:W-:Y:S01]  /*1b8c0*/  @!P6 IMAD.IADD R183, R183, 0x1, -R251 ;  /* 0x00000001b7b7e824 */ /* 0x000fe200078e0afb */
[----:B------:R-:W-:Y:S01]  /*1b8d0*/  ISETP.GE.AND P2, PT, R29, RZ, PT ;  /* 0x000000ff1d00720c */ /* 0x000fe20003f46270 */
[----:B------:R-:W-:Y:S01]  /*1b8e0*/  @!P1 IMAD.MOV R176, RZ, RZ, -R176 ;  /* 0x000000ffffb09224 */ /* 0x000fe200078e0ab0 */
[----:B------:R-:W4:Y:S01]  /*1b8f0*/  LDL R29, [R1+0x3ff8] ;  /* 0x003ff800011d7983 */ /* 0x000f220000100800 */
[----:B------:R-:W-:-:S03]  /*1b900*/  ISETP.GE.AND P5, PT, R28, RZ, PT ;  /* 0x000000ff1c00720c */ /* 0x000fc60003fa6270 */
[----:B------:R-:W4:Y:S01]  /*1b910*/  LDL R28, [R1+0x4000] ;  /* 0x00400000011c7983 */ /* 0x000f220000100800 */
[----:B------:R-:W-:Y:S02]  /*1b920*/  ISETP.GT.U32.AND P6, PT, R251, R183, PT ;  /* 0x000000b7fb00720c */ /* 0x000fe40003fc4070 */
[----:B------:R-:W-:Y:S01]  /*1b930*/  @!P4 IADD3 R186, R186, -R251, RZ ;  /* 0x800000fbbabac210 */ /* 0x000fe20007ffe0ff */
[----:B------:R-:W-:Y:S01]  /*1b940*/  @!P3 IMAD.MOV R175, RZ, RZ, -R175 ;  /* 0x000000ffffafb224 */ /* 0x000fe200078e0aaf */
[----:B------:R-:W4:Y:S04]  /*1b950*/  LDL R32, [R1+0x3fd8] ;  /* 0x003fd80001207983 */ /* 0x000f280000100800 */
[----:B------:R-:W4:Y:S05]  /*1b960*/  LDL R31, [R1+0x3f9c] ;  /* 0x003f9c00011f7983 */ /* 0x000f2a0000100800 */
[----:B------:R-:W-:Y:S01]  /*1b970*/  @!P6 IMAD.IADD R183, R183, 0x1, -R251 ;  /* 0x00000001b7b7e824 */ /* 0x000fe200078e0afb */
[----:B------:R-:W-:-:S02]  /*1b980*/  ISETP.GE.AND P6, PT, R30, RZ, PT ;  /* 0x000000ff1e00720c */ /* 0x000fc40003fc6270 */
[----:B------:R-:W4:Y:S01]  /*1b990*/  LDL R30, [R1+0x3ff0] ;  /* 0x003ff000011e7983 */ /* 0x000f220000100800 */
[----:B--2---:R-:W-:-:S03]  /*1b9a0*/  ISETP.GE.AND P4, PT, R27, RZ, PT ;  /* 0x000000ff1b00720c */ /* 0x004fc60003f86270 */
[----:B------:R-:W2:Y:S01]  /*1b9b0*/  LDL R27, [R1+0x3fd4] ;  /* 0x003fd400011b7983 */ /* 0x000ea20000100800 */
[C---:B------:R-:W-:Y:S02]  /*1b9c0*/  ISETP.GT.U32.AND P0, PT, R251.reuse, R180, PT ;  /* 0x000000b4fb00720c */ /* 0x040fe40003f04070 */
[----:B------:R-:W-:-:S11]  /*1b9d0*/  ISETP.GT.U32.AND P1, PT, R251, R182, PT ;  /* 0x000000b6fb00720c */ /* 0x000fd60003f24070 */
[----:B------:R-:W-:Y:S01]  /*1b9e0*/  @!P0 IMAD.IADD R180, R180, 0x1, -R251 ;  /* 0x00000001b4b48824 */ /* 0x000fe200078e0afb */
[C---:B------:R-:W-:Y:S02]  /*1b9f0*/  ISETP.GT.U32.AND P0, PT, R251.reuse, R187, PT ;  /* 0x000000bbfb00720c */ /* 0x040fe40003f04070 */
[----:B------:R-:W-:Y:S02]  /*1ba00*/  @!P1 IADD3 R182, R182, -R251, RZ ;  /* 0x800000fbb6b69210 */ /* 0x000fe40007ffe0ff */
[C---:B------:R-:W-:Y:S01]  /*1ba10*/  ISETP.GT.U32.AND P1, PT, R251.reuse, R189, PT ;  /* 0x000000bdfb00720c */ /* 0x040fe20003f24070 */
[----:B------:R-:W-:Y:S01]  /*1ba20*/  @!P2 IMAD.MOV R179, RZ, RZ, -R179 ;  /* 0x000000ffffb3a224 */ /* 0x000fe200078e0ab3 */
[C---:B------:R-:W-:Y:S02]  /*1ba30*/  ISETP.GT.U32.AND P3, PT, R251.reuse, R181, PT ;  /* 0x000000b5fb00720c */ /* 0x040fe40003f64070 */
[----:B------:R-:W-:-:S05]  /*1ba40*/  ISETP.GT.U32.AND P2, PT, R251, R185, PT ;  /* 0x000000b9fb00720c */ /* 0x000fca0003f44070 */
[----:B------:R-:W-:-:S04]  /*1ba50*/  @!P0 IMAD.IADD R187, R187, 0x1, -R251 ;  /* 0x00000001bbbb8824 */ /* 0x000fc800078e0afb */
[--C-:B------:R-:W-:Y:S02]  /*1ba60*/  @!P1 IMAD.IADD R189, R189, 0x1, -R251.reuse ;  /* 0x00000001bdbd9824 */ /* 0x100fe400078e0afb */
[--C-:B------:R-:W-:Y:S01]  /*1ba70*/  @!P3 IMAD.IADD R181, R181, 0x1, -R251.reuse ;  /* 0x00000001b5b5b824 */ /* 0x100fe200078e0afb */
[----:B------:R-:W-:Y:S01]  /*1ba80*/  @!P6 IADD3 R178, -R178, RZ, RZ ;  /* 0x000000ffb2b2e210 */ /* 0x000fe20007ffe1ff */
[----:B------:R-:W-:Y:S01]  /*1ba90*/  @!P2 IMAD.IADD R185, R185, 0x1, -R251 ;  /* 0x00000001b9b9a824 */ /* 0x000fe200078e0afb */
[C---:B------:R-:W-:Y:S01]  /*1baa0*/  ISETP.GT.U32.AND P6, PT, R251.reuse, R189, PT ;  /* 0x000000bdfb00720c */ /* 0x040fe20003fc4070 */
[----:B------:R-:W-:Y:S01]  /*1bab0*/  @!P4 IMAD.MOV R181, RZ, RZ, -R181 ;  /* 0x000000ffffb5c224 */ /* 0x000fe200078e0ab5 */
[C---:B------:R-:W-:Y:S02]  /*1bac0*/  ISETP.GT.U32.AND P2, PT, R251.reuse, R191, PT ;  /* 0x000000bffb00720c */ /* 0x040fe40003f44070 */
[----:B------:R-:W-:-:S09]  /*1bad0*/  ISETP.GT.U32.AND P4, PT, R251, R187, PT ;  /* 0x000000bbfb00720c */ /* 0x000fd20003f84070 */
[--C-:B------:R-:W-:Y:S01]  /*1bae0*/  @!P6 IMAD.IADD R189, R189, 0x1, -R251.reuse ;  /* 0x00000001bdbde824 */ /* 0x100fe200078e0afb */
[----:B---3--:R-:W-:Y:S02]  /*1baf0*/  ISETP.GE.AND P0, PT, R26, RZ, PT ;  /* 0x000000ff1a00720c */ /* 0x008fe40003f06270 */
[----:B------:R-:W3:Y:S01]  /*1bb00*/  LDL R26, [R1+0x3fdc] ;  /* 0x003fdc00011a7983 */ /* 0x000ee20000100800 */
[--C-:B------:R-:W-:Y:S02]  /*1bb10*/  @!P2 IMAD.IADD R191, R191, 0x1, -R251.reuse ;  /* 0x00000001bfbfa824 */ /* 0x100fe400078e0afb */
[----:B------:R-:W-:Y:S01]  /*1bb20*/  @!P4 IMAD.IADD R187, R187, 0x1, -R251 ;  /* 0x00000001bbbbc824 */ /* 0x000fe200078e0afb */
[C---:B------:R-:W-:Y:S02]  /*1bb30*/  ISETP.GT.U32.AND P4, PT, R251.reuse, R193, PT ;  /* 0x000000c1fb00720c */ /* 0x040fe40003f84070 */
[----:B------:R-:W-:Y:S02]  /*1bb40*/  ISETP.GT.U32.AND P1, PT, R251, R184, PT ;  /* 0x000000b8fb00720c */ /* 0x000fe40003f24070 */
[----:B----4-:R-:W-:-:S02]  /*1bb50*/  ISETP.GE.AND P6, PT, R29, RZ, PT ;  /* 0x000000ff1d00720c */ /* 0x010fc40003fc6270 */
[----:B------:R-:W4:Y:S01]  /*1bb60*/  LDL R29, [R1+0x3fb4] ;  /* 0x003fb400011d7983 */ /* 0x000f220000100800 */
[----:B------:R-:W-:-:S03]  /*1bb70*/  ISETP.GE.AND P2, PT, R28, RZ, PT ;  /* 0x000000ff1c00720c */ /* 0x000fc60003f46270 */
[----:B------:R-:W4:Y:S03]  /*1bb80*/  LDL R28, [R1+0x3fb0] ;  /* 0x003fb000011c7983 */ /* 0x000f260000100800 */
[--C-:B------:R-:W-:Y:S02]  /*1bb90*/  @!P4 IMAD.IADD R193, R193, 0x1, -R251.reuse ;  /* 0x00000001c1c1c824 */ /* 0x100fe400078e0afb */
[----:B------:R-:W-:Y:S01]  /*1bba0*/  @!P1 IMAD.IADD R184, R184, 0x1, -R251 ;  /* 0x00000001b8b89824 */ /* 0x000fe200078e0afb */
[----:B------:R-:W-:Y:S02]  /*1bbb0*/  ISETP.GE.AND P1, PT, R30, RZ, PT ;  /* 0x000000ff1e00720c */ /* 0x000fe40003f26270 */
[----:B------:R-:W4:Y:S01]  /*1bbc0*/  LDL R30, [R1+0x3fcc] ;  /* 0x003fcc00011e7983 */ /* 0x000f220000100800 */
[----:B--2---:R-:W-:-:S03]  /*1bbd0*/  ISETP.GE.AND P4, PT, R27, RZ, PT ;  /* 0x000000ff1b00720c */ /* 0x004fc60003f86270 */
[----:B------:R-:W2:Y:S01]  /*1bbe0*/  LDL R27, [R1+0x3fac] ;  /* 0x003fac00011b7983 */ /* 0x000ea20000100800 */
[----:B------:R-:W-:-:S13]  /*1bbf0*/  ISETP.GT.U32.AND P3, PT, R251, R188, PT ;  /* 0x000000bcfb00720c */ /* 0x000fda0003f64070 */
[----:B------:R-:W-:Y:S01]  /*1bc00*/  @!P3 IMAD.IADD R188, R188, 0x1, -R251 ;  /* 0x00000001bcbcb824 */ /* 0x000fe200078e0afb */
[----:B------:R-:W-:Y:S02]  /*1bc10*/  ISETP.GE.AND P3, PT, R25, RZ, PT ;  /* 0x000000ff1900720c */ /* 0x000fe40003f66270 */
[----:B------:R-:W2:Y:S01]  /*1bc20*/  LDL R25, [R1+0x3fd0] ;  /* 0x003fd00001197983 */ /* 0x000ea20000100800 */
[----:B------:R-:W-:Y:S02]  /*1bc30*/  @!P0 IADD3 R182, -R182, RZ, RZ ;  /* 0x000000ffb6b68210 */ /* 0x000fe40007ffe1ff */
[----:B------:R-:W-:-:S08]  /*1bc40*/  ISETP.GT.U32.AND P0, PT, R251, R188, PT ;  /* 0x000000bcfb00720c */ /* 0x000fd00003f04070 */
[----:B------:R-:W-:Y:S01]  /*1bc50*/  @!P3 IMAD.MOV R183, RZ, RZ, -R183 ;  /* 0x000000ffffb7b224 */ /* 0x000fe200078e0ab7 */
[C---:B------:R-:W-:Y:S01]  /*1bc60*/  ISETP.GT.U32.AND P3, PT, R251.reuse, R190, PT ;  /* 0x000000befb00720c */ /* 0x040fe20003f64070 */
[----:B------:R-:W-:Y:S01]  /*1bc70*/  @!P5 IMAD.MOV R180, RZ, RZ, -R180 ;  /* 0x000000ffffb4d224 */ /* 0x000fe200078e0ab4 */
[C---:B------:R-:W-:Y:S02]  /*1bc80*/  ISETP.GT.U32.AND P5, PT, R251.reuse, R186, PT ;  /* 0x000000bafb00720c */ /* 0x040fe40003fa4070 */
[----:B------:R-:W-:Y:S01]  /*1bc90*/  @!P0 IMAD.IADD R188, R188, 0x1, -R251 ;  /* 0x00000001bcbc8824 */ /* 0x000fe200078e0afb */
[----:B------:R-:W-:-:S08]  /*1bca0*/  ISETP.GT.U32.AND P0, PT, R251, R194, PT ;  /* 0x000000c2fb00720c */ /* 0x000fd00003f04070 */
[----:B------:R-:W-:Y:S02]  /*1bcb0*/  @!P3 IADD3 R190, R190, -R251, RZ ;  /* 0x800000fbbebeb210 */ /* 0x000fe40007ffe0ff */
[C---:B------:R-:W-:Y:S02]  /*1bcc0*/  ISETP.GT.U32.AND P3, PT, R251.reuse, R195, PT ;  /* 0x000000c3fb00720c */ /* 0x040fe40003f64070 */
[-C--:B------:R-:W-:Y:S01]  /*1bcd0*/  @!P5 IADD3 R186, R186, -R251.reuse, RZ ;  /* 0x800000fbbabad210 */ /* 0x080fe20007ffe0ff */
[----:B------:R-:W-:Y:S01]  /*1bce0*/  @!P1 IMAD.MOV R184, RZ, RZ, -R184 ;  /* 0x000000ffffb89224 */ /* 0x000fe200078e0ab8 */
[C---:B------:R-:W-:Y:S02]  /*1bcf0*/  ISETP.GT.U32.AND P5, PT, R251.reuse, R192, PT ;  /* 0x000000c0fb00720c */ /* 0x040fe40003fa4070 */
[----:B------:R-:W-:Y:S02]  /*1bd00*/  ISETP.GT.U32.AND P1, PT, R251, R190, PT ;  /* 0x000000befb00720c */ /* 0x000fe40003f24070 */
[----:B------:R-:W-:-:S05]  /*1bd10*/  @!P0 IADD3 R194, R194, -R251, RZ ;  /* 0x800000fbc2c28210 */ /* 0x000fca0007ffe0ff */
[----:B------:R-:W-:Y:S01]  /*1bd20*/  @!P3 IMAD.IADD R195, R195, 0x1, -R251 ;  /* 0x00000001c3c3b824 */ /* 0x000fe200078e0afb */
[----:B------:R-:W-:-:S03]  /*1bd30*/  ISETP.GT.U32.AND P3, PT, R251, R191, PT ;  /* 0x000000bffb00720c */ /* 0x000fc60003f64070 */
[--C-:B------:R-:W-:Y:S02]  /*1bd40*/  @!P5 IMAD.IADD R192, R192, 0x1, -R251.reuse ;  /* 0x00000001c0c0d824 */ /* 0x100fe400078e0afb */
[--C-:B------:R-:W-:Y:S01]  /*1bd50*/  @!P1 IMAD.IADD R190, R190, 0x1, -R251.reuse ;  /* 0x00000001bebe9824 */ /* 0x100fe200078e0afb */
[----:B---3--:R-:W-:Y:S02]  /*1bd60*/  ISETP.GE.AND P0, PT, R26, RZ, PT ;  /* 0x000000ff1a00720c */ /* 0x008fe40003f06270 */
[----:B------:R-:W3:Y:S05]  /*1bd70*/  LDL R26, [R1+0x3fa8] ;  /* 0x003fa800011a7983 */ /* 0x000eea0000100800 */
[----:B------:R-:W-:Y:S01]  /*1bd80*/  @!P3 IMAD.IADD R191, R191, 0x1, -R251 ;  /* 0x00000001bfbfb824 */ /* 0x000fe200078e0afb */
[C---:B------:R-:W-:Y:S01]  /*1bd90*/  ISETP.GT.U32.AND P1, PT, R251.reuse, R197, PT ;  /* 0x000000c5fb00720c */ /* 0x040fe20003f24070 */
[----:B------:R-:W-:Y:S01]  /*1bda0*/  @!P2 IMAD.MOV R186, RZ, RZ, -R186 ;  /* 0x000000ffffbaa224 */ /* 0x000fe200078e0aba */
[----:B------:R-:W-:-:S02]  /*1bdb0*/  ISETP.GT.U32.AND P3, PT, R251, R198, PT ;  /* 0x000000c6fb00720c */ /* 0x000fc40003f64070 */
[----:B------:R-:W-:-:S09]  /*1bdc0*/  ISETP.GT.U32.AND P2, PT, R251, R192, PT ;  /* 0x000000c0fb00720c */ /* 0x000fd20003f44070 */
[----:B------:R-:W-:Y:S02]  /*1bdd0*/  @!P1 IADD3 R197, R197, -R251, RZ ;  /* 0x800000fbc5c59210 */ /* 0x000fe40007ffe0ff */
[--C-:B------:R-:W-:Y:S02]  /*1bde0*/  @!P3 IMAD.IADD R198, R198, 0x1, -R251.reuse ;  /* 0x00000001c6c6b824 */ /* 0x100fe400078e0afb */
[----:B------:R-:W-:Y:S01]  /*1bdf0*/  @!P2 IMAD.IADD R192, R192, 0x1, -R251 ;  /* 0x00000001c0c0a824 */ /* 0x000fe200078e0afb */
[----:B------:R-:W-:Y:S02]  /*1be00*/  ISETP.GT.U32.AND P2, PT, R251, R199, PT ;  /* 0x000000c7fb00720c */ /* 0x000fe40003f44070 */
[----:B----4-:R-:W-:Y:S02]  /*1be10*/  ISETP.GE.AND P1, PT, R29, RZ, PT ;  /* 0x000000ff1d00720c */ /* 0x010fe40003f26270 */
[----:B------:R-:W4:Y:S01]  /*1be20*/  LDL R29, [R1+0x3f88] ;  /* 0x003f8800011d7983 */ /* 0x000f220000100800 */
[----:B------:R-:W-:-:S03]  /*1be30*/  ISETP.GE.AND P3, PT, R28, RZ, PT ;  /* 0x000000ff1c00720c */ /* 0x000fc60003f66270 */
[----:B------:R-:W4:Y:S01]  /*1be40*/  LDL R28, [R1+0x3f7c] ;  /* 0x003f7c00011c7983 */ /* 0x000f220000100800 */
[----:B------:R-:W-:Y:S02]  /*1be50*/  @!P0 IADD3 R189, -R189, RZ, RZ ;  /* 0x000000ffbdbd8210 */ /* 0x000fe40007ffe1ff */
[----:B------:R-:W-:Y:S02]  /*1be60*/  ISETP.GT.U32.AND P0, PT, R251, R196, PT ;  /* 0x000000c4fb00720c */ /* 0x000fe40003f04070 */
[----:B------:R-:W-:-:S11]  /*1be70*/  @!P2 IMAD.IADD R199, R199, 0x1, -R251 ;  /* 0x00000001c7c7a824 */ /* 0x000fd600078e0afb */
[----:B------:R-:W-:Y:S01]  /*1be80*/  @!P0 IMAD.IADD R196, R196, 0x1, -R251 ;  /* 0x00000001c4c48824 */ /* 0x000fe200078e0afb */
[----:B------:R-:W-:Y:S02]  /*1be90*/  ISETP.GE.AND P0, PT, R30, RZ, PT ;  /* 0x000000ff1e00720c */ /* 0x000fe40003f06270 */
[----:B------:R-:W4:Y:S01]  /*1bea0*/  LDL R30, [R1+0x3f8c] ;  /* 0x003f8c00011e7983 */ /* 0x000f220000100800 */
[----:B--2---:R-:W-:-:S03]  /*1beb0*/  ISETP.GE.AND P2, PT, R27, RZ, PT ;  /* 0x000000ff1b00720c */ /* 0x004fc60003f46270 */
[----:B------:R-:W2:Y:S01]  /*1bec0*/  LDL R27, [R1+0x3f74] ;  /* 0x003f7400011b7983 */ /* 0x000ea20000100800 */
[----:B------:R-:W-:Y:S01]  /*1bed0*/  @!P4 IMAD.MOV R188, RZ, RZ, -R188 ;  /* 0x000000ffffbcc224 */ /* 0x000fe200078e0abc */
[----:B------:R-:W-:Y:S02]  /*1bee0*/  ISETP.GT.U32.AND P4, PT, R251, R194, PT ;  /* 0x000000c2fb00720c */ /* 0x000fe40003f84070 */
[----:B------:R-:W-:-:S11]  /*1bef0*/  ISETP.GE.AND P5, PT, R25, RZ, PT ;  /* 0x000000ff1900720c */ /* 0x000fd60003fa6270 */
[----:B------:R-:W-:Y:S02]  /*1bf00*/  @!P4 IMAD.IADD R194, R194, 0x1, -R251 ;  /* 0x00000001c2c2c824 */ /* 0x000fe400078e0afb */
[----:B------:R-:W-:Y:S01]  /*1bf10*/  @!P5 IMAD.MOV R187, RZ, RZ, -R187 ;  /* 0x000000ffffbbd224 */ /* 0x000fe200078e0abb */
[C---:B------:R-:W-:Y:S02]  /*1bf20*/  ISETP.GT.U32.AND P5, PT, R251.reuse, R193, PT ;  /* 0x000000c1fb00720c */ /* 0x040fe40003fa4070 */
[----:B------:R-:W-:-:S11]  /*1bf30*/  ISETP.GT.U32.AND P4, PT, R251, R201, PT ;  /* 0x000000c9fb00720c */ /* 0x000fd60003f84070 */
[-C--:B------:R-:W-:Y:S02]  /*1bf40*/  @!P5 IADD3 R193, R193, -R251.reuse, RZ ;  /* 0x800000fbc1c1d210 */ /* 0x080fe40007ffe0ff */
[----:B------:R-:W-:Y:S01]  /*1bf50*/  ISETP.GT.U32.AND P5, PT, R251, R200, PT ;  /* 0x000000c8fb00720c */ /* 0x000fe20003fa4070 */
[----:B------:R-:W-:Y:S01]  /*1bf60*/  @!P0 IMAD.MOV R191, RZ, RZ, -R191 ;  /* 0x000000ffffbf8224 */ /* 0x000fe200078e0abf */
[----:B------:R-:W-:Y:S02]  /*1bf70*/  @!P4 IADD3 R201, R201, -R251, RZ ;  /* 0x800000fbc9c9c210 */ /* 0x000fe40007ffe0ff */
[C---:B------:R-:W-:Y:S02]  /*1bf80*/  ISETP.GT.U32.AND P4, PT, R251.reuse, R196, PT ;  /* 0x000000c4fb00720c */ /* 0x040fe40003f84070 */
[----:B------:R-:W-:-:S07]  /*1bf90*/  ISETP.GT.U32.AND P0, PT, R251, R197, PT ;  /* 0x000000c5fb00720c */ /* 0x000fce0003f04070 */
[--C-:B------:R-:W-:Y:S01]  /*1bfa0*/  @!P5 IMAD.IADD R200, R200, 0x1, -R251.reuse ;  /* 0x00000001c8c8d824 */ /* 0x100fe200078e0afb */
[----:B------:R-:W-:Y:S02]  /*1bfb0*/  @!P6 IADD3 R185, -R185, RZ, RZ ;  /* 0x000000ffb9b9e210 */ /* 0x000fe40007ffe1ff */
[C---:B------:R-:W-:Y:S01]  /*1bfc0*/  ISETP.GT.U32.AND P6, PT, R251.reuse, R195, PT ;  /* 0x000000c3fb00720c */ /* 0x040fe20003fc4070 */
[----:B------:R-:W-:Y:S01]  /*1bfd0*/  @!P4 IMAD.IADD R196, R196, 0x1, -R251 ;  /* 0x00000001c4c4c824 */ /* 0x000fe200078e0afb */
[----:B------:R-:W-:Y:S02]  /*1bfe0*/  ISETP.GT.U32.AND P4, PT, R251, R203, PT ;  /* 0x000000cbfb00720c */ /* 0x000fe40003f84070 */
[----:B------:R-:W-:Y:S02]  /*1bff0*/  @!P0 IADD3 R197, R197, -R251, RZ ;  /* 0x800000fbc5c58210 */ /* 0x000fe40007ffe0ff */
[----:B---3--:R-:W-:Y:S02]  /*1c000*/  ISETP.GE.AND P5, PT, R26, RZ, PT ;  /* 0x000000ff1a00720c */ /* 0x008fe40003fa6270 */
[----:B------:R-:W3:Y:S01]  /*1c010*/  LDL R26, [R1+0x3f68] ;  /* 0x003f6800011a7983 */ /* 0x000ee20000100800 */
[C---:B------:R-:W-:Y:S01]  /*1c020*/  ISETP.GT.U32.AND P0, PT, R251.reuse, R204, PT ;  /* 0x000000ccfb00720c */ /* 0x040fe20003f04070 */
[----:B------:R-:W-:Y:S01]  /*1c030*/  @!P1 IMAD.MOV R192, RZ, RZ, -R192 ;  /* 0x000000ffffc09224 */ /* 0x000fe200078e0ac0 */
[----:B------:R-:W-:-:S02]  /*1c040*/  ISETP.GT.U32.AND P1, PT, R251, R198, PT ;  /* 0x000000c6fb00720c */ /* 0x000fc40003f24070 */
[--C-:B------:R-:W-:Y:S01]  /*1c050*/  @!P6 IMAD.IADD R195, R195, 0x1, -R251.reuse ;  /* 0x00000001c3c3e824 */ /* 0x100fe200078e0afb */
[----:B------:R-:W-:Y:S02]  /*1c060*/  ISETP.GE.AND P6, PT, R32, RZ, PT ;  /* 0x000000ff2000720c */ /* 0x000fe40003fc6270 */
[----:B------:R-:W-:Y:S01]  /*1c070*/  IADD3 R32, R242, 0x1fc, RZ ;  /* 0x000001fcf2207810 */ /* 0x000fe20007ffe0ff */
[----:B------:R-:W-:-:S04]  /*1c080*/  @!P4 IMAD.IADD R203, R203, 0x1, -R251 ;  /* 0x00000001cbcbc824 */ /* 0x000fc800078e0afb */
[----:B------:R-:W-:Y:S01]  /*1c090*/  STL [R1+0x3d80], R32 ;  /* 0x003d802001007387 */ /* 0x000fe20000100800 */
[--C-:B------:R-:W-:Y:S02]  /*1c0a0*/  @!P0 IMAD.IADD R204, R204, 0x1, -R251.reuse ;  /* 0x00000001cccc8824 */ /* 0x100fe400078e0afb */
[----:B------:R-:W-:Y:S01]  /*1c0b0*/  @!P1 IMAD.IADD R198, R198, 0x1, -R251 ;  /* 0x00000001c6c69824 */ /* 0x000fe200078e0afb */
[----:B------:R-:W-:Y:S01]  /*1c0c0*/  ISETP.GT.U32.AND P1, PT, R251, R205, PT ;  /* 0x000000cdfb00720c */ /* 0x000fe20003f24070 */
[----:B------:R-:W-:Y:S01]  /*1c0d0*/  @!P5 IMAD.MOV R195, RZ, RZ, -R195 ;  /* 0x000000ffffc3d224 */ /* 0x000fe200078e0ac3 */
[----:B----4-:R-:W-:Y:S01]  /*1c0e0*/  ISETP.GE.AND P4, PT, R29, RZ, PT ;  /* 0x000000ff1d00720c */ /* 0x010fe20003f86270 */
[----:B------:R-:W-:Y:S01]  /*1c0f0*/  @!P6 IMAD.MOV R190, RZ, RZ, -R190 ;  /* 0x000000ffffbee224 */ /* 0x000fe200078e0abe */
[----:B------:R-:W4:Y:S01]  /*1c100*/  LDL R29, [R1+0x3f48] ;  /* 0x003f4800011d7983 */ /* 0x000f220000100800 */
[----:B------:R-:W-:-:S03]  /*1c110*/  ISETP.GE.AND P0, PT, R28, RZ, PT ;  /* 0x000000ff1c00720c */ /* 0x000fc60003f06270 */
[----:B------:R-:W4:Y:S01]  /*1c120*/  LDL R28, [R1+0x3f40] ;  /* 0x003f4000011c7983 */ /* 0x000f220000100800 */
[----:B------:R-:W-:-:S04]  /*1c130*/  ISETP.GT.U32.AND P5, PT, R251, R202, PT ;  /* 0x000000cafb00720c */ /* 0x000fc80003fa4070 */
[----:B------:R-:W-:Y:S01]  /*1c140*/  @!P1 IADD3 R205, R205, -R251, RZ ;  /* 0x800000fbcdcd9210 */ /* 0x000fe20007ffe0ff */
[----:B------:R-:W4:Y:S01]  /*1c150*/  LDL R41, [R1+0x3f24] ;  /* 0x003f240001297983 */ /* 0x000f220000100800 */
[----:B------:R-:W-:Y:S02]  /*1c160*/  ISETP.GT.U32.AND P6, PT, R251, R201, PT ;  /* 0x000000c9fb00720c */ /* 0x000fe40003fc4070 */
[----:B------:R-:W-:Y:S01]  /*1c170*/  @!P3 IADD3 R193, -R193, RZ, RZ ;  /* 0x000000ffc1c1b210 */ /* 0x000fe20007ffe1ff */
[----:B------:R-:W-:Y:S01]  /*1c180*/  @!P2 IMAD.MOV R194, RZ, RZ, -R194 ;  /* 0x000000ffffc2a224 */ /* 0x000fe200078e0ac2 */
[----:B------:R-:W4:Y:S03]  /*1c190*/  LDL R42, [R1+0x3ef8] ;  /* 0x003ef800012a7983 */ /* 0x000f260000100800 */
[----:B------:R-:W-:Y:S01]  /*1c1a0*/  @!P5 IMAD.IADD R202, R202, 0x1, -R251 ;  /* 0x00000001cacad824 */ /* 0x000fe200078e0afb */
[----:B------:R-:W-:-:S02]  /*1c1b0*/  ISETP.GE.AND P5, PT, R30, RZ, PT ;  /* 0x000000ff1e00720c */ /* 0x000fc40003fa6270 */
[----:B------:R-:W4:Y:S03]  /*1c1c0*/  LDL R30, [R1+0x3f54] ;  /* 0x003f5400011e7983 */ /* 0x000f260000100800 */
[----:B------:R-:W-:Y:S02]  /*1c1d0*/  @!P6 IADD3 R201, R201, -R251, RZ ;  /* 0x800000fbc9c9e210 */ /* 0x000fe40007ffe0ff */
[----:B------:R-:W-:Y:S02]  /*1c1e0*/  ISETP.GE.AND P6, PT, R31, RZ, PT ;  /* 0x000000ff1f00720c */ /* 0x000fe40003fc6270 */
[----:B------:R-:W4:Y:S01]  /*1c1f0*/  LDL R31, [R1+0x3f5c] ;  /* 0x003f5c00011f7983 */ /* 0x000f220000100800 */
[----:B--2---:R-:W-:-:S03]  /*1c200*/  ISETP.GE.AND P1, PT, R27, RZ, PT ;  /* 0x000000ff1b00720c */ /* 0x004fc60003f26270 */
[----:B------:R-:W2:Y:S01]  /*1c210*/  LDL R27, [R1+0x3f28] ;  /* 0x003f2800011b7983 */ /* 0x000ea20000100800 */
[C---:B------:R-:W-:Y:S02]  /*1c220*/  ISETP.GT.U32.AND P3, PT, R251.reuse, R199, PT ;  /* 0x000000c7fb00720c */ /* 0x040fe40003f64070 */
[----:B------:R-:W-:-:S11]  /*1c230*/  ISETP.GT.U32.AND P2, PT, R251, R200, PT ;  /* 0x000000c8fb00720c */ /* 0x000fd60003f44070 */
[----:B------:R-:W-:Y:S01]  /*1c240*/  @!P3 IMAD.IADD R199, R199, 0x1, -R251 ;  /* 0x00000001c7c7b824 */ /* 0x000fe200078e0afb */
[----:B------:R-:W-:Y:S02]  /*1c250*/  ISETP.GT.U32.AND P3, PT, R251, R206, PT ;  /* 0x000000cefb00720c */ /* 0x000fe40003f64070 */
[----:B------:R-:W-:Y:S01]  /*1c260*/  @!P5 IADD3 R197, -R197, RZ, RZ ;  /* 0x000000ffc5c5d210 */ /* 0x000fe20007ffe1ff */
[----:B------:R-:W-:Y:S01]  /*1c270*/  @!P0 IMAD.MOV R199, RZ, RZ, -R199 ;  /* 0x000000ffffc78224 */ /* 0x000fe200078e0ac7 */
[C---:B------:R-:W-:Y:S02]  /*1c280*/  ISETP.GT.U32.AND P5, PT, R251.reuse, R203, PT ;  /* 0x000000cbfb00720c */ /* 0x040fe40003fa4070 */
[----:B------:R-:W-:-:S07]  /*1c290*/  ISETP.GT.U32.AND P0, PT, R251, R205, PT ;  /* 0x000000cdfb00720c */ /* 0x000fce0003f04070 */
[--C-:B------:R-:W-:Y:S02]  /*1c2a0*/  @!P3 IMAD.IADD R206, R206, 0x1, -R251.reuse ;  /* 0x00000001ceceb824 */ /* 0x100fe400078e0afb */
[--C-:B------:R-:W-:Y:S02]  /*1c2b0*/  @!P2 IMAD.IADD R200, R200, 0x1, -R251.reuse ;  /* 0x00000001c8c8a824 */ /* 0x100fe400078e0afb */
[----:B------:R-:W-:Y:S01]  /*1c2c0*/  @!P5 IMAD.IADD R203, R203, 0x1, -R251 ;  /* 0x00000001cbcbd824 */ /* 0x000fe200078e0afb */
[----:B------:R-:W-:Y:S02]  /*1c2d0*/  ISETP.GT.U32.AND P5, PT, R251, R209, PT ;  /* 0x000000d1fb00720c */ /* 0x000fe40003fa4070 */
[----:B------:R-:W-:Y:S01]  /*1c2e0*/  @!P0 IADD3 R205, R205, -R251, RZ ;  /* 0x800000fbcdcd8210 */ /* 0x000fe20007ffe0ff */
[----:B------:R-:W-:Y:S01]  /*1c2f0*/  @!P1 IMAD.MOV R200, RZ, RZ, -R200 ;  /* 0x000000ffffc89224 */ /* 0x000fe200078e0ac8 */
[C---:B------:R-:W-:Y:S02]  /*1c300*/  ISETP.GT.U32.AND P0, PT, R251.reuse, R211, PT ;  /* 0x000000d3fb00720c */ /* 0x040fe40003f04070 */
[----:B------:R-:W-:-:S02]  /*1c310*/  ISETP.GT.U32.AND P1, PT, R251, R206, PT ;  /* 0x000000cefb00720c */ /* 0x000fc40003f24070 */
[----:B------:R-:W-:-:S05]  /*1c320*/  ISETP.GT.U32.AND P2, PT, R251, R207, PT ;  /* 0x000000cffb00720c */ /* 0x000fca0003f44070 */
[----:B------:R-:W-:-:S04]  /*1c330*/  @!P5 IADD3 R209, R209, -R251, RZ ;  /* 0x800000fbd1d1d210 */ /* 0x000fc80007ffe0ff */
[--C-:B------:R-:W-:Y:S01]  /*1c340*/  @!P0 IMAD.IADD R211, R211, 0x1, -R251.reuse ;  /* 0x00000001d3d38824 */ /* 0x100fe200078e0afb */
[----:B---3--:R-:W-:Y:S02]  /*1c350*/  ISETP.GE.AND P3, PT, R26, RZ, PT ;  /* 0x000000ff1a00720c */ /* 0x008fe40003f66270 */
[----:B------:R-:W3:Y:S01]  /*1c360*/  LDL R26, [R1+0x3f44] ;  /* 0x003f4400011a7983 */ /* 0x000ee20000100800 */
[--C-:B------:R-:W-:Y:S01]  /*1c370*/  @!P1 IMAD.IADD R206, R206, 0x1, -R251.reuse ;  /* 0x00000001cece9824 */ /* 0x100fe200078e0afb */
[----:B------:R-:W-:Y:S01]  /*1c380*/  ISETP.GT.U32.AND P1, PT, R251, R212, PT ;  /* 0x000000d4fb00720c */ /* 0x000fe20003f24070 */
[----:B------:R-:W-:-:S08]  /*1c390*/  @!P2 IMAD.IADD R207, R207, 0x1, -R251 ;  /* 0x00000001cfcfa824 */ /* 0x000fd000078e0afb */
[----:B------:R-:W-:Y:S02]  /*1c3a0*/  @!P3 IADD3 R201, -R201, RZ, RZ ;  /* 0x000000ffc9c9b210 */ /* 0x000fe40007ffe1ff */
[C---:B------:R-:W-:Y:S01]  /*1c3b0*/  ISETP.GT.U32.AND P3, PT, R251.reuse, R208, PT ;  /* 0x000000d0fb00720c */ /* 0x040fe20003f64070 */
[----:B------:R-:W-:Y:S01]  /*1c3c0*/  @!P6 IMAD.MOV R196, RZ, RZ, -R196 ;  /* 0x000000ffffc4e224 */ /* 0x000fe200078e0ac4 */
[----:B------:R-:W-:Y:S02]  /*1c3d0*/  ISETP.GT.U32.AND P6, PT, R251, R207, PT ;  /* 0x000000cffb00720c */ /* 0x000fe40003fc4070 */
[----:B----4-:R-:W-:Y:S02]  /*1c3e0*/  ISETP.GE.AND P5, PT, R29, RZ, PT ;  /* 0x000000ff1d00720c */ /* 0x010fe40003fa6270 */
[----:B------:R-:W4:Y:S01]  /*1c3f0*/  LDL R29, [R1+0x3f18] ;  /* 0x003f1800011d7983 */ /* 0x000f220000100800 */
[----:B------:R-:W-:-:S03]  /*1c400*/  ISETP.GE.AND P0, PT, R28, RZ, PT ;  /* 0x000000ff1c00720c */ /* 0x000fc60003f06270 */
[----:B------:R-:W4:Y:S03]  /*1c410*/  LDL R28, [R1+0x3f00] ;  /* 0x003f0000011c7983 */ /* 0x000f260000100800 */
[--C-:B------:R-:W-:Y:S01]  /*1c420*/  @!P3 IMAD.IADD R208, R208, 0x1, -R251.reuse ;  /* 0x00000001d0d0b824 */ /* 0x100fe200078e0afb */
[----:B------:R-:W-:Y:S01]  /*1c430*/  ISETP.GT.U32.AND P3, PT, R251, R213, PT ;  /* 0x000000d5fb00720c */ /* 0x000fe20003f64070 */
[--C-:B------:R-:W-:Y:S02]  /*1c440*/  @!P1 IMAD.IADD R212, R212, 0x1, -R251.reuse ;  /* 0x00000001d4d49824 */ /* 0x100fe400078e0afb */
[----:B------:R-:W-:Y:S01]  /*1c450*/  @!P6 IMAD.IADD R207, R207, 0x1, -R251 ;  /* 0x00000001cfcfe824 */ /* 0x000fe200078e0afb */
[----:B------:R-:W-:Y:S02]  /*1c460*/  ISETP.GT.U32.AND P2, PT, R251, R202, PT ;  /* 0x000000cafb00720c */ /* 0x000fe40003f44070 */
[----:B------:R-:W-:-:S02]  /*1c470*/  ISETP.GE.AND P6, PT, R30, RZ, PT ;  /* 0x000000ff1e00720c */ /* 0x000fc40003fc6270 */
[----:B------:R-:W4:Y:S05]  /*1c480*/  LDL R30, [R1+0x3f1c] ;  /* 0x003f1c00011e7983 */ /* 0x000f2a0000100800 */
[----:B------:R-:W-:Y:S02]  /*1c490*/  @!P3 IMAD.IADD R213, R213, 0x1, -R251 ;  /* 0x00000001d5d5b824 */ /* 0x000fe400078e0afb */
[----:B------:R-:W-:-:S03]  /*1c4a0*/  @!P0 IMAD.MOV R206, RZ, RZ, -R206 ;  /* 0x000000ffffce8224 */ /* 0x000fc600078e0ace */
[----:B------:R-:W-:Y:S01]  /*1c4b0*/  ISETP.GT.U32.AND P0, PT, R251, R213, PT ;  /* 0x000000d5fb00720c */ /* 0x000fe20003f04070 */
[--C-:B------:R-:W-:Y:S01]  /*1c4c0*/  @!P2 IMAD.IADD R202, R202, 0x1, -R251.reuse ;  /* 0x00000001cacaa824 */ /* 0x100fe200078e0afb */
[----:B------:R-:W-:Y:S02]  /*1c4d0*/  ISETP.GE.AND P2, PT, R31, RZ, PT ;  /* 0x000000ff1f00720c */ /* 0x000fe40003f46270 */
[----:B------:R-:W4:Y:S09]  /*1c4e0*/  LDL R31, [R1+0x3f20] ;  /* 0x003f2000011f7983 */ /* 0x000f320000100800 */
[----:B------:R-:W-:Y:S01]  /*1c4f0*/  @!P0 IMAD.IADD R213, R213, 0x1, -R251 ;  /* 0x00000001d5d58824 */ /* 0x000fe200078e0afb */
[----:B------:R-:W-:-:S02]  /*1c500*/  ISETP.GE.AND P0, PT, R41, RZ, PT ;  /* 0x000000ff2900720c */ /* 0x000fc40003f06270 */
[----:B------:R-:W4:Y:S01]  /*1c510*/  LDL R41, [R1+0x3eec] ;  /* 0x003eec0001297983 */ /* 0x000f220000100800 */
[----:B--2---:R-:W-:-:S03]  /*1c520*/  ISETP.GE.AND P1, PT, R27, RZ, PT ;  /* 0x000000ff1b00720c */ /* 0x004fc60003f26270 */
[----:B------:R-:W2:Y:S01]  /*1c530*/  LDL R27, [R1+0x3efc] ;  /* 0x003efc00011b7983 */ /* 0x000ea20000100800 */
[----:B------:R-:W-:Y:S01]  /*1c540*/  @!P4 IMAD.MOV R198, RZ, RZ, -R198 ;  /* 0x000000ffffc6c224 */ /* 0x000fe200078e0ac6 */
[----:B------:R-:W-:-:S13]  /*1c550*/  ISETP.GT.U32.AND P4, PT, R251, R204, PT ;  /* 0x000000ccfb00720c */ /* 0x000fda0003f84070 */
[----:B------:R-:W-:Y:S01]  /*1c560*/  @!P4 IMAD.IADD R204, R204, 0x1, -R251 ;  /* 0x00000001ccccc824 */ /* 0x000fe200078e0afb */
[C---:B------:R-:W-:Y:S02]  /*1c570*/  ISETP.GT.U32.AND P4, PT, R251.reuse, R210, PT ;  /* 0x000000d2fb00720c */ /* 0x040fe40003f84070 */
[----:B------:R-:W-:Y:S02]  /*1c580*/  ISETP.GT.U32.AND P3, PT, R251, R209, PT ;  /* 0x000000d1fb00720c */ /* 0x000fe40003f64070 */
[----:B------:R-:W-:-:S09]  /*1c590*/  @!P5 IADD3 R204, -R204, RZ, RZ ;  /* 0x000000ffccccd210 */ /* 0x000fd20007ffe1ff */
[----:B------:R-:W-:-:S05]  /*1c5a0*/  @!P4 IMAD.IADD R210, R210, 0x1, -R251 ;  /* 0x00000001d2d2c824 */ /* 0x000fca00078e0afb */
[----:B------:R-:W-:Y:S01]  /*1c5b0*/  ISETP.GT.U32.AND P5, PT, R251, R210, PT ;  /* 0x000000d2fb00720c */ /* 0x000fe20003fa4070 */
[----:B------:R-:W-:Y:S01]  /*1c5c0*/  @!P3 IMAD.IADD R209, R209, 0x1, -R251 ;  /* 0x00000001d1d1b824 */ /* 0x000fe200078e0afb */
[C---:B------:R-:W-:Y:S01]  /*1c5d0*/  ISETP.GT.U32.AND P3, PT, R251.reuse, R216, PT ;  /* 0x000000d8fb00720c */ /* 0x040fe20003f64070 */
[----:B------:R-:W-:Y:S01]  /*1c5e0*/  @!P2 IMAD.MOV R202, RZ, RZ, -R202 ;  /* 0x000000ffffcaa224 */ /* 0x000fe200078e0aca */
[----:B------:R-:W-:-:S09]  /*1c5f0*/  ISETP.GT.U32.AND P2, PT, R251, R208, PT ;  /* 0x000000d0fb00720c */ /* 0x000fd20003f44070 */
[----:B------:R-:W-:Y:S01]  /*1c600*/  @!P5 IMAD.IADD R210, R210, 0x1, -R251 ;  /* 0x00000001d2d2d824 */ /* 0x000fe200078e0afb */
[C---:B------:R-:W-:Y:S01]  /*1c610*/  ISETP.GT.U32.AND P5, PT, R251.reuse, R217, PT ;  /* 0x000000d9fb00720c */ /* 0x040fe20003fa4070 */
[----:B------:R-:W-:Y:S01]  /*1c620*/  @!P6 IMAD.MOV R203, RZ, RZ, -R203 ;  /* 0x000000ffffcbe224 */ /* 0x000fe200078e0acb */
[----:B------:R-:W-:Y:S02]  /*1c630*/  ISETP.GT.U32.AND P6, PT, R251, R212, PT ;  /* 0x000000d4fb00720c */ /* 0x000fe40003fc4070 */
[----:B---3--:R-:W-:-:S09]  /*1c640*/  ISETP.GE.AND P4, PT, R26, RZ, PT ;  /* 0x000000ff1a00720c */ /* 0x008fd20003f86270 */
[----:B------:R-:W-:-:S04]  /*1c650*/  @!P5 IMAD.IADD R217, R217, 0x1, -R251 ;  /* 0x00000001d9d9d824 */ /* 0x000fc800078e0afb */
[----:B------:R-:W-:Y:S01]  /*1c660*/  @!P4 IMAD.MOV R205, RZ, RZ, -R205 ;  /* 0x000000ffffcdc224 */ /* 0x000fe200078e0acd */
[C---:B------:R-:W-:Y:S02]  /*1c670*/  ISETP.GT.U32.AND P4, PT, R251.reuse, R211, PT ;  /* 0x000000d3fb00720c */ /* 0x040fe40003f84070 */
[-C--:B------:R-:W-:Y:S02]  /*1c680*/  @!P3 IADD3 R216, R216, -R251.reuse, RZ ;  /* 0x800000fbd8d8b210 */ /* 0x080fe40007ffe0ff */
[----:B------:R-:W-:Y:S02]  /*1c690*/  @!P2 IADD3 R208, R208, -R251, RZ ;  /* 0x800000fbd0d0a210 */ /* 0x000fe40007ffe0ff */
[----:B------:R-:W-:-:S07]  /*1c6a0*/  ISETP.GT.U32.AND P2, PT, R251, R215, PT ;  /* 0x000000d7fb00720c */ /* 0x000fce0003f44070 */
[----:B------:R-:W-:Y:S01]  /*1c6b0*/  @!P4 IMAD.IADD R211, R211, 0x1, -R251 ;  /* 0x00000001d3d3c824 */ /* 0x000fe200078e0afb */
[----:B----4-:R-:W-:Y:S02]  /*1c6c0*/  ISETP.GE.AND P3, PT, R29, RZ, PT ;  /* 0x000000ff1d00720c */ /* 0x010fe40003f66270 */
[----:B------:R-:W3:Y:S01]  /*1c6d0*/  LDL R29, [R1+0x3ed8] ;  /* 0x003ed800011d7983 */ /* 0x000ee20000100800 */
[----:B------:R-:W-:-:S03]  /*1c6e0*/  ISETP.GE.AND P5, PT, R28, RZ, PT ;  /* 0x000000ff1c00720c */ /* 0x000fc60003fa6270 */
[----:B------:R-:W4:Y:S01]  /*1c6f0*/  LDL R28, [R1+0x3ecc] ;  /* 0x003ecc00011c7983 */ /* 0x000f220000100800 */
[C---:B------:R-:W-:Y:S02]  /*1c700*/  ISETP.GT.U32.AND P4, PT, R251.reuse, R218, PT ;  /* 0x000000dafb00720c */ /* 0x040fe40003f84070 */
[----:B------:R-:W-:Y:S02]  /*1c710*/  @!P6 IADD3 R212, R212, -R251, RZ ;  /* 0x800000fbd4d4e210 */ /* 0x000fe40007ffe0ff */
[----:B------:R-:W-:Y:S01]  /*1c720*/  ISETP.GT.U32.AND P6, PT, R251, R219, PT ;  /* 0x000000dbfb00720c */ /* 0x000fe20003fc4070 */
[----:B------:R-:W-:-:S08]  /*1c730*/  @!P2 IMAD.IADD R215, R215, 0x1, -R251 ;  /* 0x00000001d7d7a824 */ /* 0x000fd000078e0afb */
[----:B------:R-:W-:Y:S02]  /*1c740*/  @!P4 IMAD.IADD R218, R218, 0x1, -R251 ;  /* 0x00000001dadac824 */ /* 0x000fe400078e0afb */
[----:B------:R-:W-:Y:S01]  /*1c750*/  @!P1 IMAD.MOV R207, RZ, RZ, -R207 ;  /* 0x000000ffffcf9224 */ /* 0x000fe200078e0acf */
[----:B------:R-:W-:Y:S02]  /*1c760*/  ISETP.GE.AND P2, PT, R30, RZ, PT ;  /* 0x000000ff1e00720c */ /* 0x000fe40003f46270 */
[----:B------:R-:W4:Y:S01]  /*1c770*/  LDL R30, [R1+0x3ee4] ;  /* 0x003ee400011e7983 */ /* 0x000f220000100800 */
[----:B------:R-:W-:Y:S01]  /*1c780*/  ISETP.GT.U32.AND P1, PT, R251, R214, PT ;  /* 0x000000d6fb00720c */ /* 0x000fe20003f24070 */
[----:B------:R-:W-:Y:S01]  /*1c790*/  @!P6 IMAD.IADD R219, R219, 0x1, -R251 ;  /* 0x00000001dbdbe824 */ /* 0x000fe200078e0afb */
[----:B------:R-:W-:-:S04]  /*1c7a0*/  @!P5 IADD3 R212, -R212, RZ, RZ ;  /* 0x000000ffd4d4d210 */ /* 0x000fc80007ffe1ff */
[----:B------:R-:W-:-:S07]  /*1c7b0*/  ISETP.GT.U32.AND P5, PT, R251, R219, PT ;  /* 0x000000dbfb00720c */ /* 0x000fce0003fa4070 */
[----:B------:R-:W-:Y:S01]  /*1c7c0*/  @!P1 IMAD.IADD R214, R214, 0x1, -R251 ;  /* 0x00000001d6d69824 */ /* 0x000fe200078e0afb */
[----:B------:R-:W-:Y:S02]  /*1c7d0*/  ISETP.GE.AND P1, PT, R31, RZ, PT ;  /* 0x000000ff1f00720c */ /* 0x000fe40003f26270 */
[----:B------:R-:W-:-:S03]  /*1c7e0*/  IADD3 R31, R242, 0x1fd, RZ ;  /* 0x000001fdf21f7810 */ /* 0x000fc60007ffe0ff */
[----:B------:R-:W-:Y:S01]  /*1c7f0*/  @!P5 IMAD.IADD R219, R219, 0x1, -R251 ;  /* 0x00000001dbdbd824 */ /* 0x000fe200078e0afb */
[----:B------:R-:W-:Y:S02]  /*1c800*/  ISETP.GE.AND P5, PT, R42, RZ, PT ;  /* 0x000000ff2a00720c */ /* 0x000fe40003fa6270 */
[----:B--2---:R-:W-:Y:S02]  /*1c810*/  ISETP.GE.AND P4, PT, R27, RZ, PT ;  /* 0x000000ff1b00720c */ /* 0x004fe40003f86270 */
[----:B------:R-:W2:Y:S11]  /*1c820*/  LDL R27, [R1+0x3ec4] ;  /* 0x003ec400011b7983 */ /* 0x000eb60000100800 */
[----:B------:R-:W-:Y:S01]  /*1c830*/  @!P4 IMAD.MOV R213, RZ, RZ, -R213 ;  /* 0x000000ffffd5c224 */ /* 0x000fe200078e0ad5 */
[----:B------:R-:W-:Y:S01]  /*1c840*/  ISETP.GT.U32.AND P4, PT, R251, R220, PT ;  /* 0x000000dcfb00720c */ /* 0x000fe20003f84070 */
[----:B------:R1:W-:Y:S04]  /*1c850*/  STL [R1+0x3d7c], R31 ;  /* 0x003d7c1f01007387 */ /* 0x0003e80000100800 */
[----:B------:R-:W2:Y:S01]  /*1c860*/  LDL R42, [R1+0x3eb8] ;  /* 0x003eb800012a7983 */ /* 0x000ea20000100800 */
[----:B------:R-:W-:-:S07]  /*1c870*/  @!P1 IMAD.MOV R209, RZ, RZ, -R209 ;  /* 0x000000ffffd19224 */ /* 0x000fce00078e0ad1 */
[----:B------:R-:W-:Y:S01]  /*1c880*/  @!P4 IADD3 R220, R220, -R251, RZ ;  /* 0x800000fbdcdcc210 */ /* 0x000fe20007ffe0ff */
[----:B------:R-:W-:Y:S01]  /*1c890*/  @!P2 IMAD.MOV R210, RZ, RZ, -R210 ;  /* 0x000000ffffd2a224 */ /* 0x000fe200078e0ad2 */
[----:B------:R-:W-:Y:S01]  /*1c8a0*/  ISETP.GE.AND P4, PT, R41, RZ, PT ;  /* 0x000000ff2900720c */ /* 0x000fe20003f86270 */
[----:B------:R-:W2:Y:S04]  /*1c8b0*/  LDL R43, [R1+0x3e8c] ;  /* 0x003e8c00012b7983 */ /* 0x000ea80000100800 */
[----:B------:R-:W2:Y:S01]  /*1c8c0*/  LDL R41, [R1+0x3eb4] ;  /* 0x003eb40001297983 */ /* 0x000ea20000100800 */
[C---:B------:R-:W-:Y:S02]  /*1c8d0*/  ISETP.GT.U32.AND P1, PT, R251.reuse, R215, PT ;  /* 0x000000d7fb00720c */ /* 0x040fe40003f24070 */
[----:B------:R-:W-:-:S02]  /*1c8e0*/  ISETP.GT.U32.AND P2, PT, R251, R216, PT ;  /* 0x000000d8fb00720c */ /* 0x000fc40003f44070 */
[----:B------:R-:W-:Y:S01]  /*1c8f0*/  @!P0 IADD3 R208, -R208, RZ, RZ ;  /* 0x000000ffd0d08210 */ /* 0x000fe20007ffe1ff */
[----:B------:R-:W-:Y:S01]  /*1c900*/  @!P3 IMAD.MOV R211, RZ, RZ, -R211 ;  /* 0x000000ffffd3b224 */ /* 0x000fe200078e0ad3 */
[----:B------:R-:W-:Y:S01]  /*1c910*/  ISETP.GT.U32.AND P6, PT, R251, R218, PT ;  /* 0x000000dafb00720c */ /* 0x000fe20003fc4070 */
[----:B------:R-:W2:Y:S06]  /*1c920*/  LDL R44, [R1+0x3e4c] ;  /* 0x003e4c00012c7983 */ /* 0x000eac0000100800 */
[----:B------:R-:W-:Y:S01]  /*1c930*/  @!P1 IMAD.IADD R215, R215, 0x1, -R251 ;  /* 0x00000001d7d79824 */ /* 0x000fe200078e0afb */
[----:B------:R-:W-:-:S02]  /*1c940*/  ISETP.GT.U32.AND P1, PT, R251, R222, PT ;  /* 0x000000defb00720c */ /* 0x000fc40003f24070 */
[----:B------:R-:W-:Y:S02]  /*1c950*/  @!P2 IADD3 R216, R216, -R251, RZ ;  /* 0x800000fbd8d8a210 */ /* 0x000fe40007ffe0ff */
[C---:B------:R-:W-:Y:S02]  /*1c960*/  ISETP.GT.U32.AND P2, PT, R251.reuse, R223, PT ;  /* 0x000000dffb00720c */ /* 0x040fe40003f44070 */
[----:B------:R-:W-:-:S07]  /*1c970*/  ISETP.GT.U32.AND P0, PT, R251, R214, PT ;  /* 0x000000d6fb00720c */ /* 0x000fce0003f04070 */
[----:B------:R-:W-:-:S04]  /*1c980*/  @!P1 IMAD.IADD R222, R222, 0x1, -R251 ;  /* 0x00000001dede9824 */ /* 0x000fc800078e0afb */
[--C-:B------:R-:W-:Y:S02]  /*1c990*/  @!P2 IMAD.IADD R223, R223, 0x1, -R251.reuse ;  /* 0x00000001dfdfa824 */ /* 0x100fe400078e0afb */
[--C-:B------:R-:W-:Y:S01]  /*1c9a0*/  @!P0 IMAD.IADD R214, R214, 0x1, -R251.reuse ;  /* 0x00000001d6d68824 */ /* 0x100fe200078e0afb */
[C---:B------:R-:W-:Y:S01]  /*1c9b0*/  ISETP.GT.U32.AND P0, PT, R251.reuse, R221, PT ;  /* 0x000000ddfb00720c */ /* 0x040fe20003f04070 */
[----:B------:R-:W-:Y:S01]  /*1c9c0*/  @!P6 IMAD.IADD R218, R218, 0x1, -R251 ;  /* 0x00000001dadae824 */ /* 0x000fe200078e0afb */
[----:B------:R-:W-:Y:S01]  /*1c9d0*/  ISETP.GT.U32.AND P6, PT, R251, R225, PT ;  /* 0x000000e1fb00720c */ /* 0x000fe20003fc4070 */
[----:B------:R-:W-:-:S10]  /*1c9e0*/  @!P5 IMAD.MOV R214, RZ, RZ, -R214 ;  /* 0x000000ffffd6d224 */ /* 0x000fd400078e0ad6 */
[----:B------:R-:W-:Y:S01]  /*1c9f0*/  @!P0 IMAD.IADD R221, R221, 0x1, -R251 ;  /* 0x00000001dddd8824 */ /* 0x000fe200078e0afb */
[----:B---3--:R-:W-:Y:S02]  /*1ca00*/  ISETP.GE.AND P1, PT, R29, RZ, PT ;  /* 0x000000ff1d00720c */ /* 0x008fe40003f26270 */
[----:B------:R-:W3:Y:S01]  /*1ca10*/  LDL R29, [R1+0x3e94] ;  /* 0x003e9400011d7983 */ /* 0x000ee20000100800 */
[----:B----4-:R-:W-:-:S03]  /*1ca20*/  ISETP.GE.AND P2, PT, R28, RZ, PT ;  /* 0x000000ff1c00720c */ /* 0x010fc60003f46270 */
[----:B------:R-:W4:Y:S01]  /*1ca30*/  LDL R28, [R1+0x3e90] ;  /* 0x003e9000011c7983 */ /* 0x000f220000100800 */
[----:B------:R-:W-:Y:S01]  /*1ca40*/  @!P6 IMAD.IADD R225, R225, 0x1, -R251 ;  /* 0x00000001e1e1e824 */ /* 0x000fe200078e0afb */
[C---:B------:R-:W-:Y:S02]  /*1ca50*/  ISETP.GT.U32.AND P5, PT, R251.reuse, R220, PT ;  /* 0x000000dcfb00720c */ /* 0x040fe40003fa4070 */
[----:B------:R-:W-:Y:S02]  /*1ca60*/  ISETP.GE.AND P0, PT, R30, RZ, PT ;  /* 0x000000ff1e00720c */ /* 0x000fe40003f06270 */
[----:B------:R-:W4:Y:S04]  /*1ca70*/  LDL R30, [R1+0x3ea4] ;  /* 0x003ea400011e7983 */ /* 0x000f280000100800 */
[----:B------:R-:W-:Y:S01]  /*1ca80*/  @!P2 IMAD.MOV R218, RZ, RZ, -R218 ;  /* 0x000000ffffdaa224 */ /* 0x000fe200078e0ada */
[----:B------:R-:W-:-:S04]  /*1ca90*/  ISETP.GT.U32.AND P2, PT, R251, R225, PT ;  /* 0x000000e1fb00720c */ /* 0x000fc80003f44070 */
[----:B------:R-:W-:-:S09]  /*1caa0*/  @!P5 IADD3 R220, R220, -R251, RZ ;  /* 0x800000fbdcdcd210 */ /* 0x000fd20007ffe0ff */
[----:B------:R-:W-:Y:S01]  /*1cab0*/  @!P2 IMAD.IADD R225, R225, 0x1, -R251 ;  /* 0x00000001e1e1a824 */ /* 0x000fe200078e0afb */
[----:B--2---:R-:W-:Y:S02]  /*1cac0*/  ISETP.GE.AND P5, PT, R42, RZ, PT ;  /* 0x000000ff2a00720c */ /* 0x004fe40003fa6270 */
[----:B------:R-:W2:Y:S01]  /*1cad0*/  LDL R42, [R1+0x3e74] ;  /* 0x003e7400012a7983 */ /* 0x000ea20000100800 */
[----:B------:R-:W-:-:S03]  /*1cae0*/  ISETP.GE.AND P2, PT, R41, RZ, PT ;  /* 0x000000ff2900720c */ /* 0x000fc60003f46270 */
[----:B------:R-:W2:Y:S01]  /*1caf0*/  LDL R41, [R1+0x3e70] ;  /* 0x003e700001297983 */ /* 0x000ea20000100800 */
[----:B------:R-:W-:-:S13]  /*1cb00*/  ISETP.GT.U32.AND P3, PT, R251, R217, PT ;  /* 0x000000d9fb00720c */ /* 0x000fda0003f64070 */
[----:B------:R-:W-:Y:S01]  /*1cb10*/  @!P3 IMAD.IADD R217, R217, 0x1, -R251 ;  /* 0x00000001d9d9b824 */ /* 0x000fe200078e0afb */
[----:B------:R-:W-:-:S13]  /*1cb20*/  ISETP.GT.U32.AND P3, PT, R251, R224, PT ;  /* 0x000000e0fb00720c */ /* 0x000fda0003f64070 */
[----:B------:R-:W-:Y:S02]  /*1cb30*/  @!P3 IADD3 R224, R224, -R251, RZ ;  /* 0x800000fbe0e0b210 */ /* 0x000fe40007ffe0ff */
[----:B------:R-:W-:Y:S02]  /*1cb40*/  ISETP.GE.AND P3, PT, R27, RZ, PT ;  /* 0x000000ff1b00720c */ /* 0x000fe40003f66270 */
[----:B------:R-:W2:Y:S01]  /*1cb50*/  LDL R27, [R1+0x3e98] ;  /* 0x003e9800011b7983 */ /* 0x000ea20000100800 */
[----:B------:R-:W-:Y:S01]  /*1cb60*/  @!P1 IMAD.MOV R217, RZ, RZ, -R217 ;  /* 0x000000ffffd99224 */ /* 0x000fe200078e0ad9 */
[C---:B------:R-:W-:Y:S02]  /*1cb70*/  ISETP.GT.U32.AND P1, PT, R251.reuse, R223, PT ;  /* 0x000000dffb00720c */ /* 0x040fe40003f24070 */
[----:B------:R-:W-:-:S07]  /*1cb80*/  ISETP.GT.U32.AND P6, PT, R251, R224, PT ;  /* 0x000000e0fb00720c */ /* 0x000fce0003fc4070 */
[----:B------:R-:W-:Y:S01]  /*1cb90*/  @!P3 IMAD.MOV R219, RZ, RZ, -R219 ;  /* 0x000000ffffdbb224 */ /* 0x000fe200078e0adb */
[----:B------:R-:W-:-:S03]  /*1cba0*/  ISETP.GT.U32.AND P3, PT, R251, R226, PT ;  /* 0x000000e2fb00720c */ /* 0x000fc60003f64070 */
[----:B------:R-:W-:Y:S01]  /*1cbb0*/  @!P1 IMAD.IADD R223, R223, 0x1, -R251 ;  /* 0x00000001dfdf9824 */ /* 0x000fe200078e0afb */
[C---:B------:R-:W-:Y:S02]  /*1cbc0*/  ISETP.GT.U32.AND P1, PT, R251.reuse, R229, PT ;  /* 0x000000e5fb00720c */ /* 0x040fe40003f24070 */
[----:B------:R-:W-:Y:S02]  /*1cbd0*/  @!P6 IADD3 R224, R224, -R251, RZ ;  /* 0x800000fbe0e0e210 */ /* 0x000fe40007ffe0ff */
[C---:B------:R-:W-:Y:S01]  /*1cbe0*/  ISETP.GT.U32.AND P6, PT, R251.reuse, R230, PT ;  /* 0x000000e6fb00720c */ /* 0x040fe20003fc4070 */
[----:B------:R-:W-:Y:S01]  /*1cbf0*/  @!P4 IMAD.MOV R215, RZ, RZ, -R215 ;  /* 0x000000ffffd7c224 */ /* 0x000fe200078e0ad7 */
[----:B------:R-:W-:-:S03]  /*1cc00*/  ISETP.GT.U32.AND P4, PT, R251, R221, PT ;  /* 0x000000ddfb00720c */ /* 0x000fc60003f84070 */
[----:B------:R-:W-:Y:S01]  /*1cc10*/  @!P3 IMAD.IADD R226, R226, 0x1, -R251 ;  /* 0x00000001e2e2b824 */ /* 0x000fe200078e0afb */
[----:B------:R-:W-:-:S03]  /*1cc20*/  ISETP.GT.U32.AND P3, PT, R251, R231, PT ;  /* 0x000000e7fb00720c */ /* 0x000fc60003f64070 */
[----:B------:R-:W-:-:S04]  /*1cc30*/  @!P1 IMAD.IADD R229, R229, 0x1, -R251 ;  /* 0x00000001e5e59824 */ /* 0x000fc800078e0afb */
[--C-:B------:R-:W-:Y:S01]  /*1cc40*/  @!P6 IMAD.IADD R230, R230, 0x1, -R251.reuse ;  /* 0x00000001e6e6e824 */ /* 0x100fe200078e0afb */
[----:B---3--:R-:W-:Y:S01]  /*1cc50*/  ISETP.GE.AND P1, PT, R29, RZ, PT ;  /* 0x000000ff1d00720c */ /* 0x008fe20003f26270 */
[----:B------:R-:W-:Y:S01]  /*1cc60*/  @!P4 IMAD.IADD R221, R221, 0x1, -R251 ;  /* 0x00000001ddddc824 */ /* 0x000fe200078e0afb */
[----:B----4-:R-:W-:Y:S01]  /*1cc70*/  ISETP.GE.AND P6, PT, R28, RZ, PT ;  /* 0x000000ff1c00720c */ /* 0x010fe20003fc6270 */
[----:B------:R-:W3:Y:S04]  /*1cc80*/  LDL R29, [R1+0x3e60] ;  /* 0x003e6000011d7983 */ /* 0x000ee80000100800 */
[----:B------:R-:W4:Y:S01]  /*1cc90*/  LDL R28, [R1+0x3e54] ;  /* 0x003e5400011c7983 */ /* 0x000f220000100800 */
[----:B------:R-:W-:Y:S02]  /*1cca0*/  ISETP.GT.U32.AND P4, PT, R251, R227, PT ;  /* 0x000000e3fb00720c */ /* 0x000fe40003f84070 */
[----:B------:R-:W-:-:S03]  /*1ccb0*/  @!P3 IADD3 R231, R231, -R251, RZ ;  /* 0x800000fbe7e7b210 */ /* 0x000fc60007ffe0ff */
[----:B------:R-:W-:Y:S01]  /*1ccc0*/  @!P1 IMAD.MOV R224, RZ, RZ, -R224 ;  /* 0x000000ffffe09224 */ /* 0x000fe200078e0ae0 */
[C---:B------:R-:W-:Y:S02]  /*1ccd0*/  ISETP.GT.U32.AND P3, PT, R251.reuse, R226, PT ;  /* 0x000000e2fb00720c */ /* 0x040fe40003f64070 */
[----:B------:R-:W-:-:S05]  /*1cce0*/  ISETP.GT.U32.AND P1, PT, R251, R231, PT ;  /* 0x000000e7fb00720c */ /* 0x000fca0003f24070 */
[--C-:B------:R-:W-:Y:S01]  /*1ccf0*/  @!P4 IMAD.IADD R227, R227, 0x1, -R251.reuse ;  /* 0x00000001e3e3c824 */ /* 0x100fe200078e0afb */
[----:B------:R-:W-:Y:S02]  /*1cd00*/  ISETP.GE.AND P4, PT, R30, RZ, PT ;  /* 0x000000ff1e00720c */ /* 0x000fe40003f86270 */
[----:B------:R-:W3:Y:S03]  /*1cd10*/  LDL R30, [R1+0x3e6c] ;  /* 0x003e6c00011e7983 */ /* 0x000ee60000100800 */
[----:B------:R-:W-:Y:S02]  /*1cd20*/  @!P3 IMAD.IADD R226, R226, 0x1, -R251 ;  /* 0x00000001e2e2b824 */ /* 0x000fe400078e0afb */
[----:B------:R-:W-:Y:S02]  /*1cd30*/  @!P1 IADD3 R231, R231, -R251, RZ ;  /* 0x800000fbe7e79210 */ /* 0x000fe40007ffe0ff */
[----:B------:R-:W-:Y:S01]  /*1cd40*/  ISETP.GE.AND P1, PT, R43, RZ, PT ;  /* 0x000000ff2b00720c */ /* 0x000fe20003f26270 */
[----:B------:R-:W-:Y:S01]  /*1cd50*/  @!P6 IMAD.MOV R225, RZ, RZ, -R225 ;  /* 0x000000ffffe1e224 */ /* 0x000fe200078e0ae1 */
[----:B------:R-:W3:Y:S01]  /*1cd60*/  LDL R43, [R1+0x3e40] ;  /* 0x003e4000012b7983 */ /* 0x000ee20000100800 */
[----:B------:R-:W-:-:S02]  /*1cd70*/  ISETP.GT.U32.AND P3, PT, R251, R233, PT ;  /* 0x000000e9fb00720c */ /* 0x000fc40003f64070 */
[----:B------:R-:W-:-:S11]  /*1cd80*/  ISETP.GT.U32.AND P6, PT, R251, R232, PT ;  /* 0x000000e8fb00720c */ /* 0x000fd60003fc4070 */
[--C-:B------:R-:W-:Y:S02]  /*1cd90*/  @!P3 IMAD.IADD R233, R233, 0x1, -R251.reuse ;  /* 0x00000001e9e9b824 */ /* 0x100fe400078e0afb */
[----:B------:R-:W-:Y:S01]  /*1cda0*/  @!P6 IMAD.IADD R232, R232, 0x1, -R251 ;  /* 0x00000001e8e8e824 */ /* 0x000fe200078e0afb */
[----:B--2---:R-:W-:Y:S02]  /*1cdb0*/  ISETP.GE.AND P6, PT, R42, RZ, PT ;  /* 0x000000ff2a00720c */ /* 0x004fe40003fc6270 */
[----:B------:R-:W2:Y:S01]  /*1cdc0*/  LDL R42, [R1+0x3e34] ;  /* 0x003e3400012a7983 */ /* 0x000ea20000100800 */
[----:B------:R-:W-:-:S03]  /*1cdd0*/  ISETP.GE.AND P3, PT, R41, RZ, PT ;  /* 0x000000ff2900720c */ /* 0x000fc60003f66270 */
[----:B------:R-:W2:Y:S01]  /*1cde0*/  LDL R41, [R1+0x3e2c] ;  /* 0x003e2c0001297983 */ /* 0x000ea20000100800 */
[----:B------:R-:W-:Y:S02]  /*1cdf0*/  @!P0 IADD3 R216, -R216, RZ, RZ ;  /* 0x000000ffd8d88210 */ /* 0x000fe40007ffe1ff */
[----:B------:R-:W-:-:S13]  /*1ce00*/  ISETP.GT.U32.AND P0, PT, R251, R222, PT ;  /* 0x000000defb00720c */ /* 0x000fda0003f04070 */
[----:B------:R-:W-:Y:S01]  /*1ce10*/  @!P0 IMAD.IADD R222, R222, 0x1, -R251 ;  /* 0x00000001dede8824 */ /* 0x000fe200078e0afb */
[----:B------:R-:W-:-:S13]  /*1ce20*/  ISETP.GT.U32.AND P0, PT, R251, R228, PT ;  /* 0x000000e4fb00720c */ /* 0x000fda0003f04070 */
[----:B------:R-:W-:Y:S02]  /*1ce30*/  @!P0 IADD3 R228, R228, -R251, RZ ;  /* 0x800000fbe4e48210 */ /* 0x000fe40007ffe0ff */
[----:B------:R-:W-:-:S13]  /*1ce40*/  ISETP.GE.AND P0, PT, R27, RZ, PT ;  /* 0x000000ff1b00720c */ /* 0x000fda0003f06270 */
[----:B------:R-:W-:Y:S02]  /*1ce50*/  @!P0 IADD3 R223, -R223, RZ, RZ ;  /* 0x000000ffdfdf8210 */ /* 0x000fe40007ffe1ff */
[C---:B------:R-:W-:Y:S01]  /*1ce60*/  ISETP.GT.U32.AND P0, PT, R251.reuse, R229, PT ;  /* 0x000000e5fb00720c */ /* 0x040fe20003f04070 */
[----:B------:R-:W-:Y:S01]  /*1ce70*/  @!P5 IMAD.MOV R220, RZ, RZ, -R220 ;  /* 0x000000ffffdcd224 */ /* 0x000fe200078e0adc */
[C---:B------:R-:W-:Y:S01]  /*1ce80*/  ISETP.GT.U32.AND P5, PT, R251.reuse, R230, PT ;  /* 0x000000e6fb00720c */ /* 0x040fe20003fa4070 */
[----:B------:R-:W-:Y:S01]  /*1ce90*/  @!P4 IMAD.MOV R222, RZ, RZ, -R222 ;  /* 0x000000ffffdec224 */ /* 0x000fe200078e0ade */
[----:B------:R-:W-:Y:S01]  /*1cea0*/  ISETP.GT.U32.AND P4, PT, R251, R228, PT ;  /* 0x000000e4fb00720c */ /* 0x000fe20003f84070 */
[----:B------:R-:W-:-:S08]  /*1ceb0*/  @!P2 IMAD.MOV R221, RZ, RZ, -R221 ;  /* 0x000000ffffdda224 */ /* 0x000fd000078e0add */
[--C-:B------:R-:W-:Y:S01]  /*1cec0*/  @!P0 IMAD.IADD R229, R229, 0x1, -R251.reuse ;  /* 0x00000001e5e58824 */ /* 0x100fe200078e0afb */
[C---:B------:R-:W-:Y:S02]  /*1ced0*/  ISETP.GT.U32.AND P0, PT, R251.reuse, R236, PT ;  /* 0x000000ecfb00720c */ /* 0x040fe40003f04070 */
[C---:B------:R-:W-:Y:S01]  /*1cee0*/  ISETP.GT.U32.AND P2, PT, R251.reuse, R227, PT ;  /* 0x000000e3fb00720c */ /* 0x040fe20003f44070 */
[--C-:B------:R-:W-:Y:S01]  /*1cef0*/  @!P4 IMAD.IADD R228, R228, 0x1, -R251.reuse ;  /* 0x00000001e4e4c824 */ /* 0x100fe200078e0afb */
[C---:B------:R-:W-:Y:S01]  /*1cf00*/  ISETP.GT.U32.AND P4, PT, R251.reuse, R235, PT ;  /* 0x000000ebfb00720c */ /* 0x040fe20003f84070 */
[----:B------:R-:W-:Y:S01]  /*1cf10*/  @!P5 IMAD.IADD R230, R230, 0x1, -R251 ;  /* 0x00000001e6e6d824 */ /* 0x000fe200078e0afb */
[----:B------:R-:W-:-:S07]  /*1cf20*/  ISETP.GT.U32.AND P5, PT, R251, R237, PT ;  /* 0x000000edfb00720c */ /* 0x000fce0003fa4070 */
[----:B------:R-:W-:Y:S01]  /*1cf30*/  @!P0 IMAD.IADD R236, R236, 0x1, -R251 ;  /* 0x00000001ecec8824 */ /* 0x000fe200078e0afb */
[----:B----4-:R-:W-:Y:S02]  /*1cf40*/  ISETP.GE.AND P0, PT, R28, RZ, PT ;  /* 0x000000ff1c00720c */ /* 0x010fe40003f06270 */
[----:B------:R-:W-:-:S03]  /*1cf50*/  @!P2 IADD3 R227, R227, -R251, RZ ;  /* 0x800000fbe3e3a210 */ /* 0x000fc60007ffe0ff */
[----:B------:R-:W-:Y:S01]  /*1cf60*/  @!P5 IMAD.IADD R237, R237, 0x1, -R251 ;  /* 0x00000001ededd824 */ /* 0x000fe200078e0afb */
[----:B------:R-:W-:Y:S01]  /*1cf70*/  ISETP.GT.U32.AND P2, PT, R251, R234, PT ;  /* 0x000000eafb00720c */ /* 0x000fe20003f44070 */
[----:B------:R-:W-:Y:S01]  /*1cf80*/  @!P1 IMAD.MOV R226, RZ, RZ, -R226 ;  /* 0x000000ffffe29224 */ /* 0x000fe200078e0ae2 */
[----:B------:R-:W-:Y:S01]  /*1cf90*/  @!P4 IADD3 R235, R235, -R251, RZ ;  /* 0x800000fbebebc210 */ /* 0x000fe20007ffe0ff */
[----:B------:R-:W4:Y:S01]  /*1cfa0*/  LDL R28, [R1+0x3e18] ;  /* 0x003e1800011c7983 */ /* 0x000f220000100800 */
[----:B---3--:R-:W-:Y:S02]  /*1cfb0*/  ISETP.GE.AND P4, PT, R29, RZ, PT ;  /* 0x000000ff1d00720c */ /* 0x008fe40003f86270 */
[----:B------:R-:W-:Y:S01]  /*1cfc0*/  ISETP.GT.U32.AND P5, PT, R251, R233, PT ;  /* 0x000000e9fb00720c */ /* 0x000fe20003fa4070 */
[----:B------:R-:W3:Y:S01]  /*1cfd0*/  LDL R29, [R1+0x3e28] ;  /* 0x003e2800011d7983 */ /* 0x000ee20000100800 */
[----:B------:R-:W-:Y:S02]  /*1cfe0*/  @!P0 IADD3 R231, -R231, RZ, RZ ;  /* 0x000000ffe7e78210 */ /* 0x000fe40007ffe1ff */
[----:B------:R-:W-:-:S02]  /*1cff0*/  ISETP.GT.U32.AND P0, PT, R251, R238, PT ;  /* 0x000000eefb00720c */ /* 0x000fc40003f04070 */
[----:B------:R-:W-:Y:S01]  /*1d000*/  ISETP.GT.U32.AND P1, PT, R251, R232, PT ;  /* 0x000000e8fb00720c */ /* 0x000fe20003f24070 */
[--C-:B------:R-:W-:Y:S01]  /*1d010*/  @!P2 IMAD.IADD R234, R234, 0x1, -R251.reuse ;  /* 0x00000001eaeaa824 */ /* 0x100fe200078e0afb */
[----:B------:R-:W-:Y:S02]  /*1d020*/  ISETP.GE.AND P2, PT, R30, RZ, PT ;  /* 0x000000ff1e00720c */ /* 0x000fe40003f46270 */
[----:B------:R-:W-:Y:S02]  /*1d030*/  IADD3 R30, R242, 0x1fe, RZ ;  /* 0x000001fef21e7810 */ /* 0x000fe40007ffe0ff */
[----:B------:R-:W4:Y:S01]  /*1d040*/  LDL.LU R242, [R1+0x4cb0] ;  /* 0x004cb00001f27983 */ /* 0x000f220000300800 */
[--C-:B------:R-:W-:Y:S01]  /*1d050*/  @!P5 IMAD.IADD R233, R233, 0x1, -R251.reuse ;  /* 0x00000001e9e9d824 */ /* 0x100fe200078e0afb */
[----:B------:R-:W-:Y:S02]  /*1d060*/  ISETP.GT.U32.AND P5, PT, R251, R240, PT ;  /* 0x000000f0fb00720c */ /* 0x000fe40003fa4070 */
[----:B------:R1:W-:Y:S01]  /*1d070*/  STL [R1+0x3d78], R30 ;  /* 0x003d781e01007387 */ /* 0x0003e20000100800 */
[--C-:B------:R-:W-:Y:S01]  /*1d080*/  @!P0 IMAD.IADD R238, R238, 0x1, -R251.reuse ;  /* 0x00000001eeee8824 */ /* 0x100fe200078e0afb */
[----:B------:R-:W-:Y:S01]  /*1d090*/  ISETP.GE.AND P0, PT, R43, RZ, PT ;  /* 0x000000ff2b00720c */ /* 0x000fe20003f06270 */
[--C-:B------:R-:W-:Y:S01]  /*1d0a0*/  @!P1 IMAD.IADD R232, R232, 0x1, -R251.reuse ;  /* 0x00000001e8e89824 */ /* 0x100fe200078e0afb */
[----:B------:R-:W4:Y:S01]  /*1d0b0*/  LDL R43, [R1+0x3e0c] ;  /* 0x003e0c00012b7983 */ /* 0x000f220000100800 */
[----:B------:R-:W-:Y:S01]  /*1d0c0*/  ISETP.GT.U32.AND P1, PT, R251, R239, PT ;  /* 0x000000effb00720c */ /* 0x000fe20003f24070 */
[----:B------:R-:W-:Y:S01]  /*1d0d0*/  @!P3 IMAD.MOV R228, RZ, RZ, -R228 ;  /* 0x000000ffffe4b224 */ /* 0x000fe200078e0ae4 */
[----:B------:R-:W-:Y:S01]  /*1d0e0*/  @!P6 IADD3 R227, -R227, RZ, RZ ;  /* 0x000000ffe3e3e210 */ /* 0x000fe20007ffe1ff */
[----:B------:R-:W-:Y:S01]  /*1d0f0*/  @!P4 IMAD.MOV R230, RZ, RZ, -R230 ;  /* 0x000000ffffe6c224 */ /* 0x000fe200078e0ae6 */
[----:B------:R-:W4:Y:S02]  /*1d100*/  LDL R45, [R1+0x3df8] ;  /* 0x003df800012d7983 */ /* 0x000f240000100800 */
[----:B------:R-:W-:-:S07]  /*1d110*/  @!P5 IMAD.IADD R240, R240, 0x1, -R251 ;  /* 0x00000001f0f0d824 */ /* 0x000fce00078e0afb */
[----:B------:R-:W-:Y:S02]  /*1d120*/  @!P1 IADD3 R239, R239, -R251, RZ ;  /* 0x800000fbefef9210 */ /* 0x000fe40007ffe0ff */
[----:B--2---:R-:W-:Y:S02]  /*1d130*/  ISETP.GE.AND P1, PT, R42, RZ, PT ;  /* 0x000000ff2a00720c */ /* 0x004fe40003f26270 */
[----:B------:R-:W2:Y:S01]  /*1d140*/  LDL R42, [R1+0x3e08] ;  /* 0x003e0800012a7983 */ /* 0x000ea20000100800 */
[----:B------:R-:W-:-:S03]  /*1d150*/  ISETP.GE.AND P5, PT, R41, RZ, PT ;  /* 0x000000ff2900720c */ /* 0x000fc60003fa6270 */
[----:B------:R-:W2:Y:S01]  /*1d160*/  LDL R41, [R1+0x3e00] ;  /* 0x003e000001297983 */ /* 0x000ea20000100800 */
[C---:B------:R-:W-:Y:S02]  /*1d170*/  ISETP.GT.U32.AND P6, PT, R251.reuse, R236, PT ;  /* 0x000000ecfb00720c */ /* 0x040fe40003fc4070 */
[C---:B------:R-:W-:Y:S02]  /*1d180*/  ISETP.GT.U32.AND P3, PT, R251.reuse, R234, PT ;  /* 0x000000eafb00720c */ /* 0x040fe40003f64070 */
[C---:B------:R-:W-:Y:S01]  /*1d190*/  ISETP.GT.U32.AND P4, PT, R251.reuse, R237, PT ;  /* 0x000000edfb00720c */ /* 0x040fe20003f84070 */
[----:B------:R-:W-:Y:S01]  /*1d1a0*/  @!P2 IMAD.MOV R229, RZ, RZ, -R229 ;  /* 0x000000ffffe5a224 */ /* 0x000fe200078e0ae5 */
[----:B------:R-:W-:-:S07]  /*1d1b0*/  ISETP.GT.U32.AND P2, PT, R251, R235, PT ;  /* 0x000000ebfb00720c */ /* 0x000fce0003f44070 */
[--C-:B------:R-:W-:Y:S01]  /*1d1c0*/  @!P6 IMAD.IADD R236, R236, 0x1, -R251.reuse ;  /* 0x00000001ecece824 */ /* 0x100fe200078e0afb */
[C---:B------:R-:W-:Y:S01]  /*1d1d0*/  ISETP.GT.U32.AND P6, PT, R251.reuse, R243, PT ;  /* 0x000000f3fb00720c */ /* 0x040fe20003fc4070 */
[--C-:B------:R-:W-:Y:S01]  /*1d1e0*/  @!P3 IMAD.IADD R234, R234, 0x1, -R251.reuse ;  /* 0x00000001eaeab824 */ /* 0x100fe200078e0afb */
[----:B------:R-:W-:Y:S01]  /*1d1f0*/  ISETP.GT.U32.AND P3, PT, R251, R241, PT ;  /* 0x000000f1fb00720c */ /* 0x000fe20003f64070 */
[----:B------:R-:W-:Y:S01]  /*1d200*/  @!P4 IMAD.IADD R237, R237, 0x1, -R251 ;  /* 0x00000001ededc824 */ /* 0x000fe200078e0afb */
[----:B------:R-:W-:Y:S02]  /*1d210*/  ISETP.GE.AND P4, PT, R44, RZ, PT ;  /* 0x000000ff2c00720c */ /* 0x000fe40003f86270 */
[----:B------:R-:W2:Y:S01]  /*1d220*/  LDL R44, [R1+0x3e10] ;  /* 0x003e1000012c7983 */ /* 0x000ea20000100800 */
[----:B------:R-:W-:-:S06]  /*1d230*/  @!P2 IADD3 R235, R235, -R251, RZ ;  /* 0x800000fbebeba210 */ /* 0x000fcc0007ffe0ff */
[----:B------:R-:W-:Y:S02]  /*1d240*/  @!P6 IADD3 R243, R243, -R251, RZ ;  /* 0x800000fbf3f3e210 */ /* 0x000fe40007ffe0ff */
[----:B------:R-:W-:Y:S01]  /*1d250*/  @!P3 IMAD.IADD R241, R241, 0x1, -R251 ;  /* 0x00000001f1f1b824 */ /* 0x000fe200078e0afb */
[----:B------:R-:W-:Y:S02]  /*1d260*/  @!P5 IADD3 R235, -R235, RZ, RZ ;  /* 0x000000ffebebd210 */ /* 0x000fe40007ffe1ff */
[C---:B------:R-:W-:Y:S01]  /*1d270*/  ISETP.GT.U32.AND P6, PT, R251.reuse, R243, PT ;  /* 0x000000f3fb00720c */ /* 0x040fe20003fc4070 */
[----:B------:R-:W-:Y:S01]  /*1d280*/  @!P0 IMAD.MOV R233, RZ, RZ, -R233 ;  /* 0x000000ffffe98224 */ /* 0x000fe200078e0ae9 */
[C---:B------:R-:W-:Y:S02]  /*1d290*/  ISETP.GT.U32.AND P5, PT, R251.reuse, R241, PT ;  /* 0x000000f1fb00720c */ /* 0x040fe40003fa4070 */
[----:B------:R-:W-:-:S09]  /*1d2a0*/  ISETP.GT.U32.AND P0, PT, R251, R239, PT ;  /* 0x000000effb00720c */ /* 0x000fd20003f04070 */
[----:B------:R-:W-:Y:S02]  /*1d2b0*/  @!P6 IADD3 R243, R243, -R251, RZ ;  /* 0x800000fbf3f3e210 */ /* 0x000fe40007ffe0ff */
[----:B------:R-:W-:Y:S01]  /*1d2c0*/  @!P5 IMAD.IADD R241, R241, 0x1, -R251 ;  /* 0x00000001f1f1d824 */ /* 0x000fe200078e0afb */
[----:B------:R-:W-:Y:S02]  /*1d2d0*/  ISETP.GT.U32.AND P5, PT, R251, R247, PT ;  /* 0x000000f7fb00720c */ /* 0x000fe40003fa4070 */
[----:B------:R-:W-:Y:S02]  /*1d2e0*/  @!P0 IADD3 R239, R239, -R251, RZ ;  /* 0x800000fbefef8210 */ /* 0x000fe40007ffe0ff */
[----:B------:R-:W-:Y:S02]  /*1d2f0*/  ISETP.GT.U32.AND P0, PT, R251, R245, PT ;  /* 0x000000f5fb00720c */ /* 0x000fe40003f04070 */
[----:B---3--:R-:W-:Y:S02]  /*1d300*/  ISETP.GE.AND P3, PT, R29, RZ, PT ;  /* 0x000000ff1d00720c */ /* 0x008fe40003f66270 */
[----:B------:R-:W3:Y:S05]  /*1d310*/  LDL R29, [R1+0x3dfc] ;  /* 0x003dfc00011d7983 */ /* 0x000eea0000100800 */
[----:B------:R-:W-:-:S04]  /*1d320*/  @!P5 IADD3 R247, R247, -R251, RZ ;  /* 0x800000fbf7f7d210 */ /* 0x000fc80007ffe0ff */
[----:B------:R-:W-:Y:S01]  /*1d330*/  @!P0 IMAD.IADD R245, R245, 0x1, -R251 ;  /* 0x00000001f5f58824 */ /* 0x000fe200078e0afb */
[----:B----4-:R-:W-:Y:S02]  /*1d340*/  ISETP.GE.AND P6, PT, R43, RZ, PT ;  /* 0x000000ff2b00720c */ /* 0x010fe40003fc6270 */
[----:B------:R-:W4:Y:S01]  /*1d350*/  LDL R43, [R1+0x3df0] ;  /* 0x003df000012b7983 */ /* 0x000f220000100800 */
[----:B--2---:R-:W-:-:S03]  /*1d360*/  ISETP.GE.AND P0, PT, R42, RZ, PT ;  /* 0x000000ff2a00720c */ /* 0x004fc60003f06270 */
[----:B------:R-:W2:Y:S01]  /*1d370*/  LDL R42, [R1+0x3dec] ;  /* 0x003dec00012a7983 */ /* 0x000ea20000100800 */
[----:B------:R-:W-:-:S03]  /*1d380*/  ISETP.GE.AND P5, PT, R41, RZ, PT ;  /* 0x000000ff2900720c */ /* 0x000fc60003fa6270 */
[----:B------:R-:W2:Y:S01]  /*1d390*/  LDL R41, [R1+0x3de8] ;  /* 0x003de80001297983 */ /* 0x000ea20000100800 */
[----:B------:R-:W-:-:S13]  /*1d3a0*/  ISETP.GT.U32.AND P2, PT, R251, R242, PT ;  /* 0x000000f2fb00720c */ /* 0x000fda0003f44070 */
[----:B------:R-:W-:Y:S01]  /*1d3b0*/  @!P2 IMAD.IADD R242, R242, 0x1, -R251 ;  /* 0x00000001f2f2a824 */ /* 0x000fe200078e0afb */
[----:B------:R-:W-:Y:S02]  /*1d3c0*/  ISETP.GE.AND P2, PT, R28, RZ, PT ;  /* 0x000000ff1c00720c */ /* 0x000fe40003f46270 */
[----:B------:R-:W2:Y:S11]  /*1d3d0*/  LDL R28, [R1+0x3e04] ;  /* 0x003e0400011c7983 */ /* 0x000eb60000100800 */
[----:B------:R-:W-:Y:S01]  /*1d3e0*/  @!P2 IMAD.MOV R237, RZ, RZ, -R237 ;  /* 0x000000ffffeda224 */ /* 0x000fe200078e0aed */
[C---:B------:R-:W-:Y:S01]  /*1d3f0*/  ISETP.GT.U32.AND P2, PT, R251.reuse, R244, PT ;  /* 0x000000f4fb00720c */ /* 0x040fe20003f44070 */
[----:B------:R-:W-:Y:S01]  /*1d400*/  @!P1 IMAD.MOV R234, RZ, RZ, -R234 ;  /* 0x000000ffffea9224 */ /* 0x000fe200078e0aea */
[C---:B------:R-:W-:Y:S01]  /*1d410*/  ISETP.GT.U32.AND P1, PT, R251.reuse, R240, PT ;  /* 0x000000f0fb00720c */ /* 0x040fe20003f24070 */
[----:B------:R-:W-:Y:S01]  /*1d420*/  @!P3 IMAD.MOV R236, RZ, RZ, -R236 ;  /* 0x000000ffffecb224 */ /* 0x000fe200078e0aec */
[C---:B------:R-:W-:Y:S01]  /*1d430*/  ISETP.GT.U32.AND P3, PT, R251.reuse, R242, PT ;  /* 0x000000f2fb00720c */ /* 0x040fe20003f64070 */
[----:B------:R-:W-:Y:S01]  /*1d440*/  @!P4 IMAD.MOV R232, RZ, RZ, -R232 ;  /* 0x000000ffffe8c224 */ /* 0x000fe200078e0ae8 */
[----:B------:R-:W-:-:S07]  /*1d450*/  ISETP.GT.U32.AND P4, PT, R251, R238, PT ;  /* 0x000000eefb00720c */ /* 0x000fce0003f84070 */
[--C-:B------:R-:W-:Y:S01]  /*1d460*/  @!P2 IMAD.IADD R244, R244, 0x1, -R251.reuse ;  /* 0x00000001f4f4a824 */ /* 0x100fe200078e0afb */
[C---:B------:R-:W-:Y:S01]  /*1d470*/  ISETP.GT.U32.AND P2, PT, R251.reuse, R249, PT ;  /* 0x000000f9fb00720c */ /* 0x040fe20003f44070 */
[--C-:B------:R-:W-:Y:S01]  /*1d480*/  @!P1 IMAD.IADD R240, R240, 0x1, -R251.reuse ;  /* 0x00000001f0f09824 */ /* 0x100fe200078e0afb */
[C---:B------:R-:W-:Y:S01]  /*1d490*/  ISETP.GT.U32.AND P1, PT, R251.reuse, R246, PT ;  /* 0x000000f6fb00720c */ /* 0x040fe20003f24070 */
[--C-:B------:R-:W-:Y:S01]  /*1d4a0*/  @!P3 IMAD.IADD R242, R242, 0x1, -R251.reuse ;  /* 0x00000001f2f2b824 */ /* 0x100fe200078e0afb */
[----:B------:R-:W-:Y:S01]  /*1d4b0*/  ISETP.GT.U32.AND P3, PT, R251, R248, PT ;  /* 0x000000f8fb00720c */ /* 0x000fe20003f64070 */
[--C-:B------:R-:W-:Y:S01]  /*1d4c0*/  @!P4 IMAD.IADD R238, R238, 0x1, -R251.reuse ;  /* 0x00000001eeeec824 */ /* 0x100fe200078e0afb */
[----:B------:R-:W-:Y:S02]  /*1d4d0*/  ISETP.GE.AND P4, PT, R44, RZ, PT ;  /* 0x000000ff2c00720c */ /* 0x000fe40003f86270 */
[----:B------:R-:W2:Y:S05]  /*1d4e0*/  LDL R44, [R1+0x3df4] ;  /* 0x003df400012c7983 */ /* 0x000eaa0000100800 */
[--C-:B------:R-:W-:Y:S01]  /*1d4f0*/  @!P2 IMAD.IADD R249, R249, 0x1, -R251.reuse ;  /* 0x00000001f9f9a824 */ /* 0x100fe200078e0afb */
[----:B------:R-:W-:Y:S01]  /*1d500*/  ISETP.GT.U32.AND P2, PT, R251, R244, PT ;  /* 0x000000f4fb00720c */ /* 0x000fe20003f44070 */
[----:B------:R-:W-:-:S02]  /*1d510*/  @!P1 IMAD.IADD R246, R246, 0x1, -R251 ;  /* 0x00000001f6f69824 */ /* 0x000fc400078e0afb */
[----:B------:R-:W-:Y:S02]  /*1d520*/  @!P3 IMAD.IADD R248, R248, 0x1, -R251 ;  /* 0x00000001f8f8b824 */ /* 0x000fe400078e0afb */
[----:B------:R-:W-:Y:S01]  /*1d530*/  @!P0 IMAD.MOV R240, RZ, RZ, -R240 ;  /* 0x000000fffff08224 */ /* 0x000fe200078e0af0 */
[----:B------:R-:W-:Y:S02]  /*1d540*/  @!P4 IADD3 R238, -R238, RZ, RZ ;  /* 0x000000ffeeeec210 */ /* 0x000fe40007ffe1ff */
[----:B------:R-:W-:-:S05]  /*1d550*/  ISETP.GT.U32.AND P0, PT, R251, R246, PT ;  /* 0x000000f6fb00720c */ /* 0x000fca0003f04070 */
[--C-:B------:R-:W-:Y:S01]  /*1d560*/  @!P2 IMAD.IADD R244, R244, 0x1, -R251.reuse ;  /* 0x00000001f4f4a824 */ /* 0x100fe200078e0afb */
[C---:B------:R-:W-:Y:S02]  /*1d570*/  ISETP.GT.U32.AND P2, PT, R251.reuse, R3, PT ;  /* 0x00000003fb00720c */ /* 0x040fe40003f44070 */
[----:B------:R-:W-:Y:S02]  /*1d580*/  ISETP.GT.U32.AND P4, PT, R251, R245, PT ;  /* 0x000000f5fb00720c */ /* 0x000fe40003f84070 */
[----:B---3--:R-:W-:Y:S02]  /*1d590*/  ISETP.GE.AND P3, PT, R29, RZ, PT ;  /* 0x000000ff1d00720c */ /* 0x008fe40003f66270 */
[----:B------:R-:W3:Y:S07]  /*1d5a0*/  LDL R29, [R1+0x3de4] ;  /* 0x003de400011d7983 */ /* 0x000eee0000100800 */
[--C-:B------:R-:W-:Y:S01]  /*1d5b0*/  @!P2 IMAD.IADD R3, R3, 0x1, -R251.reuse ;  /* 0x000000010303a824 */ /* 0x100fe200078e0afb */
[----:B------:R-:W-:Y:S01]  /*1d5c0*/  @!P0 IADD3 R246, R246, -R251, RZ ;  /* 0x800000fbf6f68210 */ /* 0x000fe20007ffe0ff */
[----:B------:R-:W-:Y:S01]  /*1d5d0*/  @!P4 IMAD.IADD R245, R245, 0x1, -R251 ;  /* 0x00000001f5f5c824 */ /* 0x000fe200078e0afb */
[----:B------:R-:W-:-:S02]  /*1d5e0*/  ISETP.GT.U32.AND P0, PT, R251, R5, PT ;  /* 0x00000005fb00720c */ /* 0x000fc40003f04070 */
[----:B------:R-:W-:Y:S02]  /*1d5f0*/  ISETP.GT.U32.AND P4, PT, R251, R4, PT ;  /* 0x00000004fb00720c */ /* 0x000fe40003f84070 */
[----:B----4-:R-:W-:Y:S02]  /*1d600*/  ISETP.GE.AND P2, PT, R43, RZ, PT ;  /* 0x000000ff2b00720c */ /* 0x010fe40003f46270 */
[----:B------:R-:W4:Y:S07]  /*1d610*/  LDL R43, [R1+0x3dd8] ;  /* 0x003dd800012b7983 */ /* 0x000f2e0000100800 */
[----:B------:R-:W-:-:S02]  /*1d620*/  @!P0 IMAD.IADD R5, R5, 0x1, -R251 ;  /* 0x0000000105058824 */ /* 0x000fc400078e0afb */
[----:B------:R-:W-:Y:S01]  /*1d630*/  @!P4 IMAD.IADD R4, R4, 0x1, -R251 ;  /* 0x000000010404c824 */ /* 0x000fe200078e0afb */
[----:B--2---:R-:W-:Y:S02]  /*1d640*/  ISETP.GE.AND P4, PT, R42, RZ, PT ;  /* 0x000000ff2a00720c */ /* 0x004fe40003f86270 */
[----:B------:R-:W2:Y:S01]  /*1d650*/  LDL R42, [R1+0x3dd4] ;  /* 0x003dd400012a7983 */ /* 0x000ea20000100800 */
[----:B------:R-:W-:-:S03]  /*1d660*/  ISETP.GE.AND P0, PT, R41, RZ, PT ;  /* 0x000000ff2900720c */ /* 0x000fc60003f06270 */
[----:B------:R-:W2:Y:S01]  /*1d670*/  LDL R41, [R1+0x3dd0] ;  /* 0x003dd00001297983 */ /* 0x000ea20000100800 */
[----:B------:R-:W-:Y:S02]  /*1d680*/  @!P5 IADD3 R242, -R242, RZ, RZ ;  /* 0x000000fff2f2d210 */ /* 0x000fe40007ffe1ff */
[C---:B------:R-:W-:Y:S01]  /*1d690*/  ISETP.GT.U32.AND P5, PT, R251.reuse, R249, PT ;  /* 0x000000f9fb00720c */ /* 0x040fe20003fa4070 */
[----:B------:R-:W-:Y:S01]  /*1d6a0*/  @!P3 IMAD.MOV R243, RZ, RZ, -R243 ;  /* 0x000000fffff3b224 */ /* 0x000fe200078e0af3 */
[----:B------:R-:W-:Y:S02]  /*1d6b0*/  ISETP.GT.U32.AND P3, PT, R251, R2, PT ;  /* 0x00000002fb00720c */ /* 0x000fe40003f64070 */
[----:B------:R-:W-:-:S09]  /*1d6c0*/  ISETP.GE.AND P1, PT, R28, RZ, PT ;  /* 0x000000ff1c00720c */ /* 0x000fd20003f26270 */
[----:B------:R-:W-:Y:S01]  /*1d6d0*/  @!P5 IMAD.IADD R249, R249, 0x1, -R251 ;  /* 0x00000001f9f9d824 */ /* 0x000fe200078e0afb */
[----:B------:R-:W-:Y:S02]  /*1d6e0*/  ISETP.GE.AND P5, PT, R45, RZ, PT ;  /* 0x000000ff2d00720c */ /* 0x000fe40003fa6270 */
[----:B------:R-:W-:Y:S01]  /*1d6f0*/  @!P3 IADD3 R2, R2, -R251, RZ ;  /* 0x800000fb0202b210 */ /* 0x000fe20007ffe0ff */
[----:B------:R-:W2:Y:S01]  /*1d700*/  LDL R45, [R1+0x3de0] ;  /* 0x003de000012d7983 */ /* 0x000ea20000100800 */
[----:B------:R-:W-:Y:S01]  /*1d710*/  @!P1 IMAD.MOV R241, RZ, RZ, -R241 ;  /* 0x000000fffff19224 */ /* 0x000fe200078e0af1 */
[----:B------:R-:W-:-:S08]  /*1d720*/  ISETP.GT.U32.AND P1, PT, R251, R247, PT ;  /* 0x000000f7fb00720c */ /* 0x000fd00003f24070 */
[----:B------:R-:W-:Y:S01]  /*1d730*/  @!P5 IMAD.MOV R244, RZ, RZ, -R244 ;  /* 0x000000fffff4d224 */ /* 0x000fe200078e0af4 */
[----:B------:R-:W-:-:S04]  /*1d740*/  ISETP.GT.U32.AND P5, PT, R251, R2, PT ;  /* 0x00000002fb00720c */ /* 0x000fc80003fa4070 */
[--C-:B------:R-:W-:Y:S01]  /*1d750*/  @!P1 IMAD.IADD R247, R247, 0x1, -R251.reuse ;  /* 0x00000001f7f79824 */ /* 0x100fe200078e0afb */
[C---:B------:R-:W-:Y:S02]  /*1d760*/  ISETP.GT.U32.AND P1, PT, R251.reuse, R6, PT ;  /* 0x00000006fb00720c */ /* 0x040fe40003f24070 */
[----:B------:R-:W-:Y:S02]  /*1d770*/  ISETP.GE.AND P3, PT, R44, RZ, PT ;  /* 0x000000ff2c00720c */ /* 0x000fe40003f66270 */
[----:B------:R-:W2:Y:S04]  /*1d780*/  LDL R44, [R1+0x3ddc] ;  /* 0x003ddc00012c7983 */ /* 0x000ea80000100800 */
[----:B------:R-:W-:Y:S01]  /*1d790*/  @!P5 IMAD.IADD R2, R2, 0x1, -R251 ;  /* 0x000000010202d824 */ /* 0x000fe200078e0afb */
[----:B------:R-:W-:-:S02]  /*1d7a0*/  ISETP.GT.U32.AND P5, PT, R251, R9, PT ;  /* 0x00000009fb00720c */ /* 0x000fc40003fa4070 */
[----:B------:R-:W-:Y:S02]  /*1d7b0*/  @!P2 IADD3 R246, -R246, RZ, RZ ;  /* 0x000000fff6f6a210 */ /* 0x000fe40007ffe1ff */
[----:B------:R-:W-:Y:S02]  /*1d7c0*/  @!P1 IADD3 R6, R6, -R251, RZ ;  /* 0x800000fb06069210 */ /* 0x000fe40007ffe0ff */
[C---:B------:R-:W-:Y:S01]  /*1d7d0*/  ISETP.GT.U32.AND P2, PT, R251.reuse, R4, PT ;  /* 0x00000004fb00720c */ /* 0x040fe20003f44070 */
[----:B------:R-:W-:Y:S01]  /*1d7e0*/  @!P3 IMAD.MOV R245, RZ, RZ, -R245 ;  /* 0x000000fffff5b224 */ /* 0x000fe200078e0af5 */
[----:B------:R-:W-:-:S05]  /*1d7f0*/  ISETP.GT.U32.AND P3, PT, R251, R3, PT ;  /* 0x00000003fb00720c */ /* 0x000fca0003f64070 */
[----:B------:R-:W-:-:S06]  /*1d800*/  @!P5 IADD3 R9, R9, -R251, RZ ;  /* 0x800000fb0909d210 */ /* 0x000fcc0007ffe0ff */
[--C-:B------:R-:W-:Y:S01]  /*1d810*/  @!P2 IMAD.IADD R4, R4, 0x1, -R251.reuse ;  /* 0x000000010404a824 */ /* 0x100fe200078e0afb */
[----:B------:R-:W-:Y:S02]  /*1d820*/  ISETP.GT.U32.AND P2, PT, R251, R11, PT ;  /* 0x0000000bfb00720c */ /* 0x000fe40003f44070 */
[----:B---3--:R-:W-:Y:S02]  /*1d830*/  ISETP.GE.AND P1, PT, R29, RZ, PT ;  /* 0x000000ff1d00720c */ /* 0x008fe40003f26270 */
[----:B------:R-:W3:Y:S01]  /*1d840*/  LDL R29, [R1+0x3dcc] ;  /* 0x003dcc00011d7983 */ /* 0x000ee20000100800 */
[----:B------:R-:W-:Y:S01]  /*1d850*/  @!P3 IMAD.IADD R3, R3, 0x1, -R251 ;  /* 0x000000010303b824 */ /* 0x000fe200078e0afb */
[----:B------:R-:W-:-:S07]  /*1d860*/  ISETP.GT.U32.AND P3, PT, R251, R10, PT ;  /* 0x0000000afb00720c */ /* 0x000fce0003f64070 */
[--C-:B------:R-:W-:Y:S01]  /*1d870*/  @!P2 IMAD.IADD R11, R11, 0x1, -R251.reuse ;  /* 0x000000010b0ba824 */ /* 0x100fe200078e0afb */
[----:B----4-:R-:W-:Y:S02]  /*1d880*/  ISETP.GE.AND P5, PT, R43, RZ, PT ;  /* 0x000000ff2b00720c */ /* 0x010fe40003fa6270 */
[----:B------:R-:W4:Y:S03]  /*1d890*/  LDL R43, [R1+0x3dc0] ;  /* 0x003dc000012b7983 */ /* 0x000f260000100800 */
[----:B------:R-:W-:Y:S01]  /*1d8a0*/  @!P3 IMAD.IADD R10, R10, 0x1, -R251 ;  /* 0x000000010a0ab824 */ /* 0x000fe200078e0afb */
[----:B--2---:R-:W-:Y:S02]  /*1d8b0*/  ISETP.GE.AND P3, PT, R42, RZ, PT ;  /* 0x000000ff2a00720c */ /* 0x004fe40003f66270 */
[----:B------:R-:W2:Y:S01]  /*1d8c0*/  LDL R42, [R1+0x3dbc] ;  /* 0x003dbc00012a7983 */ /* 0x000ea20000100800 */
[----:B------:R-:W-:-:S03]  /*1d8d0*/  ISETP.GE.AND P2, PT, R41, RZ, PT ;  /* 0x000000ff2900720c */ /* 0x000fc60003f46270 */
[----:B------:R-:W2:Y:S01]  /*1d8e0*/  LDL R41, [R1+0x3db8] ;  /* 0x003db80001297983 */ /* 0x000ea20000100800 */
[----:B------:R-:W-:Y:S01]  /*1d8f0*/  @!P6 IMAD.MOV R239, RZ, RZ, -R239 ;  /* 0x000000ffffefe224 */ /* 0x000fe200078e0aef */
[----:B------:R-:W-:-:S13]  /*1d900*/  ISETP.GT.U32.AND P6, PT, R251, R248, PT ;  /* 0x000000f8fb00720c */ /* 0x000fda0003fc4070 */
[----:B------:R-:W-:-:S04]  /*1d910*/  @!P6 IMAD.IADD R248, R248, 0x1, -R251 ;  /* 0x00000001f8f8e824 */ /* 0x000fc800078e0afb */
[----:B------:R-:W-:Y:S01]  /*1d920*/  @!P0 IMAD.MOV R248, RZ, RZ, -R248 ;  /* 0x000000fffff88224 */ /* 0x000fe200078e0af8 */
[----:B------:R-:W-:Y:S02]  /*1d930*/  ISETP.GT.U32.AND P0, PT, R251, R6, PT ;  /* 0x00000006fb00720c */ /* 0x000fe40003f04070 */
[----:B------:R-:W-:Y:S02]  /*1d940*/  @!P1 IADD3 R249, -R249, RZ, RZ ;  /* 0x000000fff9f99210 */ /* 0x000fe40007ffe1ff */
[C---:B------:R-:W-:Y:S02]  /*1d950*/  ISETP.GT.U32.AND P1, PT, R251.reuse, R8, PT ;  /* 0x00000008fb00720c */ /* 0x040fe40003f24070 */
[C---:B------:R-:W-:Y:S01]  /*1d960*/  ISETP.GT.U32.AND P6, PT, R251.reuse, R7, PT ;  /* 0x00000007fb00720c */ /* 0x040fe20003fc4070 */
[----:B------:R-:W-:Y:S01]  /*1d970*/  @!P4 IMAD.MOV R247, RZ, RZ, -R247 ;  /* 0x000000fffff7c224 */ /* 0x000fe200078e0af7 */
[----:B------:R-:W-:-:S05]  /*1d980*/  ISETP.GT.U32.AND P4, PT, R251, R5, PT ;  /* 0x00000005fb00720c */ /* 0x000fca0003f84070 */
[----:B------:R-:W-:Y:S01]  /*1d990*/  @!P0 IMAD.IADD R6, R6, 0x1, -R251 ;  /* 0x0000000106068824 */ /* 0x000fe200078e0afb */
[----:B------:R-:W-:-:S03]  /*1d9a0*/  ISETP.GT.U32.AND P0, PT, R251, R13, PT ;  /* 0x0000000dfb00720c */ /* 0x000fc60003f04070 */
[--C-:B------:R-:W-:Y:S02]  /*1d9b0*/  @!P1 IMAD.IADD R8, R8, 0x1, -R251.reuse ;  /* 0x0000000108089824 */ /* 0x100fe400078e0afb */
[----:B------:R-:W-:Y:S02]  /*1d9c0*/  @!P6 IMAD.IADD R7, R7, 0x1, -R251 ;  /* 0x000000010707e824 */ /* 0x000fe400078e0afb */
[----:B------:R-:W-:Y:S02]  /*1d9d0*/  @!P4 IADD3 R5, R5, -R251, RZ ;  /* 0x800000fb0505c210 */ /* 0x000fe40007ffe0ff */
[----:B------:R-:W-:-:S04]  /*1d9e0*/  ISETP.GT.U32.AND P4, PT, R251, R12, PT ;  /* 0x0000000cfb00720c */ /* 0x000fc80003f84070 */
[----:B------:R-:W-:Y:S02]  /*1d9f0*/  @!P0 IADD3 R13, R13, -R251, RZ ;  /* 0x800000fb0d0d8210 */ /* 0x000fe40007ffe0ff */
[C---:B------:R-:W-:Y:S02]  /*1da00*/  ISETP.GT.U32.AND P0, PT, R251.reuse, R8, PT ;  /* 0x00000008fb00720c */ /* 0x040fe40003f04070 */
[----:B------:R-:W-:Y:S02]  /*1da10*/  ISETP.GT.U32.AND P6, PT, R251, R7, PT ;  /* 0x00000007fb00720c */ /* 0x000fe40003fc4070 */
[----:B------:R-:W-:Y:S02]  /*1da20*/  ISETP.GE.AND P1, PT, R44, RZ, PT ;  /* 0x000000ff2c00720c */ /* 0x000fe40003f26270 */
[----:B------:R-:W2:Y:S01]  /*1da30*/  LDL R44, [R1+0x3dc4] ;  /* 0x003dc400012c7983 */ /* 0x000ea20000100800 */
[----:B------:R-:W-:Y:S01]  /*1da40*/  IABS R17, R252 ;  /* 0x000000fc00117213 */ /* 0x000fe20000000000 */
[----:B------:R-:W-:-:S02]  /*1da50*/  @!P4 IMAD.IADD R12, R12, 0x1, -R251 ;  /* 0x000000010c0cc824 */ /* 0x000fc400078e0afb */
[----:B------:R-:W-:-:S03]  /*1da60*/  @!P5 IMAD.MOV R4, RZ, RZ, -R4 ;  /* 0x000000ffff04d224 */ /* 0x000fc600078e0a04 */
[--C-:B------:R-:W-:Y:S01]  /*1da70*/  @!P0 IMAD.IADD R8, R8, 0x1, -R251.reuse ;  /* 0x0000000108088824 */ /* 0x100fe200078e0afb */
[----:B------:R-:W-:Y:S01]  /*1da80*/  ISETP.GT.U32.AND P0, PT, R251, R15, PT ;  /* 0x0000000ffb00720c */ /* 0x000fe20003f04070 */
[----:B------:R-:W-:Y:S01]  /*1da90*/  @!P6 IMAD.IADD R7, R7, 0x1, -R251 ;  /* 0x000000010707e824 */ /* 0x000fe200078e0afb */
[----:B------:R-:W-:Y:S01]  /*1daa0*/  ISETP.GT.U32.AND P5, PT, R251, R10, PT ;  /* 0x0000000afb00720c */ /* 0x000fe20003fa4070 */
[----:B------:R-:W-:Y:S01]  /*1dab0*/  @!P1 IMAD.MOV R3, RZ, RZ, -R3 ;  /* 0x000000ffff039224 */ /* 0x000fe200078e0a03 */
[----:B------:R-:W-:Y:S01]  /*1dac0*/  ISETP.GE.AND P6, PT, R45, RZ, PT ;  /* 0x000000ff2d00720c */ /* 0x000fe20003fc6270 */
[----:B------:R-:W-:Y:S01]  /*1dad0*/  IMAD.HI.U32 R0, R250, R17, RZ ;  /* 0x00000011fa007227 */ /* 0x000fe200078e00ff */
[----:B------:R-:W-:Y:S01]  /*1dae0*/  ISETP.GT.U32.AND P1, PT, R251, R9, PT ;  /* 0x00000009fb00720c */ /* 0x000fe20003f24070 */
[----:B------:R-:W2:Y:S02]  /*1daf0*/  LDL R45, [R1+0x3dc8] ;  /* 0x003dc800012d7983 */ /* 0x000ea40000100800 */
[----:B------:R-:W-:-:S04]  /*1db00*/  IMAD.MOV R0, RZ, RZ, -R0 ;  /* 0x000000ffff007224 */ /* 0x000fc800078e0a00 */
[----:B------:R-:W-:Y:S01]  /*1db10*/  IMAD R17, R251, R0, R17 ;  /* 0x00000000fb117224 */ /* 0x000fe200078e0211 */
[----:B---3--:R-:W-:Y:S02]  /*1db20*/  ISETP.GE.AND P4, PT, R29, RZ, PT ;  /* 0x000000ff1d00720c */ /* 0x008fe40003f86270 */
[----:B------:R-:W3:Y:S01]  /*1db30*/  LDL R29, [R1+0x3db4] ;  /* 0x003db400011d7983 */ /* 0x000ee20000100800 */
[--C-:B------:R-:W-:Y:S02]  /*1db40*/  @!P0 IMAD.IADD R15, R15, 0x1, -R251.reuse ;  /* 0x000000010f0f8824 */ /* 0x100fe400078e0afb */
[----:B------:R-:W-:Y:S01]  /*1db50*/  @!P1 IADD3 R9, R9, -R251, RZ ;  /* 0x800000fb09099210 */ /* 0x000fe20007ffe0ff */
[----:B------:R-:W-:Y:S01]  /*1db60*/  @!P5 IMAD.IADD R10, R10, 0x1, -R251 ;  /* 0x000000010a0ad824 */ /* 0x000fe200078e0afb */
[C---:B------:R-:W-:Y:S02]  /*1db70*/  ISETP.GT.U32.AND P5, PT, R251.reuse, R17, PT ;  /* 0x00000011fb00720c */ /* 0x040fe40003fa4070 */
[----:B------:R-:W-:-:S02]  /*1db80*/  ISETP.GT.U32.AND P1, PT, R251, R16, PT ;  /* 0x00000010fb00720c */ /* 0x000fc40003f24070 */
[----:B----4-:R-:W-:Y:S02]  /*1db90*/  ISETP.GE.AND P0, PT, R43, RZ, PT ;  /* 0x000000ff2b00720c */ /* 0x010fe40003f06270 */
[----:B------:R-:W4:Y:S07]  /*1dba0*/  LDL R43, [R1+0x3db0] ;  /* 0x003db000012b7983 */ /* 0x000f2e0000100800 */
[----:B------:R-:W-:Y:S02]  /*1dbb0*/  @!P5 IADD3 R17, R17, -R251, RZ ;  /* 0x800000fb1111d210 */ /* 0x000fe40007ffe0ff */
[----:B------:R-:W-:Y:S01]  /*1dbc0*/  @!P1 IMAD.IADD R16, R16, 0x1, -R251 ;  /* 0x0000000110109824 */ /* 0x000fe200078e0afb */
[----:B------:R-:W-:-:S02]  /*1dbd0*/  IABS R18, R40 ;  /* 0x0000002800127213 */ /* 0x000fc40000000000 */
[----:B--2---:R-:W-:Y:S02]  /*1dbe0*/  ISETP.GE.AND P1, PT, R42, RZ, PT ;  /* 0x000000ff2a00720c */ /* 0x004fe40003f26270 */
[----:B------:R-:W2:Y:S01]  /*1dbf0*/  LDL R42, [R1+0x3dac] ;  /* 0x003dac00012a7983 */ /* 0x000ea20000100800 */
[----:B------:R-:W-:-:S03]  /*1dc00*/  ISETP.GE.AND P5, PT, R41, RZ, PT ;  /* 0x000000ff2900720c */ /* 0x000fc60003fa6270 */
[----:B------:R-:W2:Y:S01]  /*1dc10*/  LDL R41, [R1+0x3da8] ;  /* 0x003da80001297983 */ /* 0x000ea20000100800 */
[----:B------:R-:W-:Y:S01]  /*1dc20*/  IMAD.HI.U32 R0, R250, R18, RZ ;  /* 0x00000012fa007227 */ /* 0x000fe200078e00ff */
[----:B------:R-:W-:-:S04]  /*1dc30*/  IABS R19, R39 ;  /* 0x0000002700137213 */ /* 0x000fc80000000000 */
[----:B------:R-:W-:-:S05]  /*1dc40*/  IADD3 R0, -R0, RZ, RZ ;  /* 0x000000ff00007210 */ /* 0x000fca0007ffe1ff */
[----:B------:R-:W-:Y:S02]  /*1dc50*/  IMAD R18, R251, R0, R18 ;  /* 0x00000000fb127224 */ /* 0x000fe400078e0212 */
[----:B------:R-:W-:Y:S01]  /*1dc60*/  IMAD.HI.U32 R0, R250, R19, RZ ;  /* 0x00000013fa007227 */ /* 0x000fe200078e00ff */
[----:B------:R-:W-:-:S03]  /*1dc70*/  IABS R20, R38 ;  /* 0x0000002600147213 */ /* 0x000fc60000000000 */
[----:B------:R-:W-:-:S04]  /*1dc80*/  IMAD.MOV R0, RZ, RZ, -R0 ;  /* 0x000000ffff007224 */ /* 0x000fc800078e0a00 */
        /* <DEDUP_REMOVED lines=10> */
[----:B------:R-:W-:-:S04]  /*1dd30*/  IABS R23, R35 ;  /* 0x0000002300177213 */ /* 0x000fc80000000000 */
[----:B------:R-:W-:-:S05]  /*1dd40*/  IADD3 R0, -R0, RZ, RZ ;  /* 0x000000ff00007210 */ /* 0x000fca0007ffe1ff */
[----:B------:R-:W-:Y:S02]  /*1dd50*/  IMAD R22, R251, R0, R22 ;  /* 0x00000000fb167224 */ /* 0x000fe400078e0216 */
[----:B------:R-:W-:-:S04]  /*1dd60*/  IMAD.HI.U32 R0, R250, R23, RZ ;  /* 0x00000017fa007227 */ /* 0x000fc800078e00ff */
[----:B------:R-:W-:Y:S01]  /*1dd70*/  IMAD.MOV R0, RZ, RZ, -R0 ;  /* 0x000000ffff007224 */ /* 0x000fe200078e0a00 */
[----:B------:R-:W-:-:S03]  /*1dd80*/  @!P3 IADD3 R5, -R5, RZ, RZ ;  /* 0x000000ff0505b210 */ /* 0x000fc60007ffe1ff */
[C---:B------:R-:W-:Y:S01]  /*1dd90*/  IMAD R23, R251.reuse, R0, R23 ;  /* 0x00000000fb177224 */ /* 0x040fe200078e0217 */
[----:B------:R-:W-:Y:S01]  /*1dda0*/  IABS R0, R34 ;  /* 0x0000002200007213 */ /* 0x000fe20000000000 */
[----:B------:R-:W-:Y:S01]  /*1ddb0*/  @!P2 IMAD.MOV R6, RZ, RZ, -R6 ;  /* 0x000000ffff06a224 */ /* 0x000fe200078e0a06 */
[C---:B------:R-:W-:Y:S02]  /*1ddc0*/  ISETP.GT.U32.AND P3, PT, R251.reuse, R11, PT ;  /* 0x0000000bfb00720c */ /* 0x040fe40003f64070 */
[----:B------:R-:W-:Y:S01]  /*1ddd0*/  ISETP.GT.U32.AND P2, PT, R251, R12, PT ;  /* 0x0000000cfb00720c */ /* 0x000fe20003f44070 */
[----:B------:R-:W-:-:S04]  /*1dde0*/  IMAD.HI.U32 R24, R250, R0, RZ ;  /* 0x00000000fa187227 */ /* 0x000fc800078e00ff */
[----:B------:R-:W-:Y:S02]  /*1ddf0*/  IMAD.MOV R24, RZ, RZ, -R24 ;  /* 0x000000ffff187224 */ /* 0x000fe400078e0a18 */
[----:B------:R-:W-:Y:S01]  /*1de00*/  @!P4 IMAD.MOV R7, RZ, RZ, -R7 ;  /* 0x000000ffff07c224 */ /* 0x000fe200078e0a07 */
[C---:B------:R-:W-:Y:S01]  /*1de10*/  ISETP.GT.U32.AND P4, PT, R251.reuse, R14, PT ;  /* 0x0000000efb00720c */ /* 0x040fe20003f84070 */
[----:B------:R-:W-:Y:S01]  /*1de20*/  IMAD R24, R251, R24, R0 ;  /* 0x00000018fb187224 */ /* 0x000fe200078e0200 */
[----:B------:R-:W-:Y:S01]  /*1de30*/  IABS R0, R33 ;  /* 0x0000002100007213 */ /* 0x000fe20000000000 */
[--C-:B------:R-:W-:Y:S01]  /*1de40*/  @!P3 IMAD.IADD R11, R11, 0x1, -R251.reuse ;  /* 0x000000010b0bb824 */ /* 0x100fe200078e0afb */
[C---:B------:R-:W-:Y:S01]  /*1de50*/  ISETP.GT.U32.AND P3, PT, R251.reuse, R18, PT ;  /* 0x00000012fb00720c */ /* 0x040fe20003f64070 */
[----:B------:R-:W-:Y:S01]  /*1de60*/  @!P2 IMAD.IADD R12, R12, 0x1, -R251 ;  /* 0x000000010c0ca824 */ /* 0x000fe200078e0afb */
[----:B------:R-:W-:Y:S01]  /*1de70*/  ISETP.GT.U32.AND P2, PT, R251, R19, PT ;  /* 0x00000013fb00720c */ /* 0x000fe20003f44070 */
[----:B------:R-:W-:-:S04]  /*1de80*/  IMAD.HI.U32 R25, R250, R0, RZ ;  /* 0x00000000fa197227 */ /* 0x000fc800078e00ff */
[----:B------:R-:W-:Y:S01]  /*1de90*/  @!P6 IMAD.MOV R2, RZ, RZ, -R2 ;  /* 0x000000ffff02e224 */ /* 0x000fe200078e0a02 */
[C---:B------:R-:W-:Y:S01]  /*1dea0*/  ISETP.GT.U32.AND P6, PT, R251.reuse, R13, PT ;  /* 0x0000000dfb00720c */ /* 0x040fe20003fc4070 */
[----:B------:R-:W-:Y:S02]  /*1deb0*/  IMAD.MOV R25, RZ, RZ, -R25 ;  /* 0x000000ffff197224 */ /* 0x000fe400078e0a19 */
[--C-:B------:R-:W-:Y:S01]  /*1dec0*/  @!P4 IMAD.IADD R14, R14, 0x1, -R251.reuse ;  /* 0x000000010e0ec824 */ /* 0x100fe200078e0afb */
[----:B------:R-:W-:Y:S01]  /*1ded0*/  ISETP.GE.AND P4, PT, R44, RZ, PT ;  /* 0x000000ff2c00720c */ /* 0x000fe20003f86270 */
[----:B------:R-:W-:Y:S01]  /*1dee0*/  IMAD R25, R251, R25, R0 ;  /* 0x00000019fb197224 */ /* 0x000fe200078e0200 */
[----:B------:R-:W-:Y:S01]  /*1def0*/  IABS R0, R32 ;  /* 0x0000002000007213 */ /* 0x000fe20000000000 */
[--C-:B------:R-:W-:Y:S02]  /*1df00*/  @!P3 IMAD.IADD R18, R18, 0x1, -R251.reuse ;  /* 0x000000011212b824 */ /* 0x100fe400078e0afb */
[----:B------:R-:W-:Y:S01]  /*1df10*/  @!P2 IMAD.IADD R19, R19, 0x1, -R251 ;  /* 0x000000011313a824 */ /* 0x000fe200078e0afb */
[C---:B------:R-:W-:Y:S01]  /*1df20*/  ISETP.GT.U32.AND P2, PT, R251.reuse, R14, PT ;  /* 0x0000000efb00720c */ /* 0x040fe20003f44070 */
[----:B------:R-:W-:Y:S01]  /*1df30*/  @!P0 IMAD.MOV R10, RZ, RZ, -R10 ;  /* 0x000000ffff0a8224 */ /* 0x000fe200078e0a0a */
[----:B------:R-:W-:Y:S01]  /*1df40*/  ISETP.GT.U32.AND P0, PT, R251, R16, PT ;  /* 0x00000010fb00720c */ /* 0x000fe20003f04070 */
[----:B------:R-:W-:Y:S01]  /*1df50*/  IMAD.HI.U32 R26, R250, R0, RZ ;  /* 0x00000000fa1a7227 */ /* 0x000fe200078e00ff */
[----:B------:R-:W-:-:S03]  /*1df60*/  @!P6 IADD3 R13, R13, -R251, RZ ;  /* 0x800000fb0d0de210 */ /* 0x000fc60007ffe0ff */
[----:B------:R-:W-:Y:S01]  /*1df70*/  @!P5 IMAD.MOV R12, RZ, RZ, -R12 ;  /* 0x000000ffff0cd224 */ /* 0x000fe200078e0a0c */
[----:B------:R-:W-:Y:S02]  /*1df80*/  ISETP.GT.U32.AND P5, PT, R251, R18, PT ;  /* 0x00000012fb00720c */ /* 0x000fe40003fa4070 */
[----:B---3--:R-:W-:Y:S02]  /*1df90*/  ISETP.GE.AND P3, PT, R29, RZ, PT ;  /* 0x000000ff1d00720c */ /* 0x008fe40003f66270 */
[----:B------:R-:W-:Y:S02]  /*1dfa0*/  ISETP.GE.AND P6, PT, R45, RZ, PT ;  /* 0x000000ff2d00720c */ /* 0x000fe40003fc6270 */
[----:B------:R-:W-:Y:S02]  /*1dfb0*/  IADD3 R26, -R26, RZ, RZ ;  /* 0x000000ff1a1a7210 */ /* 0x000fe40007ffe1ff */
[----:B------:R-:W-:Y:S01]  /*1dfc0*/  @!P4 IADD3 R9, -R9, RZ, RZ ;  /* 0x000000ff0909c210 */ /* 0x000fe20007ffe1ff */
[----:B------:R-:W-:Y:S01]  /*1dfd0*/  @!P1 IMAD.MOV R11, RZ, RZ, -R11 ;  /* 0x000000ffff0b9224 */ /* 0x000fe200078e0a0b */
[C---:B------:R-:W-:Y:S01]  /*1dfe0*/  ISETP.GT.U32.AND P4, PT, R251.reuse, R15, PT ;  /* 0x0000000ffb00720c */ /* 0x040fe20003f84070 */
[C---:B------:R-:W-:Y:S01]  /*1dff0*/  IMAD R26, R251.reuse, R26, R0 ;  /* 0x0000001afb1a7224 */ /* 0x040fe200078e0200 */
[----:B------:R-:W-:Y:S01]  /*1e000*/  IABS R0, R31 ;  /* 0x0000001f00007213 */ /* 0x000fe20000000000 */
[--C-:B------:R-:W-:Y:S01]  /*1e010*/  @!P2 IMAD.IADD R14, R14, 0x1, -R251.reuse ;  /* 0x000000010e0ea824 */ /* 0x100fe200078e0afb */
[C---:B------:R-:W-:Y:S01]  /*1e020*/  ISETP.GT.U32.AND P1, PT, R251.reuse, R17, PT ;  /* 0x00000011fb00720c */ /* 0x040fe20003f24070 */
[--C-:B------:R-:W-:Y:S01]  /*1e030*/  @!P0 IMAD.IADD R16, R16, 0x1, -R251.reuse ;  /* 0x0000000110108824 */ /* 0x100fe200078e0afb */
[C---:B------:R-:W-:Y:S01]  /*1e040*/  ISETP.GT.U32.AND P2, PT, R251.reuse, R21, PT ;  /* 0x00000015fb00720c */ /* 0x040fe20003f44070 */
[----:B------:R-:W-:Y:S01]  /*1e050*/  @!P5 IMAD.IADD R18, R18, 0x1, -R251 ;  /* 0x000000011212d824 */ /* 0x000fe200078e0afb */
[----:B------:R-:W-:Y:S01]  /*1e060*/  ISETP.GT.U32.AND P0, PT, R251, R23, PT ;  /* 0x00000017fb00720c */ /* 0x000fe20003f04070 */
[----:B------:R-:W-:Y:S01]  /*1e070*/  IMAD.HI.U32 R27, R250, R0, RZ ;  /* 0x00000000fa1b7227 */ /* 0x000fe200078e00ff */
[----:B----4-:R-:W-:Y:S01]  /*1e080*/  ISETP.GE.AND P5, PT, R43, RZ, PT ;  /* 0x000000ff2b00720c */ /* 0x010fe20003fa6270 */
[----:B------:R-:W3:Y:S01]  /*1e090*/  LDL R45, [R1+0x3d74] ;  /* 0x003d7400012d7983 */ /* 0x000ee20000100800 */
[----:B------:R-:W-:Y:S01]  /*1e0a0*/  @!P3 IADD3 R13, -R13, RZ, RZ ;  /* 0x000000ff0d0db210 */ /* 0x000fe20007ffe1ff */
[----:B------:R-:W-:Y:S01]  /*1e0b0*/  @!P6 IMAD.MOV R8, RZ, RZ, -R8 ;  /* 0x000000ffff08e224 */ /* 0x000fe200078e0a08 */
[C---:B------:R-:W-:Y:S01]  /*1e0c0*/  ISETP.GT.U32.AND P3, PT, R251.reuse, R20, PT ;  /* 0x00000014fb00720c */ /* 0x040fe20003f64070 */
[----:B------:R-:W-:Y:S01]  /*1e0d0*/  IMAD.MOV R27, RZ, RZ, -R27 ;  /* 0x000000ffff1b7224 */ /* 0x000fe200078e0a1b */
[----:B------:R-:W-:Y:S01]  /*1e0e0*/  ISETP.GT.U32.AND P6, PT, R251, R19, PT ;  /* 0x00000013fb00720c */ /* 0x000fe20003fc4070 */
[--C-:B------:R-:W-:Y:S01]  /*1e0f0*/  @!P4 IMAD.IADD R15, R15, 0x1, -R251.reuse ;  /* 0x000000010f0fc824 */ /* 0x100fe200078e0afb */
[C---:B------:R-:W-:Y:S01]  /*1e100*/  ISETP.GT.U32.AND P4, PT, R251.reuse, R22, PT ;  /* 0x00000016fb00720c */ /* 0x040fe20003f84070 */
[----:B------:R-:W-:Y:S01]  /*1e110*/  IMAD R27, R251, R27, R0 ;  /* 0x0000001bfb1b7224 */ /* 0x000fe200078e0200 */
[----:B------:R-:W-:Y:S01]  /*1e120*/  @!P1 IADD3 R17, R17, -R251, RZ ;  /* 0x800000fb11119210 */ /* 0x000fe20007ffe0ff */
[----:B------:R-:W-:Y:S01]  /*1e130*/  @!P0 IMAD.IADD R23, R23, 0x1, -R251 ;  /* 0x0000000117178824 */ /* 0x000fe200078e0afb */
[----:B------:R-:W-:Y:S01]  /*1e140*/  IABS R0, R30 ;  /* 0x0000001e00007213 */ /* 0x000fe20000000000 */
[----:B------:R-:W4:Y:S01]  /*1e150*/  LDL.LU R44, [R1+0x5d0] ;  /* 0x0005d000012c7983 */ /* 0x000f220000300800 */
[----:B------:R-:W-:-:S02]  /*1e160*/  ISETP.GT.U32.AND P1, PT, R251, R24, PT ;  /* 0x00000018fb00720c */ /* 0x000fc40003f24070 */
[----:B------:R-:W-:Y:S02]  /*1e170*/  @!P2 IADD3 R21, R21, -R251, RZ ;  /* 0x800000fb1515a210 */ /* 0x000fe40007ffe0ff */
[----:B------:R-:W-:Y:S02]  /*1e180*/  ISETP.GE.AND P0, PT, R39, RZ, PT ;  /* 0x000000ff2700720c */ /* 0x000fe40003f06270 */
[----:B------:R-:W-:Y:S01]  /*1e190*/  @!P5 IADD3 R14, -R14, RZ, RZ ;  /* 0x000000ff0e0ed210 */ /* 0x000fe20007ffe1ff */
[----:B------:R-:W-:Y:S01]  /*1e1a0*/  IMAD.HI.U32 R28, R250, R0, RZ ;  /* 0x00000000fa1c7227 */ /* 0x000fe200078e00ff */
[----:B------:R-:W-:Y:S01]  /*1e1b0*/  ISETP.GT.U32.AND P5, PT, R251, R21, PT ;  /* 0x00000015fb00720c */ /* 0x000fe20003fa4070 */
[----:B------:R-:W3:Y:S02]  /*1e1c0*/  LDL.LU R43, [R1+0x5cc] ;  /* 0x0005cc00012b7983 */ /* 0x000ee40000300800 */
[--C-:B------:R-:W-:Y:S02]  /*1e1d0*/  @!P3 IMAD.IADD R20, R20, 0x1, -R251.reuse ;  /* 0x000000011414b824 */ /* 0x100fe400078e0afb */
[----:B------:R-:W-:-:S02]  /*1e1e0*/  @!P6 IMAD.IADD R19, R19, 0x1, -R251 ;  /* 0x000000011313e824 */ /* 0x000fc400078e0afb */
[----:B------:R-:W-:Y:S01]  /*1e1f0*/  IMAD.MOV R28, RZ, RZ, -R28 ;  /* 0x000000ffff1c7224 */ /* 0x000fe200078e0a1c */
[----:B------:R-:W-:Y:S01]  /*1e200*/  ISETP.GE.AND P2, PT, R252, RZ, PT ;  /* 0x000000fffc00720c */ /* 0x000fe20003f46270 */
[--C-:B------:R-:W-:Y:S01]  /*1e210*/  @!P4 IMAD.IADD R22, R22, 0x1, -R251.reuse ;  /* 0x000000011616c824 */ /* 0x100fe200078e0afb */
[----:B------:R-:W-:Y:S01]  /*1e220*/  ISETP.GE.AND P4, PT, R40, RZ, PT ;  /* 0x000000ff2800720c */ /* 0x000fe20003f86270 */
[C---:B------:R-:W-:Y:S02]  /*1e230*/  IMAD R28, R251.reuse, R28, R0 ;  /* 0x0000001cfb1c7224 */ /* 0x040fe400078e0200 */
[----:B------:R-:W-:Y:S01]  /*1e240*/  @!P1 IMAD.IADD R24, R24, 0x1, -R251 ;  /* 0x0000000118189824 */ /* 0x000fe200078e0afb */
[C---:B------:R-:W-:Y:S01]  /*1e250*/  ISETP.GT.U32.AND P1, PT, R251.reuse, R20, PT ;  /* 0x00000014fb00720c */ /* 0x040fe20003f24070 */
[----:B------:R-:W-:Y:S01]  /*1e260*/  @!P0 IMAD.MOV R19, RZ, RZ, -R19 ;  /* 0x000000ffff138224 */ /* 0x000fe200078e0a13 */
[----:B------:R-:W-:Y:S01]  /*1e270*/  ISETP.GT.U32.AND P0, PT, R251, R26, PT ;  /* 0x0000001afb00720c */ /* 0x000fe20003f04070 */
[----:B------:R-:W-:Y:S01]  /*1e280*/  @!P5 IMAD.IADD R21, R21, 0x1, -R251 ;  /* 0x000000011515d824 */ /* 0x000fe200078e0afb */
[----:B------:R-:W-:-:S03]  /*1e290*/  ISETP.GT.U32.AND P5, PT, R251, R28, PT ;  /* 0x0000001cfb00720c */ /* 0x000fc60003fa4070 */
[----:B------:R-:W-:Y:S01]  /*1e2a0*/  @!P2 IMAD.MOV R17, RZ, RZ, -R17 ;  /* 0x000000ffff11a224 */ /* 0x000fe200078e0a11 */
[C---:B------:R-:W-:Y:S02]  /*1e2b0*/  ISETP.GT.U32.AND P2, PT, R251.reuse, R24, PT ;  /* 0x00000018fb00720c */ /* 0x040fe40003f44070 */
[----:B------:R-:W-:Y:S02]  /*1e2c0*/  @!P4 IADD3 R18, -R18, RZ, RZ ;  /* 0x000000ff1212c210 */ /* 0x000fe40007ffe1ff */
[C---:B------:R-:W-:Y:S01]  /*1e2d0*/  ISETP.GT.U32.AND P4, PT, R251.reuse, R25, PT ;  /* 0x00000019fb00720c */ /* 0x040fe20003f84070 */
[--C-:B------:R-:W-:Y:S01]  /*1e2e0*/  @!P1 IMAD.IADD R20, R20, 0x1, -R251.reuse ;  /* 0x0000000114149824 */ /* 0x100fe200078e0afb */
[----:B------:R-:W-:Y:S02]  /*1e2f0*/  ISETP.GT.U32.AND P1, PT, R251, R27, PT ;  /* 0x0000001bfb00720c */ /* 0x000fe40003f24070 */
[----:B------:R-:W-:Y:S01]  /*1e300*/  @!P0 IADD3 R26, R26, -R251, RZ ;  /* 0x800000fb1a1a8210 */ /* 0x000fe20007ffe0ff */
[----:B------:R-:W-:-:S03]  /*1e310*/  @!P5 IMAD.IADD R28, R28, 0x1, -R251 ;  /* 0x000000011c1cd824 */ /* 0x000fc600078e0afb */
[----:B------:R-:W-:Y:S01]  /*1e320*/  ISETP.GT.U32.AND P5, PT, R251, R26, PT ;  /* 0x0000001afb00720c */ /* 0x000fe20003fa4070 */
[----:B------:R-:W-:Y:S01]  /*1e330*/  @!P2 IMAD.IADD R24, R24, 0x1, -R251 ;  /* 0x000000011818a824 */ /* 0x000fe200078e0afb */
[----:B------:R-:W-:-:S03]  /*1e340*/  ISETP.GE.AND P2, PT, R36, RZ, PT ;  /* 0x000000ff2400720c */ /* 0x000fc60003f46270 */
[--C-:B------:R-:W-:Y:S01]  /*1e350*/  @!P4 IMAD.IADD R25, R25, 0x1, -R251.reuse ;  /* 0x000000011919c824 */ /* 0x100fe200078e0afb */
[----:B------:R-:W-:Y:S01]  /*1e360*/  ISETP.GE.AND P4, PT, R35, RZ, PT ;  /* 0x000000ff2300720c */ /* 0x000fe20003f86270 */
[----:B------:R-:W-:Y:S01]  /*1e370*/  @!P1 IMAD.IADD R27, R27, 0x1, -R251 ;  /* 0x000000011b1b9824 */ /* 0x000fe200078e0afb */
[----:B------:R-:W-:Y:S02]  /*1e380*/  ISETP.GE.AND P0, PT, R34, RZ, PT ;  /* 0x000000ff2200720c */ /* 0x000fe40003f06270 */
[----:B------:R-:W-:-:S03]  /*1e390*/  ISETP.GE.AND P1, PT, R33, RZ, PT ;  /* 0x000000ff2100720c */ /* 0x000fc60003f26270 */
[----:B------:R-:W-:Y:S01]  /*1e3a0*/  @!P5 IMAD.IADD R26, R26, 0x1, -R251 ;  /* 0x000000011a1ad824 */ /* 0x000fe200078e0afb */
[----:B------:R-:W-:Y:S02]  /*1e3b0*/  ISETP.GE.AND P5, PT, R31, RZ, PT ;  /* 0x000000ff1f00720c */ /* 0x000fe40003fa6270 */
[----:B--2---:R-:W-:Y:S02]  /*1e3c0*/  ISETP.GE.AND P6, PT, R42, RZ, PT ;  /* 0x000000ff2a00720c */ /* 0x004fe40003fc6270 */
[----:B------:R-:W2:Y:S01]  /*1e3d0*/  LDL.LU R42, [R1+0x5c8] ;  /* 0x0005c800012a7983 */ /* 0x000ea20000300800 */
[----:B------:R-:W-:-:S10]  /*1e3e0*/  ISETP.GE.AND P3, PT, R41, RZ, PT ;  /* 0x000000ff2900720c */ /* 0x000fd40003f66270 */
[----:B------:R-:W-:Y:S01]  /*1e3f0*/  @!P6 IMAD.MOV R15, RZ, RZ, -R15 ;  /* 0x000000ffff0fe224 */ /* 0x000fe200078e0a0f */
[C---:B------:R-:W-:Y:S01]  /*1e400*/  ISETP.GT.U32.AND P6, PT, R251.reuse, R23, PT ;  /* 0x00000017fb00720c */ /* 0x040fe20003fc4070 */
[----:B------:R-:W2:Y:S04]  /*1e410*/  LDL.LU R41, [R1+0x5c4] ;  /* 0x0005c40001297983 */ /* 0x000ea80000300800 */
[----:B-1----:R-:W2:Y:S04]  /*1e420*/  LDL.LU R40, [R1+0x5c0] ;  /* 0x0005c00001287983 */ /* 0x002ea80000300800 */
[----:B------:R-:W2:Y:S01]  /*1e430*/  LDL.LU R39, [R1+0x5bc] ;  /* 0x0005bc0001277983 */ /* 0x000ea20000300800 */
[----:B------:R-:W-:Y:S01]  /*1e440*/  @!P3 IMAD.MOV R16, RZ, RZ, -R16 ;  /* 0x000000ffff10b224 */ /* 0x000fe200078e0a10 */
[----:B------:R-:W-:-:S02]  /*1e450*/  ISETP.GT.U32.AND P3, PT, R251, R22, PT ;  /* 0x00000016fb00720c */ /* 0x000fc40003f64070 */
[----:B------:R-:W-:Y:S01]  /*1e460*/  @!P6 IMAD.IADD R23, R23, 0x1, -R251 ;  /* 0x000000011717e824 */ /* 0x000fe200078e0afb */
[----:B------:R-:W-:-:S10]  /*1e470*/  ISETP.GE.AND P6, PT, R37, RZ, PT ;  /* 0x000000ff2500720c */ /* 0x000fd40003fc6270 */
[----:B------:R-:W-:Y:S02]  /*1e480*/  @!P3 IADD3 R22, R22, -R251, RZ ;  /* 0x800000fb1616b210 */ /* 0x000fe40007ffe0ff */
[----:B------:R-:W-:Y:S02]  /*1e490*/  ISETP.GE.AND P3, PT, R38, RZ, PT ;  /* 0x000000ff2600720c */ /* 0x000fe40003f66270 */
[----:B------:R-:W2:Y:S04]  /*1e4a0*/  LDL.LU R38, [R1+0x5b8] ;  /* 0x0005b80001267983 */ /* 0x000ea80000300800 */
[----:B------:R-:W2:Y:S04]  /*1e4b0*/  LDL.LU R37, [R1+0x5b4] ;  /* 0x0005b40001257983 */ /* 0x000ea80000300800 */
[----:B------:R-:W2:Y:S04]  /*1e4c0*/  LDL.LU R36, [R1+0x5b0] ;  /* 0x0005b00001247983 */ /* 0x000ea80000300800 */
[----:B------:R-:W2:Y:S04]  /*1e4d0*/  LDL.LU R35, [R1+0x5ac] ;  /* 0x0005ac0001237983 */ /* 0x000ea80000300800 */
[----:B------:R-:W2:Y:S04]  /*1e4e0*/  LDL.LU R34, [R1+0x5a8] ;  /* 0x0005a80001227983 */ /* 0x000ea80000300800 */
[----:B------:R-:W2:Y:S04]  /*1e4f0*/  LDL.LU R33, [R1+0x5a4] ;  /* 0x0005a40001217983 */ /* 0x000ea80000300800 */
[----:B------:R-:W2:Y:S04]  /*1e500*/  LDL.LU R31, [R1+0x5a0] ;  /* 0x0005a000011f7983 */ /* 0x000ea80000300800 */
[----:B------:R-:W2:Y:S01]  /*1e510*/  LDL.LU R252, [R1+0x59c] ;  /* 0x00059c0001fc7983 */ /* 0x000ea20000300800 */
[----:B------:R-:W-:Y:S01]  /*1e520*/  @!P3 IMAD.MOV R20, RZ, RZ, -R20 ;  /* 0x000000ffff14b224 */ /* 0x000fe200078e0a14 */
[----:B------:R-:W-:Y:S01]  /*1e530*/  ISETP.GT.U32.AND P3, PT, R251, R25, PT ;  /* 0x00000019fb00720c */ /* 0x000fe20003f64070 */
[----:B------:R-:W-:Y:S01]  /*1e540*/  IMAD.MOV.U32 R0, RZ, RZ, c[0x0][0x180] ;  /* 0x00006000ff007624 */ /* 0x000fe200078e00ff */
[----:B------:R-:W-:-:S02]  /*1e550*/  @!P6 IADD3 R21, -R21, RZ, RZ ;  /* 0x000000ff1515e210 */ /* 0x000fc40007ffe1ff */
[----:B------:R-:W-:-:S09]  /*1e560*/  ISETP.GT.U32.AND P6, PT, R251, R27, PT ;  /* 0x0000001bfb00720c */ /* 0x000fd20003fc4070 */
[----:B------:R-:W-:Y:S02]  /*1e570*/  @!P3 IADD3 R25, R25, -R251, RZ ;  /* 0x800000fb1919b210 */ /* 0x000fe40007ffe0ff */
[----:B------:R-:W-:Y:S02]  /*1e580*/  ISETP.GE.AND P3, PT, R32, RZ, PT ;  /* 0x000000ff2000720c */ /* 0x000fe40003f66270 */
[----:B------:R-:W-:Y:S01]  /*1e590*/  @!P1 IADD3 R25, -R25, RZ, RZ ;  /* 0x000000ff19199210 */ /* 0x000fe20007ffe1ff */
[----:B------:R-:W2:Y:S01]  /*1e5a0*/  LDL.LU R32, [R1+0x598] ;  /* 0x0005980001207983 */ /* 0x000ea20000300800 */
[----:B------:R-:W-:-:S03]  /*1e5b0*/  ISETP.GE.AND P1, PT, R30, RZ, PT ;  /* 0x000000ff1e00720c */ /* 0x000fc60003f26270 */
[----:B------:R-:W2:Y:S01]  /*1e5c0*/  LDL.LU R30, [R1+0x594] ;  /* 0x00059400011e7983 */ /* 0x000ea20000300800 */
[----:B------:R-:W-:Y:S01]  /*1e5d0*/  IADD3 R29, R0, -0x5, RZ ;  /* 0xfffffffb001d7810 */ /* 0x000fe20007ffe0ff */
[----:B------:R-:W-:-:S03]  /*1e5e0*/  @!P0 IMAD.MOV R24, RZ, RZ, -R24 ;  /* 0x000000ffff188224 */ /* 0x000fc600078e0a18 */
[----:B------:R-:W-:Y:S02]  /*1e5f0*/  ISETP.GE.U32.AND P0, PT, R29, 0x7fffff7c, PT ;  /* 0x7fffff7c1d00780c */ /* 0x000fe40003f06070 */
[C---:B------:R-:W-:Y:S01]  /*1e600*/  IADD3 R29, R0.reuse, -0x9, RZ ;  /* 0xfffffff7001d7810 */ /* 0x040fe20007ffe0ff */
[----:B------:R-:W-:Y:S01]  /*1e610*/  @!P2 IMAD.MOV R22, RZ, RZ, -R22 ;  /* 0x000000ffff16a224 */ /* 0x000fe200078e0a16 */
[----:B------:R-:W-:Y:S01]  /*1e620*/  ISETP.GT.U32.AND P2, PT, R251, R28, PT ;  /* 0x0000001cfb00720c */ /* 0x000fe20003f44070 */
[----:B------:R-:W-:Y:S01]  /*1e630*/  @!P6 IMAD.IADD R27, R27, 0x1, -R251 ;  /* 0x000000011b1be824 */ /* 0x000fe200078e0afb */
[----:B------:R-:W-:Y:S02]  /*1e640*/  ISETP.GE.U32.AND P6, PT, R29, 0x7fffff78, PT ;  /* 0x7fffff781d00780c */ /* 0x000fe40003fc6070 */
[C---:B------:R-:W-:Y:S01]  /*1e650*/  IADD3 R29, R0.reuse, -0xd, RZ ;  /* 0xfffffff3001d7810 */ /* 0x040fe20007ffe0ff */
[----:B------:R-:W-:Y:S01]  /*1e660*/  @!P3 IMAD.MOV R26, RZ, RZ, -R26 ;  /* 0x000000ffff1ab224 */ /* 0x000fe200078e0a1a */
[----:B------:R-:W-:Y:S01]  /*1e670*/  IADD3 R250, R0, -0x1, RZ ;  /* 0xffffffff00fa7810 */ /* 0x000fe20007ffe0ff */
[----:B------:R-:W-:Y:S01]  /*1e680*/  @!P5 IMAD.MOV R27, RZ, RZ, -R27 ;  /* 0x000000ffff1bd224 */ /* 0x000fe200078e0a1b */
[----:B------:R-:W-:Y:S01]  /*1e690*/  ISETP.GE.U32.AND P3, PT, R29, 0x7fffff74, PT ;  /* 0x7fffff741d00780c */ /* 0x000fe20003f66070 */
[----:B------:R-:W-:Y:S01]  /*1e6a0*/  @!P4 IMAD.MOV R23, RZ, RZ, -R23 ;  /* 0x000000ffff17c224 */ /* 0x000fe200078e0a17 */
[----:B------:R-:W-:-:S02]  /*1e6b0*/  ISETP.NE.AND P5, PT, RZ, c[0x0][0x17c], PT ;  /* 0x00005f00ff007a0c */ /* 0x000fc40003fa5270 */
[----:B------:R-:W-:Y:S02]  /*1e6c0*/  LOP3.LUT R29, RZ, c[0x0][0x17c], RZ, 0x33, !PT ;  /* 0x00005f00ff1d7a12 */ /* 0x000fe400078e33ff */
[----:B------:R-:W-:Y:S02]  /*1e6d0*/  ISETP.GE.U32.AND P4, PT, R250, 0x7fffff80, PT ;  /* 0x7fffff80fa00780c */ /* 0x000fe40003f86070 */
[----:B------:R-:W-:Y:S01]  /*1e6e0*/  IADD3 R250, R0, -0x11, RZ ;  /* 0xffffffef00fa7810 */ /* 0x000fe20007ffe0ff */
[----:B------:R-:W-:-:S03]  /*1e6f0*/  @!P2 IMAD.IADD R28, R28, 0x1, -R251 ;  /* 0x000000011c1ca824 */ /* 0x000fc600078e0afb */
[----:B------:R-:W-:Y:S02]  /*1e700*/  ISETP.GE.U32.AND P2, PT, R250, 0x7fffff70, PT ;  /* 0x7fffff70fa00780c */ /* 0x000fe40003f46070 */
[----:B------:R-:W2:Y:S01]  /*1e710*/  LDL.LU R250, [R1+0x3ac] ;  /* 0x0003ac0001fa7983 */ /* 0x000ea20000300800 */
[----:B----4-:R-:W-:-:S05]  /*1e720*/  SEL R0, R29, R44, !P5 ;  /* 0x0000002c1d007207 */ /* 0x010fca0006800000 */
[----:B------:R3:W-:Y:S02]  /*1e730*/  STL [R1+0x830], R0 ;  /* 0x0008300001007387 */ /* 0x0007e40000100800 */
[----:B---3--:R-:W-:-:S05]  /*1e740*/  SEL R0, R29, R43, !P5 ;  /* 0x0000002b1d007207 */ /* 0x008fca0006800000 */
[----:B------:R1:W-:Y:S01]  /*1e750*/  STL [R1+0x82c], R0 ;  /* 0x00082c0001007387 */ /* 0x0003e20000100800 */
[----:B--2---:R-:W-:-:S05]  /*1e760*/  SEL R42, R29, R42, !P5 ;  /* 0x0000002a1d2a7207 */ /* 0x004fca0006800000 */
[----:B------:R-:W-:Y:S01]  /*1e770*/  STL [R1+0x828], R42 ;  /* 0x0008282a01007387 */ /* 0x000fe20000100800 */
[C---:B------:R-:W-:Y:S02]  /*1e780*/  SEL R41, R29.reuse, R41, !P5 ;  /* 0x000000291d297207 */ /* 0x040fe40006800000 */
[----:B-1----:R-:W-:-:S03]  /*1e790*/  SEL R0, R29, R40, !P5 ;  /* 0x000000281d007207 */ /* 0x002fc60006800000 */
[----:B------:R-:W-:Y:S01]  /*1e7a0*/  STL [R1+0x824], R41 ;  /* 0x0008242901007387 */ /* 0x000fe20000100800 */
[----:B------:R-:W-:-:S03]  /*1e7b0*/  SEL R39, R29, R39, !P5 ;  /* 0x000000271d277207 */ /* 0x000fc60006800000 */
[----:B------:R1:W-:Y:S04]  /*1e7c0*/  STL [R1+0x820], R0 ;  /* 0x0008200001007387 */ /* 0x0003e80000100800 */
[----:B------:R-:W-:Y:S01]  /*1e7d0*/  STL [R1+0x81c], R39 ;  /* 0x00081c2701007387 */ /* 0x000fe20000100800 */
[C---:B------:R-:W-:Y:S02]  /*1e7e0*/  SEL R38, R29.reuse, R38, !P5 ;  /* 0x000000261d267207 */ /* 0x040fe40006800000 */
[----:B-1----:R-:W-:-:S03]  /*1e7f0*/  SEL R0, R29, R37, !P5 ;  /* 0x000000251d007207 */ /* 0x002fc60006800000 */
[----:B------:R-:W-:Y:S01]  /*1e800*/  STL [R1+0x818], R38 ;  /* 0x0008182601007387 */ /* 0x000fe20000100800 */
[----:B------:R-:W-:-:S03]  /*1e810*/  SEL R36, R29, R36, !P5 ;  /* 0x000000241d247207 */ /* 0x000fc60006800000 */
[----:B------:R1:W-:Y:S01]  /*1e820*/  STL [R1+0x814], R0 ;  /* 0x0008140001007387 */ /* 0x0003e20000100800 */
[----:B------:R-:W-:-:S03]  /*1e830*/  SEL R35, R29, R35, !P5 ;  /* 0x000000231d237207 */ /* 0x000fc60006800000 */
[----:B------:R-:W-:Y:S01]  /*1e840*/  STL [R1+0x810], R36 ;  /* 0x0008102401007387 */ /* 0x000fe20000100800 */
[C---:B-1----:R-:W-:Y:S02]  /*1e850*/  SEL R0, R29.reuse, R34, !P5 ;  /* 0x000000221d007207 */ /* 0x042fe40006800000 */
[C---:B------:R-:W-:Y:S01]  /*1e860*/  SEL R33, R29.reuse, R33, !P5 ;  /* 0x000000211d217207 */ /* 0x040fe20006800000 */
[----:B------:R-:W-:Y:S04]  /*1e870*/  STL [R1+0x80c], R35 ;  /* 0x00080c2301007387 */ /* 0x000fe80000100800 */
[----:B------:R1:W-:Y:S04]  /*1e880*/  STL [R1+0x808], R0 ;  /* 0x0008080001007387 */ /* 0x0003e80000100800 */
[----:B------:R-:W-:Y:S01]  /*1e890*/  STL [R1+0x804], R33 ;  /* 0x0008042101007387 */ /* 0x000fe20000100800 */
[----:B-1----:R-:W-:-:S03]  /*1e8a0*/  SEL R0, R29, R252, !P5 ;  /* 0x000000fc1d007207 */ /* 0x002fc60006800000 */
[----:B------:R-:W2:Y:S01]  /*1e8b0*/  LDL.LU R252, [R1+0x590] ;  /* 0x0005900001fc7983 */ /* 0x000ea20000300800 */
[----:B------:R-:W-:-:S05]  /*1e8c0*/  SEL R31, R29, R31, !P5 ;  /* 0x0000001f1d1f7207 */ /* 0x000fca0006800000 */
[----:B------:R1:W-:Y:S04]  /*1e8d0*/  STL [R1+0x800], R31 ;  /* 0x0008001f01007387 */ /* 0x0003e80000100800 */
[----:B------:R3:W-:Y:S01]  /*1e8e0*/  STL [R1+0x7fc], R0 ;  /* 0x0007fc0001007387 */ /* 0x0007e20000100800 */
[C---:B------:R-:W-:Y:S02]  /*1e8f0*/  SEL R30, R29.reuse, R30, !P5 ;  /* 0x0000001e1d1e7207 */ /* 0x040fe40006800000 */
[----:B-1----:R-:W-:Y:S01]  /*1e900*/  SEL R31, R29, R32, !P5 ;  /* 0x000000201d1f7207 */ /* 0x002fe20006800000 */
[----:B---3--:R-:W3:Y:S04]  /*1e910*/  LDL.LU R0, [R1+0x58c] ;  /* 0x00058c0001007983 */ /* 0x008ee80000300800 */
[----:B------:R1:W-:Y:S04]  /*1e920*/  STL [R1+0x7f8], R31 ;  /* 0x0007f81f01007387 */ /* 0x0003e80000100800 */
[----:B------:R-:W4:Y:S04]  /*1e930*/  LDL.LU R251, [R1+0x588] ;  /* 0x0005880001fb7983 */ /* 0x000f280000300800 */
[----:B------:R1:W-:Y:S04]  /*1e940*/  STL [R1+0x7f4], R30 ;  /* 0x0007f41e01007387 */ /* 0x0003e80000100800 */
[----:B------:R-:W4:Y:S04]  /*1e950*/  LDL.LU R56, [R1+0x584] ;  /* 0x0005840001387983 */ /* 0x000f280000300800 */
[----:B------:R-:W4:Y:S04]  /*1e960*/  LDL.LU R55, [R1+0x580] ;  /* 0x0005800001377983 */ /* 0x000f280000300800 */
[----:B------:R-:W4:Y:S04]  /*1e970*/  LDL.LU R54, [R1+0x57c] ;  /* 0x00057c0001367983 */ /* 0x000f280000300800 */
[----:B------:R-:W4:Y:S04]  /*1e980*/  LDL.LU R53, [R1+0x578] ;  /* 0x0005780001357983 */ /* 0x000f280000300800 */
[----:B------:R-:W4:Y:S04]  /*1e990*/  LDL.LU R52, [R1+0x574] ;  /* 0x0005740001347983 */ /* 0x000f280000300800 */
[----:B------:R-:W4:Y:S04]  /*1e9a0*/  LDL.LU R51, [R1+0x570] ;  /* 0x0005700001337983 */ /* 0x000f280000300800 */
[----:B------:R-:W4:Y:S04]  /*1e9b0*/  LDL.LU R50, [R1+0x56c] ;  /* 0x00056c0001327983 */ /* 0x000f280000300800 */
[----:B------:R-:W4:Y:S04]  /*1e9c0*/  LDL.LU R49, [R1+0x568] ;  /* 0x0005680001317983 */ /* 0x000f280000300800 */
[----:B------:R-:W4:Y:S01]  /*1e9d0*/  LDL.LU R48, [R1+0x564] ;  /* 0x0005640001307983 */ /* 0x000f220000300800 */
[----:B------:R-:W-:-:S03]  /*1e9e0*/  @!P1 IMAD.MOV R28, RZ, RZ, -R28 ;  /* 0x000000ffff1c9224 */ /* 0x000fc600078e0a1c */
[----:B------:R-:W4:Y:S01]  /*1e9f0*/  LDL.LU R47, [R1+0x560] ;  /* 0x00056000012f7983 */ /* 0x000f220000300800 */
[----:B------:R-:W-:-:S03]  /*1ea00*/  ISETP.GE.AND P1, PT, R45, RZ, PT ;  /* 0x000000ff2d00720c */ /* 0x000fc60003f26270 */
        /* <DEDUP_REMOVED lines=14> */
[----:B-1----:R-:W4:Y:S04]  /*1eaf0*/  LDL.LU R31, [R1+0x524] ;  /* 0x00052400011f7983 */ /* 0x002f280000300800 */
[----:B------:R-:W4:Y:S04]  /*1eb00*/  LDL.LU R30, [R1+0x520] ;  /* 0x00052000011e7983 */ /* 0x000f280000300800 */
[----:B------:R-:W4:Y:S01]  /*1eb10*/  LDL.LU R32, [R1+0x51c] ;  /* 0x00051c0001207983 */ /* 0x000f220000300800 */
[----:B--2---:R-:W-:-:S05]  /*1eb20*/  SEL R252, R29, R252, !P5 ;  /* 0x000000fc1dfc7207 */ /* 0x004fca0006800000 */
[----:B------:R1:W-:Y:S04]  /*1eb30*/  STL [R1+0x7f0], R252 ;  /* 0x0007f0fc01007387 */ /* 0x0003e80000100800 */
[----:B-1----:R-:W2:Y:S01]  /*1eb40*/  LDL.LU R252, [R1+0x518] ;  /* 0x0005180001fc7983 */ /* 0x002ea20000300800 */
[----:B---3--:R-:W-:-:S05]  /*1eb50*/  SEL R0, R29, R0, !P5 ;  /* 0x000000001d007207 */ /* 0x008fca0006800000 */
[----:B------:R1:W-:Y:S01]  /*1eb60*/  STL [R1+0x7ec], R0 ;  /* 0x0007ec0001007387 */ /* 0x0003e20000100800 */
[C---:B----4-:R-:W-:Y:S02]  /*1eb70*/  SEL R251, R29.reuse, R251, !P5 ;  /* 0x000000fb1dfb7207 */ /* 0x050fe40006800000 */
[----:B------:R-:W-:-:S03]  /*1eb80*/  SEL R56, R29, R56, !P5 ;  /* 0x000000381d387207 */ /* 0x000fc60006800000 */
[----:B------:R-:W-:Y:S01]  /*1eb90*/  STL [R1+0x7e8], R251 ;  /* 0x0007e8fb01007387 */ /* 0x000fe20000100800 */
[----:B-1----:R-:W-:-:S03]  /*1eba0*/  SEL R0, R29, R55, !P5 ;  /* 0x000000371d007207 */ /* 0x002fc60006800000 */
[----:B------:R-:W-:Y:S01]  /*1ebb0*/  STL [R1+0x7e4], R56 ;  /* 0x0007e43801007387 */ /* 0x000fe20000100800 */
[----:B------:R-:W-:-:S03]  /*1ebc0*/  SEL R54, R29, R54, !P5 ;  /* 0x000000361d367207 */ /* 0x000fc60006800000 */
[----:B------:R1:W-:Y:S01]  /*1ebd0*/  STL [R1+0x7e0], R0 ;  /* 0x0007e00001007387 */ /* 0x0003e20000100800 */
[----:B------:R-:W-:-:S03]  /*1ebe0*/  SEL R53, R29, R53, !P5 ;  /* 0x000000351d357207 */ /* 0x000fc60006800000 */
[----:B------:R-:W-:Y:S01]  /*1ebf0*/  STL [R1+0x7dc], R54 ;  /* 0x0007dc3601007387 */ /* 0x000fe20000100800 */
[----:B-1----:R-:W-:-:S03]  /*1ec00*/  SEL R0, R29, R52, !P5 ;  /* 0x000000341d007207 */ /* 0x002fc60006800000 */
[----:B------:R-:W-:Y:S01]  /*1ec10*/  STL [R1+0x7d8], R53 ;  /* 0x0007d83501007387 */ /* 0x000fe20000100800 */
[C---:B------:R-:W-:Y:S02]  /*1ec20*/  SEL R51, R29.reuse, R51, !P5 ;  /* 0x000000331d337207 */ /* 0x040fe40006800000 */
[C---:B------:R-:W-:Y:S01]  /*1ec30*/  SEL R50, R29.reuse, R50, !P5 ;  /* 0x000000321d327207 */ /* 0x040fe20006800000 */
[----:B------:R1:W-:Y:S04]  /*1ec40*/  STL [R1+0x7d4], R0 ;  /* 0x0007d40001007387 */ /* 0x0003e80000100800 */
[----:B------:R-:W-:Y:S01]  /*1ec50*/  STL [R1+0x7d0], R51 ;  /* 0x0007d03301007387 */ /* 0x000fe20000100800 */
[----:B-1----:R-:W-:-:S03]  /*1ec60*/  SEL R0, R29, R49, !P5 ;  /* 0x000000311d007207 */ /* 0x002fc60006800000 */
[----:B------:R-:W-:Y:S01]  /*1ec70*/  STL [R1+0x7cc], R50 ;  /* 0x0007cc3201007387 */ /* 0x000fe20000100800 */
[C---:B------:R-:W-:Y:S02]  /*1ec80*/  SEL R48, R29.reuse, R48, !P5 ;  /* 0x000000301d307207 */ /* 0x040fe40006800000 */
[C---:B------:R-:W-:Y:S01]  /*1ec90*/  SEL R47, R29.reuse, R47, !P5 ;  /* 0x0000002f1d2f7207 */ /* 0x040fe20006800000 */
[----:B------:R1:W-:Y:S04]  /*1eca0*/  STL [R1+0x7c8], R0 ;  /* 0x0007c80001007387 */ /* 0x0003e80000100800 */
[----:B------:R-:W-:Y:S01]  /*1ecb0*/  STL [R1+0x7c4], R48 ;  /* 0x0007c43001007387 */ /* 0x000fe20000100800 */
[C---:B------:R-:W-:Y:S02]  /*1ecc0*/  SEL R45, R29.reuse, R45, !P5 ;  /* 0x0000002d1d2d7207 */ /* 0x040fe40006800000 */
[C---:B-1----:R-:W-:Y:S01]  /*1ecd0*/  SEL R0, R29.reuse, R46, !P5 ;  /* 0x0000002e1d007207 */ /* 0x042fe20006800000 */
[----:B------:R-:W-:Y:S01]  /*1ece0*/  STL [R1+0x7c0], R47 ;  /* 0x0007c02f01007387 */ /* 0x000fe20000100800 */
[----:B------:R-:W-:-:S03]  /*1ecf0*/  SEL R44, R29, R44, !P5 ;  /* 0x0000002c1d2c7207 */ /* 0x000fc60006800000 */
[----:B------:R1:W-:Y:S01]  /*1ed00*/  STL [R1+0x7bc], R0 ;  /* 0x0007bc0001007387 */ /* 0x0003e20000100800 */
[----:B------:R-:W-:-:S03]  /*1ed10*/  SEL R42, R29, R42, !P5 ;  /* 0x0000002a1d2a7207 */ /* 0x000fc60006800000 */
[----:B------:R-:W-:Y:S01]  /*1ed20*/  STL [R1+0x7b8], R45 ;  /* 0x0007b82d01007387 */ /* 0x000fe20000100800 */
[C---:B------:R-:W-:Y:S02]  /*1ed30*/  SEL R41, R29.reuse, R41, !P5 ;  /* 0x000000291d297207 */ /* 0x040fe40006800000 */
[C---:B-1----:R-:W-:Y:S01]  /*1ed40*/  SEL R0, R29.reuse, R43, !P5 ;  /* 0x0000002b1d007207 */ /* 0x042fe20006800000 */
[----:B------:R-:W-:Y:S04]  /*1ed50*/  STL [R1+0x7b4], R44 ;  /* 0x0007b42c01007387 */ /* 0x000fe80000100800 */
        /* <DEDUP_REMOVED lines=16> */
[----:B-1----:R-:W-:-:S03]  /*1ee60*/  SEL R0, R29, R34, !P5 ;  /* 0x000000221d007207 */ /* 0x002fc60006800000 */
[----:B------:R-:W-:Y:S04]  /*1ee70*/  STL [R1+0x790], R35 ;  /* 0x0007902301007387 */ /* 0x000fe80000100800 */
[----:B------:R1:W-:Y:S04]  /*1ee80*/  STL [R1+0x78c], R0 ;  /* 0x00078c0001007387 */ /* 0x0003e80000100800 */
[----:B------:R-:W-:Y:S01]  /*1ee90*/  STL [R1+0x788], R33 ;  /* 0x0007882101007387 */ /* 0x000fe20000100800 */
[C---:B------:R-:W-:Y:S02]  /*1eea0*/  SEL R32, R29.reuse, R32, !P5 ;  /* 0x000000201d207207 */ /* 0x040fe40006800000 */
[----:B-1----:R-:W-:-:S02]  /*1eeb0*/  SEL R0, R29, R30, !P5 ;  /* 0x0000001e1d007207 */ /* 0x002fc40006800000 */
[----:B------:R-:W3:Y:S04]  /*1eec0*/  LDL.LU R30, [R1+0x514] ;  /* 0x00051400011e7983 */ /* 0x000ee80000300800 */
[----:B------:R-:W-:Y:S04]  /*1eed0*/  STL [R1+0x784], R31 ;  /* 0x0007841f01007387 */ /* 0x000fe80000100800 */
[----:B------:R1:W-:Y:S04]  /*1eee0*/  STL [R1+0x780], R0 ;  /* 0x0007800001007387 */ /* 0x0003e80000100800 */
[----:B-1----:R-:W4:Y:S04]  /*1eef0*/  LDL.LU R0, [R1+0x510] ;  /* 0x0005100001007983 */ /* 0x002f280000300800 */
[----:B------:R-:W-:Y:S04]  /*1ef00*/  STL [R1+0x77c], R32 ;  /* 0x00077c2001007387 */ /* 0x000fe80000100800 */
[----:B------:R-:W4:Y:S01]  /*1ef10*/  LDL.LU R251, [R1+0x50c] ;  /* 0x00050c0001fb7983 */ /* 0x000f220000300800 */
[----:B--2---:R-:W-:-:S05]  /*1ef20*/  SEL R31, R29, R252, !P5 ;  /* 0x000000fc1d1f7207 */ /* 0x004fca0006800000 */
[----:B------:R1:W-:Y:S04]  /*1ef30*/  STL [R1+0x778], R31 ;  /* 0x0007781f01007387 */ /* 0x0003e80000100800 */
[----:B------:R-:W2:Y:S04]  /*1ef40*/  LDL.LU R56, [R1+0x508] ;  /* 0x0005080001387983 */ /* 0x000ea80000300800 */
        /* <DEDUP_REMOVED lines=23> */
[----:B-1----:R-:W2:Y:S04]  /*1f0c0*/  LDL.LU R31, [R1+0x4a8] ;  /* 0x0004a800011f7983 */ /* 0x002ea80000300800 */
[----:B------:R-:W2:Y:S04]  /*1f0d0*/  LDL.LU R252, [R1+0x4a4] ;  /* 0x0004a40001fc7983 */ /* 0x000ea80000300800 */
[----:B------:R-:W2:Y:S01]  /*1f0e0*/  LDL.LU R32, [R1+0x4a0] ;  /* 0x0004a00001207983 */ /* 0x000ea20000300800 */
[----:B---3--:R-:W-:-:S05]  /*1f0f0*/  SEL R30, R29, R30, !P5 ;  /* 0x0000001e1d1e7207 */ /* 0x008fca0006800000 */
[----:B------:R1:W-:Y:S04]  /*1f100*/  STL [R1+0x774], R30 ;  /* 0x0007741e01007387 */ /* 0x0003e80000100800 */
[----:B-1----:R-:W3:Y:S01]  /*1f110*/  LDL.LU R30, [R1+0x49c] ;  /* 0x00049c00011e7983 */ /* 0x002ee20000300800 */
[----:B----4-:R-:W-:-:S05]  /*1f120*/  SEL R0, R29, R0, !P5 ;  /* 0x000000001d007207 */ /* 0x010fca0006800000 */
[----:B------:R1:W-:Y:S01]  /*1f130*/  STL [R1+0x770], R0 ;  /* 0x0007700001007387 */ /* 0x0003e20000100800 */
[----:B------:R-:W-:-:S05]  /*1f140*/  SEL R251, R29, R251, !P5 ;  /* 0x000000fb1dfb7207 */ /* 0x000fca0006800000 */
[----:B------:R-:W-:Y:S01]  /*1f150*/  STL [R1+0x76c], R251 ;  /* 0x00076cfb01007387 */ /* 0x000fe20000100800 */
[C---:B--2---:R-:W-:Y:S02]  /*1f160*/  SEL R56, R29.reuse, R56, !P5 ;  /* 0x000000381d387207 */ /* 0x044fe40006800000 */
        /* <DEDUP_REMOVED lines=41> */
[----:B------:R1:W-:Y:S04]  /*1f400*/  STL [R1+0x71c], R0 ;  /* 0x00071c0001007387 */ /* 0x0003e80000100800 */
[----:B------:R-:W-:Y:S01]  /*1f410*/  STL [R1+0x718], R36 ;  /* 0x0007182401007387 */ /* 0x000fe20000100800 */
[----:B-1----:R-:W-:-:S03]  /*1f420*/  SEL R0, R29, R34, !P5 ;  /* 0x000000221d007207 */ /* 0x002fc60006800000 */
        /* <DEDUP_REMOVED lines=8> */
[----:B-1----:R-:W-:-:S03]  /*1f4b0*/  SEL R31, R29, R32, !P5 ;  /* 0x000000201d1f7207 */ /* 0x002fc60006800000 */
[----:B----4-:R-:W4:Y:S04]  /*1f4c0*/  LDL.LU R0, [R1+0x494] ;  /* 0x0004940001007983 */ /* 0x010f280000300800 */
[----:B------:R1:W-:Y:S01]  /*1f4d0*/  STL [R1+0x700], R31 ;  /* 0x0007001f01007387 */ /* 0x0003e20000100800 */
[----:B---3--:R-:W-:-:S03]  /*1f4e0*/  SEL R30, R29, R30, !P5 ;  /* 0x0000001e1d1e7207 */ /* 0x008fc60006800000 */
[----:B------:R-:W3:Y:S04]  /*1f4f0*/  LDL.LU R251, [R1+0x490] ;  /* 0x0004900001fb7983 */ /* 0x000ee80000300800 */
[----:B------:R1:W-:Y:S04]  /*1f500*/  STL [R1+0x6fc], R30 ;  /* 0x0006fc1e01007387 */ /* 0x0003e80000100800 */
[----:B------:R-:W3:Y:S04]  /*1f510*/  LDL.LU R56, [R1+0x48c] ;  /* 0x00048c0001387983 */ /* 0x000ee80000300800 */
        /* <DEDUP_REMOVED lines=23> */
[----:B-1----:R-:W3:Y:S04]  /*1f690*/  LDL.LU R31, [R1+0x42c] ;  /* 0x00042c00011f7983 */ /* 0x002ee80000300800 */
[----:B------:R-:W3:Y:S04]  /*1f6a0*/  LDL.LU R30, [R1+0x428] ;  /* 0x00042800011e7983 */ /* 0x000ee80000300800 */
[----:B------:R-:W3:Y:S01]  /*1f6b0*/  LDL.LU R32, [R1+0x424] ;  /* 0x0004240001207983 */ /* 0x000ee20000300800 */
[----:B--2---:R-:W-:-:S05]  /*1f6c0*/  SEL R252, R29, R252, !P5 ;  /* 0x000000fc1dfc7207 */ /* 0x004fca0006800000 */
[----:B------:R1:W-:Y:S04]  /*1f6d0*/  STL [R1+0x6f8], R252 ;  /* 0x0006f8fc01007387 */ /* 0x0003e80000100800 */
[----:B-1----:R-:W2:Y:S01]  /*1f6e0*/  LDL.LU R252, [R1+0x420] ;  /* 0x0004200001fc7983 */ /* 0x002ea20000300800 */
[----:B----4-:R-:W-:-:S05]  /*1f6f0*/  SEL R0, R29, R0, !P5 ;  /* 0x000000001d007207 */ /* 0x010fca0006800000 */
[----:B------:R1:W-:Y:S01]  /*1f700*/  STL [R1+0x6f4], R0 ;  /* 0x0006f40001007387 */ /* 0x0003e20000100800 */
[C---:B---3--:R-:W-:Y:S02]  /*1f710*/  SEL R251, R29.reuse, R251, !P5 ;  /* 0x000000fb1dfb7207 */ /* 0x048fe40006800000 */
        /* <DEDUP_REMOVED lines=422> */
[----:B------:R-:W-:Y:S04]  /*21180*/  STL [R1+0x4a0], R33 ;  /* 0x0004a02101007387 */ /* 0x000fe80000100800 */
[----:B------:R-:W3:Y:S01]  /*21190*/  LDL.LU R251, [R1+0x7c] ;  /* 0x00007c0001fb7983 */ /* 0x000ee20000300800 */
[----:B-1----:R-:W-:-:S03]  /*211a0*/  SEL R0, R29, R32, !P5 ;  /* 0x000000201d007207 */ /* 0x002fc60006800000 */
[----:B------:R-:W-:Y:S04]  /*211b0*/  STL [R1+0x49c], R31 ;  /* 0x00049c1f01007387 */ /* 0x000fe80000100800 */
[----:B------:R2:W-:Y:S04]  /*211c0*/  STL [R1+0x498], R0 ;  /* 0x0004980001007387 */ /* 0x0005e80000100800 */
[----:B------:R-:W3:Y:S04]  /*211d0*/  LDL.LU R56, [R1+0x78] ;  /* 0x0000780001387983 */ /* 0x000ee80000300800 */
[----:B------:R1:W-:Y:S04]  /*211e0*/  STL [R1+0x494], R30 ;  /* 0x0004941e01007387 */ /* 0x0003e80000100800 */
[----:B------:R-:W3:Y:S01]  /*211f0*/  LDL.LU R55, [R1+0x74] ;  /* 0x0000740001377983 */ /* 0x000ee20000300800 */
[----:B--2---:R-:W-:-:S05]  /*21200*/  SEL R0, R29, R252, !P5 ;  /* 0x000000fc1d007207 */ /* 0x004fca0006800000 */
        /* <DEDUP_REMOVED lines=27> */
[----:B--2---:R-:W2:Y:S01]  /*213c0*/  LDL.LU R0, [R1+0x4] ;  /* 0x0000040001007983 */ /* 0x004ea20000300800 */
[----:B---3--:R-:W-:-:S05]  /*213d0*/  SEL R251, R29, R251, !P5 ;  /* 0x000000fb1dfb7207 */ /* 0x008fca0006800000 */
[----:B------:R1:W-:Y:S01]  /*213e0*/  STL [R1+0x48c], R251 ;  /* 0x00048cfb01007387 */ /* 0x0003e20000100800 */
[----:B------:R-:W-:-:S03]  /*213f0*/  SEL R56, R29, R56, !P5 ;  /* 0x000000381d387207 */ /* 0x000fc60006800000 */
[----:B-1----:R-:W3:Y:S01]  /*21400*/  LDL.LU R251, [R1] ;  /* 0x0000000001fb7983 */ /* 0x002ee20000300800 */
[----:B------:R-:W-:-:S03]  /*21410*/  SEL R55, R29, R55, !P5 ;  /* 0x000000371d377207 */ /* 0x000fc60006800000 */
[----:B------:R1:W-:Y:S04]  /*21420*/  STL [R1+0x488], R56 ;  /* 0x0004883801007387 */ /* 0x0003e80000100800 */
[----:B-1----:R-:W2:Y:S04]  /*21430*/  LDL.LU R56, [R1+0x4cac] ;  /* 0x004cac0001387983 */ /* 0x002ea80000300800 */
[----:B------:R1:W-:Y:S04]  /*21440*/  STL [R1+0x484], R55 ;  /* 0x0004843701007387 */ /* 0x0003e80000100800 */
[----:B-1----:R-:W2:Y:S01]  /*21450*/  LDL.LU R55, [R1+0x4ca8] ;  /* 0x004ca80001377983 */ /* 0x002ea20000300800 */
[----:B----4-:R-:W-:-:S02]  /*21460*/  SEL R54, R29, R54, !P5 ;  /* 0x000000361d367207 */ /* 0x010fc40006800000 */
[----:B------:R-:W-:-:S03]  /*21470*/  SEL R53, R29, R53, !P5 ;  /* 0x000000351d357207 */ /* 0x000fc60006800000 */
[----:B------:R1:W-:Y:S01]  /*21480*/  STL [R1+0x480], R54 ;  /* 0x0004803601007387 */ /* 0x0003e20000100800 */
[C---:B------:R-:W-:Y:S02]  /*21490*/  SEL R52, R29.reuse, R52, !P5 ;  /* 0x000000341d347207 */ /* 0x040fe40006800000 */
[C---:B------:R-:W-:Y:S01]  /*214a0*/  SEL R51, R29.reuse, R51, !P5 ;  /* 0x000000331d337207 */ /* 0x040fe20006800000 */
[----:B-1----:R-:W4:Y:S01]  /*214b0*/  LDL.LU R54, [R1+0x4ca4] ;  /* 0x004ca40001367983 */ /* 0x002f220000300800 */
[----:B------:R-:W-:-:S03]  /*214c0*/  SEL R50, R29, R50, !P5 ;  /* 0x000000321d327207 */ /* 0x000fc60006800000 */
[----:B------:R1:W-:Y:S01]  /*214d0*/  STL [R1+0x47c], R53 ;  /* 0x00047c3501007387 */ /* 0x0003e20000100800 */
[C---:B------:R-:W-:Y:S02]  /*214e0*/  SEL R49, R29.reuse, R49, !P5 ;  /* 0x000000311d317207 */ /* 0x040fe40006800000 */
[C---:B------:R-:W-:Y:S01]  /*214f0*/  SEL R48, R29.reuse, R48, !P5 ;  /* 0x000000301d307207 */ /* 0x040fe20006800000 */
[----:B-1----:R-:W2:Y:S04]  /*21500*/  LDL.LU R53, [R1+0x4ca0] ;  /* 0x004ca00001357983 */ /* 0x002ea80000300800 */
[----:B------:R1:W-:Y:S01]  /*21510*/  STL [R1+0x478], R52 ;  /* 0x0004783401007387 */ /* 0x0003e20000100800 */
[C---:B------:R-:W-:Y:S02]  /*21520*/  SEL R47, R29.reuse, R47, !P5 ;  /* 0x0000002f1d2f7207 */ /* 0x040fe40006800000 */
[C---:B------:R-:W-:Y:S01]  /*21530*/  SEL R46, R29.reuse, R46, !P5 ;  /* 0x0000002e1d2e7207 */ /* 0x040fe20006800000 */
[----:B-1----:R-:W2:Y:S04]  /*21540*/  LDL.LU R52, [R1+0x4c9c] ;  /* 0x004c9c0001347983 */ /* 0x002ea80000300800 */
[----:B------:R1:W-:Y:S01]  /*21550*/  STL [R1+0x474], R51 ;  /* 0x0004743301007387 */ /* 0x0003e20000100800 */
[----:B------:R-:W-:-:S03]  /*21560*/  SEL R45, R29, R45, !P5 ;  /* 0x0000002d1d2d7207 */ /* 0x000fc60006800000 */
[----:B-1----:R-:W2:Y:S04]  /*21570*/  LDL.LU R51, [R1+0x4c98] ;  /* 0x004c980001337983 */ /* 0x002ea80000300800 */
[----:B------:R1:W-:Y:S01]  /*21580*/  STL [R1+0x470], R50 ;  /* 0x0004703201007387 */ /* 0x0003e20000100800 */
[----:B------:R-:W-:-:S03]  /*21590*/  SEL R44, R29, R44, !P5 ;  /* 0x0000002c1d2c7207 */ /* 0x000fc60006800000 */
[----:B-1----:R-:W4:Y:S04]  /*215a0*/  LDL.LU R50, [R1+0x4c94] ;  /* 0x004c940001327983 */ /* 0x002f280000300800 */
        /* <DEDUP_REMOVED lines=45> */
[----:B------:R1:W-:Y:S04]  /*21880*/  STL [R1+0x430], R34 ;  /* 0x0004302201007387 */ /* 0x0003e80000100800 */
        /* <DEDUP_REMOVED lines=10> */
[----:B-1----:R-:W4:Y:S01]  /*21930*/  LDL.LU R252, [R1+0x4c40] ;  /* 0x004c400001fc7983 */ /* 0x002f220000300800 */
[----:B--2---:R-:W-:-:S02]  /*21940*/  SEL R0, R29, R0, !P5 ;  /* 0x000000001d007207 */ /* 0x004fc40006800000 */
[C---:B---3--:R-:W-:Y:S02]  /*21950*/  SEL R251, R29.reuse, R251, !P5 ;  /* 0x000000fb1dfb7207 */ /* 0x048fe40006800000 */
[----:B----4-:R-:W-:-:S05]  /*21960*/  SEL R252, R29, R252, !P5 ;  /* 0x000000fc1dfc7207 */ /* 0x010fca0006800000 */
[----:B------:R-:W-:Y:S04]  /*21970*/  STL [R1+0x418], R252 ;  /* 0x000418fc01007387 */ /* 0x000fe80000100800 */
[----:B------:R-:W-:Y:S04]  /*21980*/  STL [R1+0x414], R0 ;  /* 0x0004140001007387 */ /* 0x000fe80000100800 */
[----:B------:R1:W-:Y:S02]  /*21990*/  STL [R1+0x410], R251 ;  /* 0x000410fb01007387 */ /* 0x0003e40000100800 */
[----:B-1----:R-:W-:-:S02]  /*219a0*/  SEL R251, R29, R30, !P5 ;  /* 0x0000001e1dfb7207 */ /* 0x002fc40006800000 */
[C---:B------:R-:W-:Y:S02]  /*219b0*/  SEL R30, R29.reuse, R32, !P5 ;  /* 0x000000201d1e7207 */ /* 0x040fe40006800000 */
[C---:B------:R-:W-:Y:S01]  /*219c0*/  SEL R32, R29.reuse, R31, !P5 ;  /* 0x0000001f1d207207 */ /* 0x040fe20006800000 */
[----:B------:R-:W-:Y:S01]  /*219d0*/  STL [R1+0x40c], R251 ;  /* 0x00040cfb01007387 */ /* 0x000fe20000100800 */
[----:B------:R-:W-:-:S03]  /*219e0*/  SEL R31, R29, R33, !P5 ;  /* 0x000000211d1f7207 */ /* 0x000fc60006800000 */
[----:B------:R1:W-:Y:S04]  /*219f0*/  STL [R1+0x408], R30 ;  /* 0x0004081e01007387 */ /* 0x0003e80000100800 */
[----:B------:R2:W-:Y:S01]  /*21a00*/  STL [R1+0x404], R32 ;  /* 0x0004042001007387 */ /* 0x0005e20000100800 */
[----:B-1----:R-:W-:-:S03]  /*21a10*/  SEL R30, R29, R34, !P5 ;  /* 0x000000221d1e7207 */ /* 0x002fc60006800000 */
[----:B------:R1:W-:Y:S01]  /*21a20*/  STL [R1+0x400], R31 ;  /* 0x0004001f01007387 */ /* 0x0003e20000100800 */
[----:B--2---:R-:W-:-:S03]  /*21a30*/  SEL R32, R29, R35, !P5 ;  /* 0x000000231d207207 */ /* 0x004fc60006800000 */
[----:B------:R2:W-:Y:S01]  /*21a40*/  STL [R1+0x3fc], R30 ;  /* 0x0003fc1e01007387 */ /* 0x0005e20000100800 */
[----:B-1----:R-:W-:-:S03]  /*21a50*/  SEL R31, R29, R36, !P5 ;  /* 0x000000241d1f7207 */ /* 0x002fc60006800000 */
[----:B------:R1:W-:Y:S01]  /*21a60*/  STL [R1+0x3f8], R32 ;  /* 0x0003f82001007387 */ /* 0x0003e20000100800 */
[----:B--2---:R-:W-:-:S03]  /*21a70*/  SEL R30, R29, R37, !P5 ;  /* 0x000000251d1e7207 */ /* 0x004fc60006800000 */
[----:B------:R2:W-:Y:S04]  /*21a80*/  STL [R1+0x3f4], R31 ;  /* 0x0003f41f01007387 */ /* 0x0005e80000100800 */
[----:B------:R3:W-:Y:S01]  /*21a90*/  STL [R1+0x3f0], R30 ;  /* 0x0003f01e01007387 */ /* 0x0007e20000100800 */
[C---:B-1----:R-:W-:Y:S02]  /*21aa0*/  SEL R32, R29.reuse, R38, !P5 ;  /* 0x000000261d207207 */ /* 0x042fe40006800000 */
[----:B--2---:R-:W-:-:S03]  /*21ab0*/  SEL R31, R29, R39, !P5 ;  /* 0x000000271d1f7207 */ /* 0x004fc60006800000 */
[----:B------:R1:W-:Y:S01]  /*21ac0*/  STL [R1+0x3ec], R32 ;  /* 0x0003ec2001007387 */ /* 0x0003e20000100800 */
[----:B---3--:R-:W-:-:S03]  /*21ad0*/  SEL R30, R29, R40, !P5 ;  /* 0x000000281d1e7207 */ /* 0x008fc60006800000 */
        /* <DEDUP_REMOVED lines=414> */
[----:B------:R2:W-:Y:S01]  /*234c0*/  STL [R1+0xac], R31 ;  /* 0x0000ac1f01007387 */ /* 0x0005e20000100800 */
[----:B------:R-:W-:-:S03]  /*234d0*/  SEL R3, R29, R3, !P5 ;  /* 0x000000031d037207 */ /* 0x000fc60006800000 */
[----:B------:R3:W-:Y:S01]  /*234e0*/  STL [R1+0xa8], R30 ;  /* 0x0000a81e01007387 */ /* 0x0007e20000100800 */
[C---:B-1----:R-:W-:Y:S02]  /*234f0*/  SEL R32, R29.reuse, R248, !P5 ;  /* 0x000000f81d207207 */ /* 0x042fe40006800000 */
[----:B--2---:R-:W-:-:S03]  /*23500*/  SEL R31, R29, R249, !P5 ;  /* 0x000000f91d1f7207 */ /* 0x004fc60006800000 */
[----:B------:R-:W-:Y:S01]  /*23510*/  STL [R1+0xa4], R32 ;  /* 0x0000a42001007387 */ /* 0x000fe20000100800 */
[C---:B---3--:R-:W-:Y:S02]  /*23520*/  SEL R30, R29.reuse, R2, !P5 ;  /* 0x000000021d1e7207 */ /* 0x048fe40006800000 */
[C---:B------:R-:W-:Y:S01]  /*23530*/  SEL R2, R29.reuse, R4, !P5 ;  /* 0x000000041d027207 */ /* 0x040fe20006800000 */
[----:B------:R-:W-:Y:S01]  /*23540*/  STL [R1+0xa0], R31 ;  /* 0x0000a01f01007387 */ /* 0x000fe20000100800 */
[----:B------:R-:W-:-:S03]  /*23550*/  SEL R4, R29, R5, !P5 ;  /* 0x000000051d047207 */ /* 0x000fc60006800000 */
[----:B------:R-:W-:Y:S04]  /*23560*/  STL [R1+0x9c], R30 ;  /* 0x00009c1e01007387 */ /* 0x000fe80000100800 */
[----:B------:R1:W-:Y:S04]  /*23570*/  STL [R1+0x98], R3 ;  /* 0x0000980301007387 */ /* 0x0003e80000100800 */
        /* <DEDUP_REMOVED lines=23> */
[----:B------:R-:W-:Y:S01]  /*236f0*/  @!P1 IMAD.MOV R250, RZ, RZ, -R250 ;  /* 0x000000fffffa9224 */ /* 0x000fe200078e0afa */
[----:B------:R-:W-:Y:S02]  /*23700*/  ISETP.NE.AND P1, PT, RZ, c[0x0][0x178], PT ;  /* 0x00005e00ff007a0c */ /* 0x000fe40003f25270 */
        /* <DEDUP_REMOVED lines=12> */
[----:B------:R-:W-:-:S03]  /*237d0*/  @!P1 LOP3.LUT R250, RZ, c[0x0][0x178], RZ, 0x33, !PT ;  /* 0x00005e00fffa9a12 */ /* 0x000fc600078e33ff */
[----:B------:R3:W-:Y:S01]  /*237e0*/  STL [R1+0x4c], R2 ;  /* 0x00004c0201007387 */ /* 0x0007e20000100800 */
[C---:B-1----:R-:W-:Y:S02]  /*237f0*/  SEL R4, R29.reuse, R23, !P5 ;  /* 0x000000171d047207 */ /* 0x042fe40006800000 */
[----:B--2---:R-:W-:-:S03]  /*23800*/  SEL R3, R29, R24, !P5 ;  /* 0x000000181d037207 */ /* 0x004fc60006800000 */
[----:B------:R1:W-:Y:S01]  /*23810*/  STL [R1+0x48], R4 ;  /* 0x0000480401007387 */ /* 0x0003e20000100800 */
[----:B---3--:R-:W-:-:S03]  /*23820*/  SEL R2, R29, R25, !P5 ;  /* 0x000000191d027207 */ /* 0x008fc60006800000 */
[----:B------:R2:W-:Y:S01]  /*23830*/  STL [R1+0x44], R3 ;  /* 0x0000440301007387 */ /* 0x0005e20000100800 */
[----:B------:R-:W-:-:S03]  /*23840*/  IMAD R250, R250, c[0x0][0x184], RZ ;  /* 0x00006100fafa7a24 */ /* 0x000fc600078e02ff */
[----:B------:R3:W-:Y:S01]  /*23850*/  STL [R1+0x40], R2 ;  /* 0x0000400201007387 */ /* 0x0007e20000100800 */
[C---:B-1----:R-:W-:Y:S02]  /*23860*/  SEL R4, R29.reuse, R26, !P5 ;  /* 0x0000001a1d047207 */ /* 0x042fe40006800000 */
[----:B--2---:R-:W-:-:S03]  /*23870*/  SEL R3, R29, R27, !P5 ;  /* 0x0000001b1d037207 */ /* 0x004fc60006800000 */
[----:B------:R1:W-:Y:S01]  /*23880*/  STL [R1+0x3c], R4 ;  /* 0x00003c0401007387 */ /* 0x0003e20000100800 */
[----:B------:R-:W-:Y:S02]  /*23890*/  MOV R252, c[0x0][0x188] ;  /* 0x0000620000fc7a02 */ /* 0x000fe40000000f00 */
[----:B---3--:R-:W-:Y:S01]  /*238a0*/  SEL R2, R29, R28, !P5 ;  /* 0x0000001c1d027207 */ /* 0x008fe20006800000 */
[----:B------:R-:W-:Y:S02]  /*238b0*/  STL [R1+0x38], R3 ;  /* 0x0000380301007387 */ /* 0x000fe40000100800 */
[C---:B------:R-:W-:Y:S02]  /*238c0*/  IMAD R15, R252.reuse, 0xc, RZ ;  /* 0x0000000cfc0f7824 */ /* 0x040fe400078e02ff */
[----:B------:R2:W-:Y:S01]  /*238d0*/  STL [R1+0x34], R2 ;  /* 0x0000340201007387 */ /* 0x0005e20000100800 */
[C---:B-1----:R-:W-:Y:S02]  /*238e0*/  IMAD.SHL.U32 R4, R252.reuse, 0x2, RZ ;  /* 0x00000002fc047824 */ /* 0x042fe400078e00ff */
[----:B------:R-:W-:Y:S01]  /*238f0*/  IMAD R5, R252, 0x3, RZ ;  /* 0x00000003fc057824 */ /* 0x000fe200078e02ff */
[----:B--2---:R-:W-:Y:S01]  /*23900*/  LEA R2, P1, R250, c[0x0][0x160], 0x2 ;  /* 0x00005800fa027a11 */ /* 0x004fe200078210ff */
[----:B------:R-:W-:-:S03]  /*23910*/  IMAD R31, R252, 0x14, RZ ;  /* 0x00000014fc1f7824 */ /* 0x000fc600078e02ff */
[----:B------:R-:W-:Y:S02]  /*23920*/  LEA.HI.X.SX32 R3, R250, c[0x0][0x164], 0x2, P1 ;  /* 0x00005900fa037a11 */ /* 0x000fe400008f16ff */
[CC--:B------:R-:W-:Y:S02]  /*23930*/  LEA R236, P5, R252.reuse, R2.reuse, 0x3 ;  /* 0x00000002fcec7211 */ /* 0x0c0fe400078a18ff */
[-C--:B------:R-:W-:Y:S01]  /*23940*/  IADD3 R242, P1, R15, R2.reuse, RZ ;  /* 0x000000020ff27210 */ /* 0x080fe20007f3e0ff */
[----:B------:R-:W-:Y:S01]  /*23950*/  IMAD R39, R252, 0x18, RZ ;  /* 0x00000018fc277824 */ /* 0x000fe200078e02ff */
[-C--:B------:R-:W-:Y:S01]  /*23960*/  LEA.HI.X.SX32 R237, R4, R3.reuse, 0x2, P5 ;  /* 0x0000000304ed7211 */ /* 0x080fe200028f16ff */
[C---:B------:R-:W-:Y:S01]  /*23970*/  IMAD R6, R252.reuse, 0x5, RZ ;  /* 0x00000005fc067824 */ /* 0x040fe200078e02ff */
[C---:B------:R-:W-:Y:S02]  /*23980*/  SHF.L.U32 R223, R252.reuse, 0x2, RZ ;  /* 0x00000002fcdf7819 */ /* 0x040fe400000006ff */
[C---:B------:R-:W-:Y:S01]  /*23990*/  LEA R228, P5, R252.reuse, R2, 0x4 ;  /* 0x00000002fce47211 */ /* 0x040fe200078a20ff */
[----:B------:R-:W-:Y:S01]  /*239a0*/  IMAD R47, R252, 0x1c, RZ ;  /* 0x0000001cfc2f7824 */ /* 0x000fe200078e02ff */
[----:B------:R-:W-:-:S02]  /*239b0*/  LEA.HI.X.SX32 R243, R5, R3, 0x2, P1 ;  /* 0x0000000305f37211 */ /* 0x000fc400008f16ff */
[-C--:B------:R-:W-:Y:S01]  /*239c0*/  IADD3 R230, P1, R31, R2.reuse, RZ ;  /* 0x000000021fe67210 */ /* 0x080fe20007f3e0ff */
[C---:B------:R-:W-:Y:S01]  /*239d0*/  IMAD R7, R252.reuse, 0x6, RZ ;  /* 0x00000006fc077824 */ /* 0x040fe200078e02ff */
[-C--:B------:R-:W-:Y:S01]  /*239e0*/  LEA.HI.X.SX32 R229, R223, R3.reuse, 0x2, P5 ;  /* 0x00000003dfe57211 */ /* 0x080fe200028f16ff */
[C---:B------:R-:W-:Y:S01]  /*239f0*/  IMAD R8, R252.reuse, 0x7, RZ ;  /* 0x00000007fc087824 */ /* 0x040fe200078e02ff */
[-C--:B------:R-:W-:Y:S01]  /*23a00*/  IADD3 R250, P5, R39, R2.reuse, RZ ;  /* 0x0000000227fa7210 */ /* 0x080fe20007fbe0ff */
[----:B------:R-:W-:Y:S01]  /*23a10*/  IMAD R63, R252, 0x24, RZ ;  /* 0x00000024fc3f7824 */ /* 0x000fe200078e02ff */
[-C--:B------:R-:W-:Y:S02]  /*23a20*/  LEA.HI.X.SX32 R231, R6, R3.reuse, 0x2, P1 ;  /* 0x0000000306e77211 */ /* 0x080fe400008f16ff */
[-C--:B------:R-:W-:Y:S01]  /*23a30*/  IADD3 R4, P1, R47, R2.reuse, RZ ;  /* 0x000000022f047210 */ /* 0x080fe20007f3e0ff */
[C---:B------:R-:W-:Y:S01]  /*23a40*/  IMAD.SHL.U32 R9, R252.reuse, 0x8, RZ ;  /* 0x00000008fc097824 */ /* 0x040fe200078e00ff */
[-C--:B------:R-:W-:Y:S01]  /*23a50*/  LEA.HI.X.SX32 R251, R7, R3.reuse, 0x2, P5 ;  /* 0x0000000307fb7211 */ /* 0x080fe200028f16ff */
[C---:B------:R-:W-:Y:S01]  /*23a60*/  IMAD R71, R252.reuse, 0x28, RZ ;  /* 0x00000028fc477824 */ /* 0x040fe200078e02ff */
[CC--:B------:R-:W-:Y:S01]  /*23a70*/  LEA R6, P5, R252.reuse, R2.reuse, 0x5 ;  /* 0x00000002fc067211 */ /* 0x0c0fe200078a28ff */
[----:B------:R-:W-:Y:S01]  /*23a80*/  IMAD R11, R252, 0x9, RZ ;  /* 0x00000009fc0b7824 */ /* 0x000fe200078e02ff */
[-C--:B------:R-:W-:Y:S01]  /*23a90*/  LEA.HI.X.SX32 R5, R8, R3.reuse, 0x2, P1 ;  /* 0x0000000308057211 */ /* 0x080fe200008f16ff */
[C---:B------:R-:W-:Y:S01]  /*23aa0*/  IMAD R79, R252.reuse, 0x2c, RZ ;  /* 0x0000002cfc4f7824 */ /* 0x040fe200078e02ff */
[-C--:B------:R-:W-:Y:S01]  /*23ab0*/  IADD3 R8, P1, R63, R2.reuse, RZ ;  /* 0x000000023f087210 */ /* 0x080fe20007f3e0ff */
[C---:B------:R-:W-:Y:S01]  /*23ac0*/  IMAD R13, R252.reuse, 0xa, RZ ;  /* 0x0000000afc0d7824 */ /* 0x040fe200078e02ff */
        /* <DEDUP_REMOVED lines=10> */
[----:B------:R-:W-:Y:S01]  /*23b70*/  IADD3 R14, P5, R87, R2, RZ ;  /* 0x00000002570e7210 */ /* 0x000fe20007fbe0ff */
[----:B------:R-:W-:Y:S01]  /*23b80*/  IMAD R111, R252, 0x3c, RZ ;  /* 0x0000003cfc6f7824 */ /* 0x000fe200078e02ff */
[----:B------:R-:W-:-:S02]  /*23b90*/  LEA.HI.X.SX32 R13, R16, R3, 0x2, P1 ;  /* 0x00000003100d7211 */ /* 0x000fc400008f16ff */
[-C--:B------:R-:W-:Y:S01]  /*23ba0*/  IADD3 R16, P1, R95, R2.reuse, RZ ;  /* 0x000000025f107210 */ /* 0x080fe20007f3e0ff */
[C---:B------:R-:W-:Y:S01]  /*23bb0*/  IMAD R19, R252.reuse, 0xe, RZ ;  /* 0x0000000efc137824 */ /* 0x040fe200078e02ff */
[-C--:B------:R-:W-:Y:S01]  /*23bc0*/  LEA.HI.X.SX32 R15, R15, R3.reuse, 0x2, P5 ;  /* 0x000000030f0f7211 */ /* 0x080fe200028f16ff */
[C---:B------:R-:W-:Y:S01]  /*23bd0*/  IMAD R21, R252.reuse, 0xf, RZ ;  /* 0x0000000ffc157824 */ /* 0x040fe200078e02ff */
[-C--:B------:R-:W-:Y:S01]  /*23be0*/  IADD3 R18, P5, R103, R2.reuse, RZ ;  /* 0x0000000267127210 */ /* 0x080fe20007fbe0ff */
[C---:B------:R-:W-:Y:S01]  /*23bf0*/  IMAD R127, R252.reuse, 0x44, RZ ;  /* 0x00000044fc7f7824 */ /* 0x040fe200078e02ff */
[-C--:B------:R-:W-:Y:S02]  /*23c00*/  LEA.HI.X.SX32 R17, R17, R3.reuse, 0x2, P1 ;  /* 0x0000000311117211 */ /* 0x080fe400008f16ff */
[-C--:B------:R-:W-:Y:S01]  /*23c10*/  IADD3 R20, P1, R111, R2.reuse, RZ ;  /* 0x000000026f147210 */ /* 0x080fe20007f3e0ff */
[C---:B------:R-:W-:Y:S01]  /*23c20*/  IMAD.SHL.U32 R23, R252.reuse, 0x10, RZ ;  /* 0x00000010fc177824 */ /* 0x040fe200078e00ff */
[-C--:B------:R-:W-:Y:S01]  /*23c30*/  LEA.HI.X.SX32 R19, R19, R3.reuse, 0x2, P5 ;  /* 0x0000000313137211 */ /* 0x080fe200028f16ff */
[C---:B------:R-:W-:Y:S01]  /*23c40*/  IMAD R135, R252.reuse, 0x48, RZ ;  /* 0x00000048fc877824 */ /* 0x040fe200078e02ff */
[CC--:B------:R-:W-:Y:S01]  /*23c50*/  LEA R22, P5, R252.reuse, R2.reuse, 0x6 ;  /* 0x00000002fc167211 */ /* 0x0c0fe200078a30ff */
        /* <DEDUP_REMOVED lines=51> */
[----:B------:R-:W-:Y:S01]  /*23f90*/  IMAD R53, R252, 0x1f, RZ ;  /* 0x0000001ffc357824 */ /* 0x000fe200078e02ff */
        /* <DEDUP_REMOVED lines=10> */
[----:B------:R-:W-:Y:S01]  /*24040*/  IMAD R60, R252, 0x8c, RZ ;  /* 0x0000008cfc3c7824 */ /* 0x000fe200078e02ff */
[-C--:B------:R-:W-:Y:S01]  /*24050*/  IADD3 R56, P1, R56, R2.reuse, RZ ;  /* 0x0000000238387210 */ /* 0x080fe20007f3e0ff */
        /* <DEDUP_REMOVED lines=111> */
[----:B------:R-:W-:Y:S01]  /*24750*/  IADD3 R116, P1, R116, R2, RZ ;  /* 0x0000000274747210 */ /* 0x000fe20007f3e0ff */
[C---:B------:R-:W-:Y:S01]  /*24760*/  IMAD R122, R252.reuse, 0x108, RZ ;  /* 0x00000108fc7a7824 */ /* 0x040fe200078e02ff */
[----:B------:R-:W-:Y:S01]  /*24770*/  LEA.HI.X.SX32 R115, R115, R3, 0x2, P5 ;  /* 0x0000000373737211 */ /* 0x000fe200028f16ff */
[C---:B------:R-:W-:Y:S01]  /*24780*/  IMAD R121, R252.reuse, 0x41, RZ ;  /* 0x00000041fc797824 */ /* 0x040fe200078e02ff */
[----:B------:R-:W-:-:S02]  /*24790*/  SHF.L.U32 R119, R252, 0x6, RZ ;  /* 0x00000006fc777819 */ /* 0x000fc400000006ff */
[CC--:B------:R-:W-:Y:S01]  /*247a0*/  LEA R118, P5, R252.reuse, R2.reuse, 0x8 ;  /* 0x00000002fc767211 */ /* 0x0c0fe200078a40ff */
[----:B------:R-:W-:Y:S01]  /*247b0*/  IMAD R124, R252, 0x10c, RZ ;  /* 0x0000010cfc7c7824 */ /* 0x000fe200078e02ff */
[-C--:B------:R-:W-:Y:S02]  /*247c0*/  LEA.HI.X.SX32 R117, R117, R3.reuse, 0x2, P1 ;  /* 0x0000000375757211 */ /* 0x080fe400008f16ff */
        /* <DEDUP_REMOVED lines=133> */
[----:B------:R-:W1:Y:S01]  /*25020*/  S2R R218, SR_TID.X ;  /* 0x0000000000da7919 */ /* 0x000e620000002100 */
        /* <DEDUP_REMOVED lines=37> */
[----:B------:R-:W-:Y:S01]  /*25280*/  IMAD.MOV.U32 R0, RZ, RZ, c[0x0][0x180] ;  /* 0x00006000ff007624 */ /* 0x000fe200078e00ff */
[----:B-1----:R-:W-:Y:S01]  /*25290*/  LOP3.LUT R218, R218, 0x3f, RZ, 0xc0, !PT ;  /* 0x0000003fdada7812 */ /* 0x002fe200078ec0ff */
[C---:B------:R-:W-:Y:S01]  /*252a0*/  IMAD R213, R252.reuse, 0x6f, RZ ;  /* 0x0000006ffcd57824 */ /* 0x040fe200078e02ff */
[-C--:B------:R-:W-:Y:S01]  /*252b0*/  LEA.HI.X.SX32 R209, R209, R3.reuse, 0x2, P1 ;  /* 0x00000003d1d17211 */ /* 0x080fe200008f16ff */
[----:B------:R-:W-:Y:S01]  /*252c0*/  IMAD R216, R252, 0x1c4, RZ ;  /* 0x000001c4fcd87824 */ /* 0x000fe200078e02ff */
[-C--:B------:R-:W-:Y:S01]  /*252d0*/  IADD3 R212, P1, R212, R2.reuse, RZ ;  /* 0x00000002d4d47210 */ /* 0x080fe20007f3e0ff */
[----:B------:R-:W-:Y:S01]  /*252e0*/  IMAD.SHL.U32 R241, R218, 0x4, RZ ;  /* 0x00000004daf17824 */ /* 0x000fe200078e00ff */
[----:B------:R-:W-:Y:S01]  /*252f0*/  LEA.HI.X.SX32 R211, R211, R3, 0x2, P5 ;  /* 0x00000003d3d37211 */ /* 0x000fe200028f16ff */
[----:B------:R-:W-:Y:S01]  /*25300*/  IMAD R221, R252, 0x71, RZ ;  /* 0x00000071fcdd7824 */ /* 0x000fe200078e02ff */
[----:B------:R-:W-:-:S02]  /*25310*/  IADD3 R214, P5, R214, R2, RZ ;  /* 0x00000002d6d67210 */ /* 0x000fc40007fbe0ff */
[----:B------:R-:W-:Y:S02]  /*25320*/  IADD3 R217, R0, -0x15, RZ ;  /* 0xffffffeb00d97810 */ /* 0x000fe40007ffe0ff */
[-C--:B------:R-:W-:Y:S02]  /*25330*/  LEA.HI.X.SX32 R213, R213, R3.reuse, 0x2, P1 ;  /* 0x00000003d5d57211 */ /* 0x080fe400008f16ff */
[----:B------:R-:W-:Y:S02]  /*25340*/  IADD3 R216, P1, R216, R2, RZ ;  /* 0x00000002d8d87210 */ /* 0x000fe40007f3e0ff */
[----:B------:R-:W-:Y:S02]  /*25350*/  LEA.HI.X.SX32 R215, R215, R3, 0x2, P5 ;  /* 0x00000003d7d77211 */ /* 0x000fe400028f16ff */
[----:B------:R-:W-:Y:S02]  /*25360*/  IADD3 R219, R0, -0x19, RZ ;  /* 0xffffffe700db7810 */ /* 0x000fe40007ffe0ff */
[----:B------:R-:W-:-:S02]  /*25370*/  ISETP.GE.U32.AND P5, PT, R217, 0x7fffff6c, PT ;  /* 0x7fffff6cd900780c */ /* 0x000fc40003fa6070 */
[----:B------:R-:W-:Y:S02]  /*25380*/  IADD3 R218, R241, 0x100000, RZ ;  /* 0x00100000f1da7810 */ /* 0x000fe40007ffe0ff */
[----:B------:R-:W-:Y:S01]  /*25390*/  LEA.HI.X.SX32 R217, R221, R3, 0x2, P1 ;  /* 0x00000003ddd97211 */ /* 0x000fe200008f16ff */
[----:B------:R-:W-:Y:S01]  /*253a0*/  ULDC.64 UR4, c[0x0][0x118] ;  /* 0x0000460000047ab9 */ /* 0x000fe20000000a00 */
[----:B------:R-:W-:Y:S01]  /*253b0*/  IADD3 R221, R0, -0x1d, RZ ;  /* 0xffffffe300dd7810 */ /* 0x000fe20007ffe0ff */
[----:B------:R1:W-:Y:S01]  /*253c0*/  LDGSTS.E [R218+-0x80000], [R2.64], !P4 ;  /* 0x8000000002da7fae */ /* 0x0003e2000e121844 */
[----:B------:R-:W-:Y:S02]  /*253d0*/  ISETP.GE.U32.AND P1, PT, R219, 0x7fffff68, PT ;  /* 0x7fffff68db00780c */ /* 0x000fe40003f26070 */
[----:B------:R-:W-:Y:S02]  /*253e0*/  IADD3 R219, R241, 0x100000, RZ ;  /* 0x00100000f1db7810 */ /* 0x000fe40007ffe0ff */
[----:B------:R-:W-:-:S02]  /*253f0*/  ISETP.GE.U32.AND P4, PT, R221, 0x7fffff64, PT ;  /* 0x7fffff64dd00780c */ /* 0x000fc40003f86070 */
[C---:B------:R-:W-:Y:S01]  /*25400*/  IADD3 R221, R0.reuse, -0x21, RZ ;  /* 0xffffffdf00dd7810 */ /* 0x040fe20007ffe0ff */
[----:B------:R2:W-:Y:S03]  /*25410*/  LDGSTS.E [R219+-0x7fc00], [R228.64], !P0 ;  /* 0x80400000e4db7fae */ /* 0x0005e6000c121844 */
[----:B------:R-:W-:Y:S01]  /*25420*/  ISETP.GE.U32.AND P0, PT, R221, 0x7fffff60, PT ;  /* 0x7fffff60dd00780c */ /* 0x000fe20003f06070 */
[----:B------:R1:W-:Y:S01]  /*25430*/  LDGSTS.E [R218+-0x7f800], [R6.64], !P6 ;  /* 0x8080000006da7fae */ /* 0x0003e2000f121844 */
[----:B------:R-:W-:-:S03]  /*25440*/  IADD3 R221, R0, -0x25, RZ ;  /* 0xffffffdb00dd7810 */ /* 0x000fc60007ffe0ff */
[----:B------:R2:W-:Y:S01]  /*25450*/  LDGSTS.E [R219+-0x7f400], [R14.64], !P3 ;  /* 0x80c000000edb7fae */ /* 0x0005e2000d921844 */
[----:B------:R-:W-:Y:S02]  /*25460*/  ISETP.GE.U32.AND P6, PT, R221, 0x7fffff5c, PT ;  /* 0x7fffff5cdd00780c */ /* 0x000fe40003fc6070 */
        /* <DEDUP_REMOVED lines=25> */
[----:B------:R-:W-:-:S04]  /*25600*/  IADD3 R221, R0, -0x45, RZ ;  /* 0xffffffbb00dd7810 */ /* 0x000fc80007ffe0ff */
        /* <DEDUP_REMOVED lines=39> */
[----:B------:R-:W-:Y:S02]  /*25880*/  ISETP.GE.U32.AND P6, PT, R221, 0x7fffff08, PT ;  /* 0x7fffff08dd00780c */ /* 0x000fe40003fc6070 */
[C---:B------:R-:W-:Y:S02]  /*25890*/  IADD3 R221, R0.reuse, -0x7d, RZ ;  /* 0xffffff8300dd7810 */ /* 0x040fe40007ffe0ff */
[C---:B--2---:R-:W-:Y:S02]  /*258a0*/  IADD3 R219, R0.reuse, -0x6, RZ ;  /* 0xfffffffa00db7810 */ /* 0x044fe40007ffe0ff */
[----:B------:R-:W-:Y:S02]  /*258b0*/  ISETP.GE.U32.AND P3, PT, R221, 0x7fffff04, PT ;  /* 0x7fffff04dd00780c */ /* 0x000fe40003f66070 */
[----:B------:R-:W-:Y:S02]  /*258c0*/  IADD3 R221, R0, -0x2, RZ ;  /* 0xfffffffe00dd7810 */ /* 0x000fe40007ffe0ff */
[----:B------:R-:W-:-:S02]  /*258d0*/  ISETP.GE.U32.AND P5, PT, R219, 0x7fffff7b, PT ;  /* 0x7fffff7bdb00780c */ /* 0x000fc40003fa6070 */
[----:B------:R-:W-:Y:S01]  /*258e0*/  ISETP.GE.U32.AND P2, PT, R221, 0x7fffff7f, PT ;  /* 0x7fffff7fdd00780c */ /* 0x000fe20003f46070 */
[----:B------:R-:W-:Y:S01]  /*258f0*/  IMAD R221, R252, 0x1d0, RZ ;  /* 0x000001d0fcdd7824 */ /* 0x000fe200078e02ff */
[----:B------:R-:W-:Y:S02]  /*25900*/  IADD3 R219, R241, 0x100000, RZ ;  /* 0x00100000f1db7810 */ /* 0x000fe40007ffe0ff */
[----:B------:R-:W-:Y:S02]  /*25910*/  IADD3 R222, R0, -0xa, RZ ;  /* 0xfffffff600de7810 */ /* 0x000fe40007ffe0ff */
[----:B-1----:R-:W-:Y:S01]  /*25920*/  IADD3 R218, P1, R221, R2, RZ ;  /* 0x00000002ddda7210 */ /* 0x002fe20007f3e0ff */
[----:B------:R1:W-:Y:S01]  /*25930*/  LDGSTS.E [R219+-0x79000], [R214.64], !P4 ;  /* 0x87000000d6db7fae */ /* 0x0003e2000e121844 */
[----:B------:R-:W-:Y:S01]  /*25940*/  ISETP.GE.U32.AND P4, PT, R222, 0x7fffff77, PT ;  /* 0x7fffff77de00780c */ /* 0x000fe20003f86070 */
[C---:B------:R-:W-:Y:S01]  /*25950*/  IMAD R222, R252.reuse, 0x1c8, RZ ;  /* 0x000001c8fcde7824 */ /* 0x040fe200078e02ff */
[----:B------:R-:W-:Y:S01]  /*25960*/  IADD3 R221, R241, 0x100000, RZ ;  /* 0x00100000f1dd7810 */ /* 0x000fe20007ffe0ff */
[----:B------:R-:W-:-:S02]  /*25970*/  IMAD R227, R252, 0x72, RZ ;  /* 0x00000072fce37824 */ /* 0x000fc400078e02ff */
[----:B------:R-:W-:Y:S01]  /*25980*/  IMAD R225, R252, 0x1e0, RZ ;  /* 0x000001e0fce17824 */ /* 0x000fe200078e02ff */
[----:B------:R-:W-:Y:S01]  /*25990*/  STL.64 [R1+0x18], R236 ;  /* 0x000018ec01007387 */ /* 0x000fe20000100a00 */
[----:B-1----:R-:W-:Y:S02]  /*259a0*/  LEA.HI.X.SX32 R219, R220, R3, 0x2, P1 ;  /* 0x00000003dcdb7211 */ /* 0x002fe400008f16ff */
[-C--:B------:R-:W-:Y:S01]  /*259b0*/  IADD3 R220, P1, R222, R2.reuse, RZ ;  /* 0x00000002dedc7210 */ /* 0x080fe20007f3e0ff */
[----:B------:R-:W-:Y:S04]  /*259c0*/  STL.64 [R1+0x10], R242 ;  /* 0x000010f201007387 */ /* 0x000fe80000100a00 */
[----:B------:R1:W-:Y:S01]  /*259d0*/  LDGSTS.E [R221+-0x78c00], [R218.64], !P0 ;  /* 0x87400000dadd7fae */ /* 0x0003e2000c121844 */
[----:B------:R-:W-:-:S03]  /*259e0*/  IADD3 R232, P0, R223, R2, RZ ;  /* 0x00000002dfe87210 */ /* 0x000fc60007f1e0ff */
[----:B------:R2:W-:Y:S01]  /*259f0*/  STL.64 [R1+0x8], R228 ;  /* 0x000008e401007387 */ /* 0x0005e20000100a00 */
[-C--:B-1----:R-:W-:Y:S02]  /*25a00*/  LEA.HI.X.SX32 R221, R227, R3.reuse, 0x2, P1 ;  /* 0x00000003e3dd7211 */ /* 0x082fe400008f16ff */
[-C--:B------:R-:W-:Y:S01]  /*25a10*/  IADD3 R222, P1, R225, R2.reuse, RZ ;  /* 0x00000002e1de7210 */ /* 0x080fe20007f3e0ff */
[----:B--2---:R-:W-:Y:S01]  /*25a20*/  IMAD R228, R252, 0x1f0, RZ ;  /* 0x000001f0fce47824 */ /* 0x004fe200078e02ff */
[----:B------:R-:W-:Y:S02]  /*25a30*/  IADD3 R225, R241, 0x100000, RZ ;  /* 0x00100000f1e17810 */ /* 0x000fe40007ffe0ff */
[----:B------:R-:W-:Y:S02]  /*25a40*/  LEA.HI.X.SX32 R223, R224, R3, 0x2, P1 ;  /* 0x00000003e0df7211 */ /* 0x000fe400008f16ff */
[----:B------:R-:W-:Y:S02]  /*25a50*/  IADD3 R227, R0, -0xe, RZ ;  /* 0xfffffff200e37810 */ /* 0x000fe40007ffe0ff */
[----:B------:R-:W-:Y:S01]  /*25a60*/  IADD3 R224, P1, R228, R2, RZ ;  /* 0x00000002e4e07210 */ /* 0x000fe20007f3e0ff */
[----:B------:R1:W-:Y:S01]  /*25a70*/  LDGSTS.E [R225+-0x78800], [R222.64], !P6 ;  /* 0x87800000dee17fae */ /* 0x0003e2000f121844 */
[----:B------:R-:W-:-:S02]  /*25a80*/  IADD3 R228, R0, -0x16, RZ ;  /* 0xffffffea00e47810 */ /* 0x000fc40007ffe0ff */
[-C--:B------:R-:W-:Y:S02]  /*25a90*/  LEA.HI.X.SX32 R233, R252, R3.reuse, 0x2, P0 ;  /* 0x00000003fce97211 */ /* 0x080fe400000f16ff */
[----:B------:R-:W-:Y:S02]  /*25aa0*/  ISETP.GE.U32.AND P0, PT, R227, 0x7fffff73, PT ;  /* 0x7fffff73e300780c */ /* 0x000fe40003f06070 */
[----:B------:R-:W-:Y:S02]  /*25ab0*/  IADD3 R227, R0, -0x12, RZ ;  /* 0xffffffee00e37810 */ /* 0x000fe40007ffe0ff */
[C---:B------:R-:W-:Y:S02]  /*25ac0*/  LOP3.LUT R235, R241.reuse, 0x20, RZ, 0x3c, !PT ;  /* 0x00000020f1eb7812 */ /* 0x040fe400078e3cff */
[----:B-1----:R-:W-:Y:S02]  /*25ad0*/  LEA.HI.X.SX32 R225, R226, R3, 0x2, P1 ;  /* 0x00000003e2e17211 */ /* 0x002fe400008f16ff */
[----:B------:R-:W-:-:S02]  /*25ae0*/  IADD3 R226, R241, 0x100000, RZ ;  /* 0x00100000f1e27810 */ /* 0x000fc40007ffe0ff */
[----:B------:R-:W-:Y:S02]  /*25af0*/  ISETP.GE.U32.AND P1, PT, R228, 0x7fffff6b, PT ;  /* 0x7fffff6be400780c */ /* 0x000fe40003f26070 */
[----:B------:R-:W-:Y:S01]  /*25b00*/  IADD3 R228, R0, -0x1a, RZ ;  /* 0xffffffe600e47810 */ /* 0x000fe20007ffe0ff */
[----:B------:R1:W-:Y:S01]  /*25b10*/  LDGSTS.E [R226+-0x78400], [R224.64], !P3 ;  /* 0x87c00000e0e27fae */ /* 0x0003e2000d921844 */
[----:B------:R-:W-:Y:S02]  /*25b20*/  ISETP.GE.U32.AND P6, PT, R227, 0x7fffff6f, PT ;  /* 0x7fffff6fe300780c */ /* 0x000fe40003fc6070 */
[----:B------:R-:W-:Y:S02]  /*25b30*/  IADD3 R227, R235, 0x100000, RZ ;  /* 0x00100000ebe37810 */ /* 0x000fe40007ffe0ff */
[----:B------:R-:W-:Y:S02]  /*25b40*/  ISETP.GE.U32.AND P3, PT, R228, 0x7fffff67, PT ;  /* 0x7fffff67e400780c */ /* 0x000fe40003f66070 */
[----:B------:R-:W-:Y:S01]  /*25b50*/  IADD3 R228, R0, -0x1e, RZ ;  /* 0xffffffe200e47810 */ /* 0x000fe20007ffe0ff */
[----:B------:R2:W-:Y:S03]  /*25b60*/  LDGSTS.E [R227+-0x7ff00], [R232.64], !P2 ;  /* 0x80100000e8e37fae */ /* 0x0005e6000d121844 */
[----:B------:R-:W-:-:S02]  /*25b70*/  ISETP.GE.U32.AND P2, PT, R228, 0x7fffff63, PT ;  /* 0x7fffff63e400780c */ /* 0x000fc40003f46070 */
[----:B-1----:R-:W-:Y:S02]  /*25b80*/  IADD3 R226, R235, 0x100000, RZ ;  /* 0x00100000ebe27810 */ /* 0x002fe40007ffe0ff */
[----:B------:R-:W-:-:S03]  /*25b90*/  IADD3 R228, R0, -0x22, RZ ;  /* 0xffffffde00e47810 */ /* 0x000fc60007ffe0ff */
[----:B------:R1:W-:Y:S01]  /*25ba0*/  LDGSTS.E [R226+-0x7fb00], [R230.64], !P5 ;  /* 0x80500000e6e27fae */ /* 0x0003e2000e921844 */
[----:B------:R-:W-:Y:S02]  /*25bb0*/  ISETP.GE.U32.AND P5, PT, R228, 0x7fffff5f, PT ;  /* 0x7fffff5fe400780c */ /* 0x000fe40003fa6070 */
[----:B------:R-:W-:Y:S01]  /*25bc0*/  IADD3 R228, R0, -0x26, RZ ;  /* 0xffffffda00e47810 */ /* 0x000fe20007ffe0ff */
[----:B------:R2:W-:Y:S03]  /*25bd0*/  LDGSTS.E [R227+-0x7f700], [R8.64], !P4 ;  /* 0x8090000008e37fae */ /* 0x0005e6000e121844 */
[----:B------:R-:W-:Y:S01]  /*25be0*/  ISETP.GE.U32.AND P4, PT, R228, 0x7fffff5b, PT ;  /* 0x7fffff5be400780c */ /* 0x000fe20003f86070 */
[----:B------:R3:W-:Y:S01]  /*25bf0*/  LDGSTS.E [R226+-0x7f300], [R16.64], !P0 ;  /* 0x80d0000010e27fae */ /* 0x0007e2000c121844 */
        /* <DEDUP_REMOVED lines=57> */
[----:B------:R1:W-:Y:S01]  /*25f90*/  STL.64 [R1], R230 ;  /* 0x000000e601007387 */ /* 0x0003e20000100a00 */
[----:B------:R-:W-:-:S03]  /*25fa0*/  IADD3 R228, R0, -0x72, RZ ;  /* 0xffffff8e00e47810 */ /* 0x000fc60007ffe0ff */
[----:B------:R3:W-:Y:S01]  /*25fb0*/  LDGSTS.E [R226+-0x79b00], [R192.64], !P6 ;  /* 0x86500000c0e27fae */ /* 0x0007e2000f121844 */
[----:B------:R-:W-:Y:S02]  /*25fc0*/  ISETP.GE.U32.AND P2, PT, R228, 0x7fffff0f, PT ;  /* 0x7fffff0fe400780c */ /* 0x000fe40003f46070 */
[----:B------:R-:W-:Y:S01]  /*25fd0*/  IADD3 R228, R0, -0x76, RZ ;  /* 0xffffff8a00e47810 */ /* 0x000fe20007ffe0ff */
[----:B------:R4:W-:Y:S03]  /*25fe0*/  STL.64 [R1+0x4578], R6 ;  /* 0x0045780601007387 */ /* 0x0009e60000100a00 */
[----:B------:R-:W-:Y:S01]  /*25ff0*/  ISETP.GE.U32.AND P5, PT, R228, 0x7fffff0b, PT ;  /* 0x7fffff0be400780c */ /* 0x000fe20003fa6070 */
[----:B------:R2:W-:Y:S01]  /*26000*/  LDGSTS.E [R227+-0x79700], [R200.64], !P1 ;  /* 0x86900000c8e37fae */ /* 0x0005e2000c921844 */
[----:B------:R-:W-:-:S03]  /*26010*/  IADD3 R228, R0, -0x7a, RZ ;  /* 0xffffff8600e47810 */ /* 0x000fc60007ffe0ff */
[----:B------:R-:W-:Y:S01]  /*26020*/  STL.64 [R1+0x4580], R14 ;  /* 0x0045800e01007387 */ /* 0x000fe20000100a00 */
[----:B------:R-:W-:Y:S02]  /*26030*/  ISETP.GE.U32.AND P4, PT, R228, 0x7fffff07, PT ;  /* 0x7fffff07e400780c */ /* 0x000fe40003f86070 */
[----:B------:R-:W-:Y:S01]  /*26040*/  IADD3 R228, R0, -0x7e, RZ ;  /* 0xffffff8200e47810 */ /* 0x000fe20007ffe0ff */
[----:B------:R3:W-:Y:S03]  /*26050*/  LDGSTS.E [R226+-0x79300], [R208.64], !P3 ;  /* 0x86d00000d0e27fae */ /* 0x0007e6000d921844 */
[----:B------:R-:W-:Y:S01]  /*26060*/  ISETP.GE.U32.AND P0, PT, R228, 0x7fffff03, PT ;  /* 0x7fffff03e400780c */ /* 0x000fe20003f06070 */
[----:B------:R-:W-:Y:S01]  /*26070*/  STL.64 [R1+0x4588], R22 ;  /* 0x0045881601007387 */ /* 0x000fe20000100a00 */
[----:B------:R-:W-:-:S03]  /*26080*/  IADD3 R228, R0, -0x3, RZ ;  /* 0xfffffffd00e47810 */ /* 0x000fc60007ffe0ff */
[----:B------:R-:W-:Y:S01]  /*26090*/  STL.64 [R1+0x4590], R30 ;  /* 0x0045901e01007387 */ /* 0x000fe20000100a00 */
[----:B------:R-:W-:Y:S02]  /*260a0*/  ISETP.GE.U32.AND P6, PT, R228, 0x7fffff7e, PT ;  /* 0x7fffff7ee400780c */ /* 0x000fe40003fc6070 */
[----:B------:R-:W-:Y:S01]  /*260b0*/  IADD3 R228, R0, -0x7, RZ ;  /* 0xfffffff900e47810 */ /* 0x000fe20007ffe0ff */
[----:B------:R-:W-:Y:S04]  /*260c0*/  STL.64 [R1+0x4598], R38 ;  /* 0x0045982601007387 */ /* 0x000fe80000100a00 */
[----:B------:R-:W-:Y:S01]  /*260d0*/  STL.64 [R1+0x45a0], R46 ;  /* 0x0045a02e01007387 */ /* 0x000fe20000100a00 */
[----:B------:R-:W-:-:S03]  /*260e0*/  ISETP.GE.U32.AND P1, PT, R228, 0x7fffff7a, PT ;  /* 0x7fffff7ae400780c */ /* 0x000fc60003f26070 */
[----:B------:R-:W-:Y:S01]  /*260f0*/  STL.64 [R1+0x45a8], R54 ;  /* 0x0045a83601007387 */ /* 0x000fe20000100a00 */
[----:B------:R-:W-:-:S03]  /*26100*/  IMAD R228, R252, 0x1d4, RZ ;  /* 0x000001d4fce47824 */ /* 0x000fc600078e02ff */
[----:B------:R-:W-:Y:S04]  /*26110*/  STL.64 [R1+0x45b0], R62 ;  /* 0x0045b03e01007387 */ /* 0x000fe80000100a00 */
[----:B------:R-:W-:Y:S04]  /*26120*/  STL.64 [R1+0x45b8], R70 ;  /* 0x0045b84601007387 */ /* 0x000fe80000100a00 */
[----:B------:R-:W-:Y:S01]  /*26130*/  STL.64 [R1+0x45c0], R78 ;  /* 0x0045c04e01007387 */ /* 0x000fe20000100a00 */
[----:B-1----:R-:W-:-:S03]  /*26140*/  IMAD R230, R252, 0x75, RZ ;  /* 0x00000075fce67824 */ /* 0x002fc600078e02ff */
[----:B------:R-:W-:Y:S01]  /*26150*/  STL.64 [R1+0x45c8], R86 ;  /* 0x0045c85601007387 */ /* 0x000fe20000100a00 */
[----:B------:R-:W-:-:S03]  /*26160*/  IADD3 R229, R0, -0xb, RZ ;  /* 0xfffffff500e57810 */ /* 0x000fc60007ffe0ff */
[----:B------:R-:W-:Y:S01]  /*26170*/  STL.64 [R1+0x45d0], R94 ;  /* 0x0045d05e01007387 */ /* 0x000fe20000100a00 */
[----:B---3--:R-:W-:-:S03]  /*26180*/  IADD3 R226, P3, R228, R2, RZ ;  /* 0x00000002e4e27210 */ /* 0x008fc60007f7e0ff */
[----:B------:R-:W-:Y:S04]  /*26190*/  STL.64 [R1+0x45d8], R102 ;  /* 0x0045d86601007387 */ /* 0x000fe80000100a00 */
[----:B------:R-:W-:Y:S01]  /*261a0*/  STL.64 [R1+0x45e0], R110 ;  /* 0x0045e06e01007387 */ /* 0x000fe20000100a00 */
[----:B------:R-:W-:-:S03]  /*261b0*/  IMAD R228, R252, 0x1e4, RZ ;  /* 0x000001e4fce47824 */ /* 0x000fc600078e02ff */
[----:B------:R-:W-:Y:S04]  /*261c0*/  STL.64 [R1+0x45e8], R118 ;  /* 0x0045e87601007387 */ /* 0x000fe80000100a00 */
[----:B------:R-:W-:Y:S04]  /*261d0*/  STL.64 [R1+0x45f0], R126 ;  /* 0x0045f07e01007387 */ /* 0x000fe80000100a00 */
[----:B------:R-:W-:Y:S04]  /*261e0*/  STL.64 [R1+0x45f8], R134 ;  /* 0x0045f88601007387 */ /* 0x000fe80000100a00 */
[----:B------:R2:W-:Y:S01]  /*261f0*/  LDGSTS.E [R227+-0x78f00], [R216.64], !P2 ;  /* 0x87100000d8e37fae */ /* 0x0005e2000d121844 */
[----:B------:R-:W-:-:S02]  /*26200*/  ISETP.GE.U32.AND P2, PT, R229, 0x7fffff76, PT ;  /* 0x7fffff76e500780c */ /* 0x000fc40003f46070 */
[----:B------:R-:W-:Y:S01]  /*26210*/  IADD3 R229, R235, 0x100000, RZ ;  /* 0x00100000ebe57810 */ /* 0x000fe20007ffe0ff */
[----:B------:R-:W-:Y:S01]  /*26220*/  STL.64 [R1+0x4600], R142 ;  /* 0x0046008e01007387 */ /* 0x000fe20000100a00 */
[----:B------:R-:W-:-:S03]  /*26230*/  IMAD R231, R252, 0x79, RZ ;  /* 0x00000079fce77824 */ /* 0x000fc600078e02ff */
[----:B------:R-:W-:Y:S01]  /*26240*/  STL.64 [R1+0x4608], R150 ;  /* 0x0046089601007387 */ /* 0x000fe20000100a00 */
[----:B--2---:R-:W-:-:S03]  /*26250*/  LEA.HI.X.SX32 R227, R230, R3, 0x2, P3 ;  /* 0x00000003e6e37211 */ /* 0x004fc600018f16ff */
[----:B------:R-:W-:Y:S01]  /*26260*/  STL.64 [R1+0x4610], R158 ;  /* 0x0046109e01007387 */ /* 0x000fe20000100a00 */
[----:B------:R-:W-:-:S03]  /*26270*/  IADD3 R230, R0, -0xf, RZ ;  /* 0xfffffff100e67810 */ /* 0x000fc60007ffe0ff */
[----:B------:R-:W-:Y:S01]  /*26280*/  STL.64 [R1+0x4618], R166 ;  /* 0x004618a601007387 */ /* 0x000fe20000100a00 */
[----:B------:R-:W-:-:S03]  /*26290*/  IADD3 R228, P3, R228, R2, RZ ;  /* 0x00000002e4e47210 */ /* 0x000fc60007f7e0ff */
[----:B------:R-:W-:Y:S04]  /*262a0*/  STL.64 [R1+0x4620], R174 ;  /* 0x004620ae01007387 */ /* 0x000fe80000100a00 */
[----:B------:R-:W-:Y:S04]  /*262b0*/  STL.64 [R1+0x4628], R182 ;  /* 0x004628b601007387 */ /* 0x000fe80000100a00 */
[----:B------:R-:W-:Y:S04]  /*262c0*/  STL.64 [R1+0x4630], R190 ;  /* 0x004630be01007387 */ /* 0x000fe80000100a00 */
[----:B------:R1:W-:Y:S01]  /*262d0*/  LDGSTS.E [R229+-0x78b00], [R226.64], !P5 ;  /* 0x87500000e2e57fae */ /* 0x0003e2000e921844 */
[----:B------:R-:W-:Y:S01]  /*262e0*/  ISETP.GE.U32.AND P5, PT, R230, 0x7fffff72, PT ;  /* 0x7fffff72e600780c */ /* 0x000fe20003fa6070 */
[----:B------:R-:W-:-:S02]  /*262f0*/  IMAD R230, R252, 0x1f4, RZ ;  /* 0x000001f4fce67824 */ /* 0x000fc400078e02ff */
[----:B------:R-:W-:Y:S04]  /*26300*/  STL.64 [R1+0x4638], R198 ;  /* 0x004638c601007387 */ /* 0x000fe80000100a00 */
[----:B------:R-:W-:Y:S01]  /*26310*/  STL.64 [R1+0x4640], R206 ;  /* 0x004640ce01007387 */ /* 0x000fe20000100a00 */
[----:B------:R-:W-:-:S03]  /*26320*/  IMAD R234, R252, 0x7d, RZ ;  /* 0x0000007dfcea7824 */ /* 0x000fc600078e02ff */
[----:B------:R-:W-:Y:S01]  /*26330*/  STL.64 [R1+0x4648], R214 ;  /* 0x004648d601007387 */ /* 0x000fe20000100a00 */
[----:B-1----:R-:W-:Y:S02]  /*26340*/  LEA.HI.X.SX32 R229, R231, R3, 0x2, P3 ;  /* 0x00000003e7e57211 */ /* 0x002fe400018f16ff */
[----:B------:R-:W-:Y:S01]  /*26350*/  IADD3 R231, R235, 0x100000, RZ ;  /* 0x00100000ebe77810 */ /* 0x000fe20007ffe0ff */
[----:B------:R-:W-:Y:S01]  /*26360*/  STL.64 [R1+0x4650], R218 ;  /* 0x004650da01007387 */ /* 0x000fe20000100a00 */
[----:B------:R-:W-:-:S03]  /*26370*/  IADD3 R230, P3, R230, R2, RZ ;  /* 0x00000002e6e67210 */ /* 0x000fc60007f7e0ff */
[----:B------:R1:W-:Y:S01]  /*26380*/  STL.64 [R1+0x20], R232 ;  /* 0x000020e801007387 */ /* 0x0003e20000100a00 */
[----:B----4-:R-:W-:-:S03]  /*26390*/  LOP3.LUT R6, R241, 0x40, RZ, 0x3c, !PT ;  /* 0x00000040f1067812 */ /* 0x010fc600078e3cff */
[----:B------:R2:W-:Y:S01]  /*263a0*/  LDGSTS.E [R231+-0x78700], [R228.64], !P4 ;  /* 0x87900000e4e77fae */ /* 0x0005e2000e121844 */
[C---:B-1----:R-:W-:Y:S02]  /*263b0*/  IADD3 R232, R0.reuse, -0x13, RZ ;  /* 0xffffffed00e87810 */ /* 0x042fe40007ffe0ff */
[----:B------:R-:W-:Y:S02]  /*263c0*/  IADD3 R233, R0, -0x17, RZ ;  /* 0xffffffe900e97810 */ /* 0x000fe40007ffe0ff */
[----:B------:R-:W-:Y:S02]  /*263d0*/  ISETP.GE.U32.AND P4, PT, R232, 0x7fffff6e, PT ;  /* 0x7fffff6ee800780c */ /* 0x000fe40003f86070 */
[----:B--2---:R-:W-:Y:S02]  /*263e0*/  LEA.HI.X.SX32 R231, R234, R3, 0x2, P3 ;  /* 0x00000003eae77211 */ /* 0x004fe400018f16ff */
[----:B------:R-:W-:Y:S02]  /*263f0*/  IADD3 R232, R235, 0x100000, RZ ;  /* 0x00100000ebe87810 */ /* 0x000fe40007ffe0ff */
[----:B------:R-:W-:-:S02]  /*26400*/  IADD3 R234, R0, -0x1b, RZ ;  /* 0xffffffe500ea7810 */ /* 0x000fc40007ffe0ff */
[----:B------:R-:W-:Y:S01]  /*26410*/  ISETP.GE.U32.AND P3, PT, R233, 0x7fffff6a, PT ;  /* 0x7fffff6ae900780c */ /* 0x000fe20003f66070 */
[----:B------:R1:W-:Y:S01]  /*26420*/  LDGSTS.E [R232+-0x78300], [R230.64], !P0 ;  /* 0x87d00000e6e87fae */ /* 0x0003e2000c121844 */
        /* <DEDUP_REMOVED lines=79> */
[----:B--2---:R-:W-:Y:S01]  /*26920*/  IMAD R236, R252, 0x76, RZ ;  /* 0x00000076fcec7824 */ /* 0x004fe200078e02ff */
[----:B------:R-:W-:Y:S01]  /*26930*/  IADD3 R234, R0, -0x7f, RZ ;  /* 0xffffff8100ea7810 */ /* 0x000fe20007ffe0ff */
[----:B------:R3:W-:Y:S03]  /*26940*/  LDGSTS.E [R233+-0x78e00], [R220.64], !P6 ;  /* 0x87200000dce97fae */ /* 0x0007e6000f121844 */
[----:B------:R-:W-:Y:S02]  /*26950*/  ISETP.GE.U32.AND P5, PT, R234, 0x7fffff02, PT ;  /* 0x7fffff02ea00780c */ /* 0x000fe40003fa6070 */
[----:B------:R-:W-:-:S04]  /*26960*/  IADD3 R234, R0, -0x4, RZ ;  /* 0xfffffffc00ea7810 */ /* 0x000fc80007ffe0ff */
[----:B------:R-:W-:Y:S02]  /*26970*/  ISETP.GE.U32.AND P4, PT, R234, 0x7fffff7d, PT ;  /* 0x7fffff7dea00780c */ /* 0x000fe40003f86070 */
[----:B------:R-:W-:-:S04]  /*26980*/  IADD3 R234, R0, -0x8, RZ ;  /* 0xfffffff800ea7810 */ /* 0x000fc80007ffe0ff */
[----:B------:R-:W-:Y:S01]  /*26990*/  ISETP.GE.U32.AND P3, PT, R234, 0x7fffff79, PT ;  /* 0x7fffff79ea00780c */ /* 0x000fe20003f66070 */
[----:B------:R-:W-:Y:S01]  /*269a0*/  IMAD R234, R252, 0x1d8, RZ ;  /* 0x000001d8fcea7824 */ /* 0x000fe200078e02ff */
[----:B------:R-:W-:-:S04]  /*269b0*/  IADD3 R235, R0, -0xc, RZ ;  /* 0xfffffff400eb7810 */ /* 0x000fc80007ffe0ff */
[-C--:B-1----:R-:W-:Y:S01]  /*269c0*/  IADD3 R232, P0, R234, R2.reuse, RZ ;  /* 0x00000002eae87210 */ /* 0x082fe20007f1e0ff */
[----:B------:R-:W-:Y:S01]  /*269d0*/  IMAD R234, R252, 0x1e8, RZ ;  /* 0x000001e8fcea7824 */ /* 0x000fe200078e02ff */
[----:B------:R-:W-:Y:S02]  /*269e0*/  ISETP.GE.U32.AND P6, PT, R235, 0x7fffff75, PT ;  /* 0x7fffff75eb00780c */ /* 0x000fe40003fc6070 */
[-C--:B---3--:R-:W-:Y:S02]  /*269f0*/  LEA.HI.X.SX32 R233, R236, R3.reuse, 0x2, P0 ;  /* 0x00000003ece97211 */ /* 0x088fe400000f16ff */
[----:B------:R-:W-:Y:S01]  /*26a00*/  IADD3 R235, R6, 0x100000, RZ ;  /* 0x0010000006eb7810 */ /* 0x000fe20007ffe0ff */
[----:B------:R-:W-:Y:S01]  /*26a10*/  IMAD R237, R252, 0x7a, RZ ;  /* 0x0000007afced7824 */ /* 0x000fe200078e02ff */
[----:B------:R-:W-:Y:S02]  /*26a20*/  IADD3 R236, R0, -0x10, RZ ;  /* 0xfffffff000ec7810 */ /* 0x000fe40007ffe0ff */
[----:B------:R-:W-:Y:S01]  /*26a30*/  IADD3 R234, P0, R234, R2, RZ ;  /* 0x00000002eaea7210 */ /* 0x000fe20007f1e0ff */
[----:B------:R1:W-:Y:S01]  /*26a40*/  LDGSTS.E [R235+-0x78a00], [R232.64], !P1 ;  /* 0x87600000e8eb7fae */ /* 0x0003e2000c921844 */
[----:B------:R-:W-:Y:S01]  /*26a50*/  ISETP.GE.U32.AND P1, PT, R236, 0x7fffff71, PT ;  /* 0x7fffff71ec00780c */ /* 0x000fe20003f26070 */
[----:B------:R-:W-:Y:S01]  /*26a60*/  IMAD R236, R252, 0x1f8, RZ ;  /* 0x000001f8fcec7824 */ /* 0x000fe200078e02ff */
[----:B------:R-:W-:Y:S01]  /*26a70*/  IADD3 R238, R0, -0x14, RZ ;  /* 0xffffffec00ee7810 */ /* 0x000fe20007ffe0ff */
[----:B------:R-:W-:Y:S01]  /*26a80*/  IMAD R240, R252, 0x7e, RZ ;  /* 0x0000007efcf07824 */ /* 0x000fe200078e02ff */
[----:B------:R-:W-:Y:S01]  /*26a90*/  STL.64 [R1+0x4658], R222 ;  /* 0x004658de01007387 */ /* 0x000fe20000100a00 */
[----:B-1----:R-:W-:-:S02]  /*26aa0*/  LEA.HI.X.SX32 R235, R237, R3, 0x2, P0 ;  /* 0x00000003edeb7211 */ /* 0x002fc400000f16ff */
[----:B------:R-:W-:Y:S02]  /*26ab0*/  IADD3 R237, R6, 0x100000, RZ ;  /* 0x0010000006ed7810 */ /* 0x000fe40007ffe0ff */
[----:B------:R-:W-:Y:S01]  /*26ac0*/  IADD3 R236, P0, R236, R2, RZ ;  /* 0x00000002ecec7210 */ /* 0x000fe20007f1e0ff */
[----:B------:R-:W-:Y:S01]  /*26ad0*/  STL.64 [R1+0x4660], R224 ;  /* 0x004660e001007387 */ /* 0x000fe20000100a00 */
[----:B------:R-:W-:-:S03]  /*26ae0*/  IADD3 R239, R0, -0x18, RZ ;  /* 0xffffffe800ef7810 */ /* 0x000fc60007ffe0ff */
[----:B------:R1:W-:Y:S01]  /*26af0*/  LDGSTS.E [R237+-0x78600], [R234.64], !P2 ;  /* 0x87a00000eaed7fae */ /* 0x0003e2000d121844 */
[----:B------:R-:W-:Y:S02]  /*26b00*/  ISETP.GE.U32.AND P2, PT, R238, 0x7fffff6d, PT ;  /* 0x7fffff6dee00780c */ /* 0x000fe40003f46070 */
[----:B------:R-:W-:Y:S01]  /*26b10*/  IADD3 R238, R6, 0x100000, RZ ;  /* 0x0010000006ee7810 */ /* 0x000fe20007ffe0ff */
[----:B------:R2:W-:Y:S01]  /*26b20*/  STL.64 [R1+0x4668], R8 ;  /* 0x0046680801007387 */ /* 0x0005e20000100a00 */
[----:B-1----:R-:W-:Y:S02]  /*26b30*/  LEA.HI.X.SX32 R237, R240, R3, 0x2, P0 ;  /* 0x00000003f0ed7211 */ /* 0x002fe400000f16ff */
[----:B------:R-:W-:Y:S02]  /*26b40*/  IADD3 R240, R0, -0x1c, RZ ;  /* 0xffffffe400f07810 */ /* 0x000fe40007ffe0ff */
[----:B--2---:R-:W-:Y:S01]  /*26b50*/  LOP3.LUT R8, R241, 0x60, RZ, 0x3c, !PT ;  /* 0x00000060f1087812 */ /* 0x004fe200078e3cff */
[----:B------:R1:W-:Y:S01]  /*26b60*/  LDGSTS.E [R238+-0x78200], [R236.64], !P5 ;  /* 0x87e00000ecee7fae */ /* 0x0003e2000e921844 */
[----:B------:R-:W-:-:S02]  /*26b70*/  ISETP.GE.U32.AND P0, PT, R239, 0x7fffff69, PT ;  /* 0x7fffff69ef00780c */ /* 0x000fc40003f06070 */
[----:B------:R-:W-:Y:S02]  /*26b80*/  IADD3 R239, R8, 0x100000, RZ ;  /* 0x0010000008ef7810 */ /* 0x000fe40007ffe0ff */
[----:B------:R-:W-:Y:S02]  /*26b90*/  ISETP.GE.U32.AND P5, PT, R240, 0x7fffff65, PT ;  /* 0x7fffff65f000780c */ /* 0x000fe40003fa6070 */
[----:B------:R-:W-:Y:S01]  /*26ba0*/  IADD3 R240, R0, -0x20, RZ ;  /* 0xffffffe000f07810 */ /* 0x000fe20007ffe0ff */
[----:B------:R2:W-:Y:S03]  /*26bb0*/  LDGSTS.E [R239+-0x7fd00], [R242.64], !P4 ;  /* 0x80300000f2ef7fae */ /* 0x0005e6000e121844 */
[----:B------:R-:W-:Y:S02]  /*26bc0*/  ISETP.GE.U32.AND P4, PT, R240, 0x7fffff61, PT ;  /* 0x7fffff61f000780c */ /* 0x000fe40003f86070 */
[----:B-1----:R-:W-:-:S02]  /*26bd0*/  IADD3 R238, R8, 0x100000, RZ ;  /* 0x0010000008ee7810 */ /* 0x002fc40007ffe0ff */
        /* <DEDUP_REMOVED lines=36> */
[----:B------:R2:W-:Y:S01]  /*26e20*/  LDGSTS.E [R239+-0x7c500], [R108.64], !P4 ;  /* 0x83b000006cef7fae */ /* 0x0005e2000e121844 */
[----:B------:R-:W-:Y:S02]  /*26e30*/  ISETP.GE.U32.AND P2, PT, R240, 0x7fffff35, PT ;  /* 0x7fffff35f000780c */ /* 0x000fe40003f46070 */
[----:B------:R-:W-:Y:S01]  /*26e40*/  IADD3 R240, R0, -0x50, RZ ;  /* 0xffffffb000f07810 */ /* 0x000fe20007ffe0ff */
[----:B------:R-:W-:Y:S03]  /*26e50*/  STL.64 [R1+0x4680], R32 ;  /* 0x0046802001007387 */ /* 0x000fe60000100a00 */
[----:B------:R-:W-:Y:S01]  /*26e60*/  ISETP.GE.U32.AND P0, PT, R240, 0x7fffff31, PT ;  /* 0x7fffff31f000780c */ /* 0x000fe20003f06070 */
[----:B------:R1:W-:Y:S01]  /*26e70*/  LDGSTS.E [R238+-0x7c100], [R116.64], !P3 ;  /* 0x83f0000074ee7fae */ /* 0x0003e2000d921844 */
[----:B------:R-:W-:-:S03]  /*26e80*/  IADD3 R240, R0, -0x54, RZ ;  /* 0xffffffac00f07810 */ /* 0x000fc60007ffe0ff */
[----:B------:R-:W-:Y:S01]  /*26e90*/  STL.64 [R1+0x4688], R40 ;  /* 0x0046882801007387 */ /* 0x000fe20000100a00 */
[----:B------:R-:W-:-:S03]  /*26ea0*/  ISETP.GE.U32.AND P5, PT, R240, 0x7fffff2d, PT ;  /* 0x7fffff2df000780c */ /* 0x000fc60003fa6070 */
[----:B------:R-:W-:Y:S01]  /*26eb0*/  STL.64 [R1+0x4690], R48 ;  /* 0x0046903001007387 */ /* 0x000fe20000100a00 */
[----:B------:R-:W-:-:S03]  /*26ec0*/  IADD3 R240, R0, -0x58, RZ ;  /* 0xffffffa800f07810 */ /* 0x000fc60007ffe0ff */
[----:B------:R-:W-:Y:S04]  /*26ed0*/  STL.64 [R1+0x4698], R56 ;  /* 0x0046983801007387 */ /* 0x000fe80000100a00 */
[----:B------:R-:W-:Y:S01]  /*26ee0*/  STL.64 [R1+0x46a0], R64 ;  /* 0x0046a04001007387 */ /* 0x000fe20000100a00 */
[----:B------:R-:W-:-:S03]  /*26ef0*/  ISETP.GE.U32.AND P4, PT, R240, 0x7fffff29, PT ;  /* 0x7fffff29f000780c */ /* 0x000fc60003f86070 */
[----:B------:R-:W-:Y:S01]  /*26f00*/  STL.64 [R1+0x46a8], R72 ;  /* 0x0046a84801007387 */ /* 0x000fe20000100a00 */
[----:B------:R-:W-:-:S03]  /*26f10*/  IADD3 R240, R0, -0x5c, RZ ;  /* 0xffffffa400f07810 */ /* 0x000fc60007ffe0ff */
[----:B------:R-:W-:Y:S04]  /*26f20*/  STL.64 [R1+0x46b0], R80 ;  /* 0x0046b05001007387 */ /* 0x000fe80000100a00 */
[----:B------:R-:W-:Y:S04]  /*26f30*/  STL.64 [R1+0x46b8], R88 ;  /* 0x0046b85801007387 */ /* 0x000fe80000100a00 */
        /* <DEDUP_REMOVED lines=8> */
[----:B------:R-:W-:Y:S04]  /*26fc0*/  STL.64 [R1+0x46f0], R144 ;  /* 0x0046f09001007387 */ /* 0x000fe80000100a00 */
[----:B------:R-:W-:Y:S04]  /*26fd0*/  STL.64 [R1+0x46f8], R152 ;  /* 0x0046f89801007387 */ /* 0x000fe80000100a00 */
[----:B------:R-:W-:Y:S04]  /*26fe0*/  STL.64 [R1+0x4700], R160 ;  /* 0x004700a001007387 */ /* 0x000fe80000100a00 */
[----:B------:R-:W-:Y:S04]  /*26ff0*/  STL.64 [R1+0x4708], R168 ;  /* 0x004708a801007387 */ /* 0x000fe80000100a00 */
[----:B------:R2:W-:Y:S01]  /*27000*/  LDGSTS.E [R239+-0x7bd00], [R124.64], !P6 ;  /* 0x843000007cef7fae */ /* 0x0005e2000f121844 */
[----:B------:R-:W-:-:S02]  /*27010*/  ISETP.GE.U32.AND P6, PT, R240, 0x7fffff21, PT ;  /* 0x7fffff21f000780c */ /* 0x000fc40003fc6070 */
[----:B------:R-:W-:Y:S01]  /*27020*/  IADD3 R240, R0, -0x64, RZ ;  /* 0xffffff9c00f07810 */ /* 0x000fe20007ffe0ff */
        /* <DEDUP_REMOVED lines=60> */
[----:B------:R2:W-:Y:S01]  /*273f0*/  LDGSTS.E [R239+-0x79d00], [R188.64], !P1 ;  /* 0x86300000bcef7fae */ /* 0x0005e2000c921844 */
[----:B------:R-:W-:Y:S01]  /*27400*/  ISETP.GE.U32.AND P1, PT, R240, 0x7fffff00, PT ;  /* 0x7fffff00f000780c */ /* 0x000fe20003f26070 */
[----:B------:R-:W-:-:S02]  /*27410*/  IMAD R240, R252, 0x1cc, RZ ;  /* 0x000001ccfcf07824 */ /* 0x000fc400078e02ff */
[----:B------:R-:W-:Y:S04]  /*27420*/  STL.64 [R1+0x4848], R236 ;  /* 0x004848ec01007387 */ /* 0x000fe80000100a00 */
[----:B------:R3:W-:Y:S01]  /*27430*/  STL.64 [R1+0x4850], R4 ;  /* 0x0048500401007387 */ /* 0x0007e20000100a00 */
[----:B--2---:R-:W-:-:S03]  /*27440*/  IADD3 R239, R0, -0x85, RZ ;  /* 0xffffff7b00ef7810 */ /* 0x004fc60007ffe0ff */
[----:B------:R-:W-:Y:S01]  /*27450*/  STL.64 [R1+0x4858], R12 ;  /* 0x0048580c01007387 */ /* 0x000fe20000100a00 */
[----:B------:R-:W-:-:S03]  /*27460*/  IMAD R241, R252, 0x73, RZ ;  /* 0x00000073fcf17824 */ /* 0x000fc600078e02ff */
[----:B------:R-:W-:Y:S04]  /*27470*/  STL.64 [R1+0x4860], R20 ;  /* 0x0048601401007387 */ /* 0x000fe80000100a00 */
[----:B------:R1:W-:Y:S01]  /*27480*/  LDGSTS.E [R238+-0x79900], [R196.64], !P2 ;  /* 0x86700000c4ee7fae */ /* 0x0003e2000d121844 */
[----:B------:R-:W-:Y:S02]  /*27490*/  ISETP.GE.U32.AND P2, PT, R239, 0x7ffffefc, PT ;  /* 0x7ffffefcef00780c */ /* 0x000fe40003f46070 */
[----:B------:R-:W-:Y:S01]  /*274a0*/  IADD3 R239, R8, 0x100000, RZ ;  /* 0x0010000008ef7810 */ /* 0x000fe20007ffe0ff */
[----:B------:R-:W-:Y:S04]  /*274b0*/  STL.64 [R1+0x4868], R28 ;  /* 0x0048681c01007387 */ /* 0x000fe80000100a00 */
[----:B------:R-:W-:Y:S04]  /*274c0*/  STL.64 [R1+0x4870], R36 ;  /* 0x0048702401007387 */ /* 0x000fe80000100a00 */
[----:B------:R-:W-:Y:S04]  /*274d0*/  STL.64 [R1+0x4878], R44 ;  /* 0x0048782c01007387 */ /* 0x000fe80000100a00 */
[----:B------:R1:W-:Y:S04]  /*274e0*/  LDGSTS.E [R238+-0x79500], [R204.64], !P0 ;  /* 0x86b00000ccee7fae */ /* 0x0003e8000c121844 */
[----:B------:R-:W-:Y:S01]  /*274f0*/  STL.64 [R1+0x4880], R52 ;  /* 0x0048803401007387 */ /* 0x000fe20000100a00 */
[----:B------:R-:W-:-:S03]  /*27500*/  IADD3 R242, R0, -0x89, RZ ;  /* 0xffffff7700f27810 */ /* 0x000fc60007ffe0ff */
[----:B------:R-:W-:Y:S01]  /*27510*/  STL.64 [R1+0x4888], R60 ;  /* 0x0048883c01007387 */ /* 0x000fe20000100a00 */
[----:B-1----:R-:W-:-:S03]  /*27520*/  IADD3 R238, P0, R240, R2, RZ ;  /* 0x00000002f0ee7210 */ /* 0x002fc60007f1e0ff */
[----:B------:R-:W-:Y:S01]  /*27530*/  STL.64 [R1+0x4890], R68 ;  /* 0x0048904401007387 */ /* 0x000fe20000100a00 */
[----:B------:R-:W-:-:S03]  /*27540*/  IMAD R240, R252, 0x1dc, RZ ;  /* 0x000001dcfcf07824 */ /* 0x000fc600078e02ff */
[----:B------:R-:W-:Y:S01]  /*27550*/  STL.64 [R1+0x4898], R76 ;  /* 0x0048984c01007387 */ /* 0x000fe20000100a00 */
[----:B------:R-:W-:-:S03]  /*27560*/  IMAD R243, R252, 0x77, RZ ;  /* 0x00000077fcf37824 */ /* 0x000fc600078e02ff */
[----:B------:R1:W-:Y:S01]  /*27570*/  LDGSTS.E [R239+-0x79100], [R212.64], !P5 ;  /* 0x86f00000d4ef7fae */ /* 0x0003e2000e921844 */
[----:B------:R-:W-:-:S03]  /*27580*/  IADD3 R240, P5, R240, R2, RZ ;  /* 0x00000002f0f07210 */ /* 0x000fc60007fbe0ff */
[----:B------:R-:W-:Y:S04]  /*27590*/  STL.64 [R1+0x48a0], R84 ;  /* 0x0048a05401007387 */ /* 0x000fe80000100a00 */
[----:B------:R-:W-:Y:S01]  /*275a0*/  STL.64 [R1+0x48a8], R92 ;  /* 0x0048a85c01007387 */ /* 0x000fe20000100a00 */
[----:B-1----:R-:W-:-:S03]  /*275b0*/  LEA.HI.X.SX32 R239, R241, R3, 0x2, P0 ;  /* 0x00000003f1ef7211 */ /* 0x002fc600000f16ff */
[----:B------:R-:W-:Y:S01]  /*275c0*/  STL.64 [R1+0x48b0], R100 ;  /* 0x0048b06401007387 */ /* 0x000fe20000100a00 */
[----:B------:R-:W-:Y:S02]  /*275d0*/  IADD3 R241, R8, 0x100000, RZ ;  /* 0x0010000008f17810 */ /* 0x000fe40007ffe0ff */
[----:B------:R-:W-:Y:S01]  /*275e0*/  ISETP.GE.U32.AND P0, PT, R242, 0x7ffffef8, PT ;  /* 0x7ffffef8f200780c */ /* 0x000fe20003f06070 */
[----:B------:R-:W-:Y:S01]  /*275f0*/  STL.64 [R1+0x48b8], R108 ;  /* 0x0048b86c01007387 */ /* 0x000fe20000100a00 */
[----:B------:R-:W-:-:S03]  /*27600*/  IMAD R242, R252, 0x1ec, RZ ;  /* 0x000001ecfcf27824 */ /* 0x000fc600078e02ff */
[----:B------:R-:W-:Y:S04]  /*27610*/  STL.64 [R1+0x48c0], R116 ;  /* 0x0048c07401007387 */ /* 0x000fe80000100a00 */
[----:B------:R-:W-:Y:S01]  /*27620*/  STL.64 [R1+0x48c8], R124 ;  /* 0x0048c87c01007387 */ /* 0x000fe20000100a00 */
[----:B------:R-:W-:-:S03]  /*27630*/  IMAD R245, R252, 0x7b, RZ ;  /* 0x0000007bfcf57824 */ /* 0x000fc600078e02ff */
[----:B------:R-:W-:Y:S04]  /*27640*/  STL.64 [R1+0x48d0], R132 ;  /* 0x0048d08401007387 */ /* 0x000fe80000100a00 */
[----:B------:R1:W-:Y:S04]  /*27650*/  LDGSTS.E [R241+-0x78d00], [R238.64], !P4 ;  /* 0x87300000eef17fae */ /* 0x0003e8000e121844 */
[----:B------:R-:W-:Y:S04]  /*27660*/  STL.64 [R1+0x48d8], R140 ;  /* 0x0048d88c01007387 */ /* 0x000fe80000100a00 */
[----:B------:R-:W-:Y:S01]  /*27670*/  STL.64 [R1+0x48e0], R148 ;  /* 0x0048e09401007387 */ /* 0x000fe20000100a00 */
[----:B-1----:R-:W-:-:S03]  /*27680*/  LEA.HI.X.SX32 R241, R243, R3, 0x2, P5 ;  /* 0x00000003f3f17211 */ /* 0x002fc600028f16ff */
[----:B------:R-:W-:Y:S01]  /*27690*/  STL.64 [R1+0x48e8], R156 ;  /* 0x0048e89c01007387 */ /* 0x000fe20000100a00 */
[----:B------:R-:W-:Y:S02]  /*276a0*/  IADD3 R243, R8, 0x100000, RZ ;  /* 0x0010000008f37810 */ /* 0x000fe40007ffe0ff */
[----:B------:R-:W-:Y:S01]  /*276b0*/  IADD3 R242, P5, R242, R2, RZ ;  /* 0x00000002f2f27210 */ /* 0x000fe20007fbe0ff */
[----:B------:R-:W-:Y:S04]  /*276c0*/  STL.64 [R1+0x48f0], R164 ;  /* 0x0048f0a401007387 */ /* 0x000fe80000100a00 */
[----:B------:R-:W-:Y:S04]  /*276d0*/  STL.64 [R1+0x48f8], R172 ;  /* 0x0048f8ac01007387 */ /* 0x000fe80000100a00 */
[----:B------:R-:W-:Y:S04]  /*276e0*/  STL.64 [R1+0x4900], R180 ;  /* 0x004900b401007387 */ /* 0x000fe80000100a00 */
[----:B------:R-:W-:Y:S04]  /*276f0*/  STL.64 [R1+0x4908], R188 ;  /* 0x004908bc01007387 */ /* 0x000fe80000100a00 */
[----:B------:R1:W-:Y:S04]  /*27700*/  LDGSTS.E [R243+-0x78900], [R240.64], !P3 ;  /* 0x87700000f0f37fae */ /* 0x0003e8000d921844 */
[----:B------:R-:W-:Y:S04]  /*27710*/  STL.64 [R1+0x4910], R196 ;  /* 0x004910c401007387 */ /* 0x000fe80000100a00 */
[----:B------:R-:W-:Y:S01]  /*27720*/  STL.64 [R1+0x4918], R204 ;  /* 0x004918cc01007387 */ /* 0x000fe20000100a00 */
[----:B-1----:R-:W-:-:S03]  /*27730*/  LEA.HI.X.SX32 R243, R245, R3, 0x2, P5 ;  /* 0x00000003f5f37211 */ /* 0x002fc600028f16ff */
[----:B------:R-:W-:Y:S04]  /*27740*/  STL.64 [R1+0x4920], R212 ;  /* 0x004920d401007387 */ /* 0x000fe80000100a00 */
[----:B------:R-:W-:Y:S04]  /*27750*/  STL.64 [R1+0x4928], R238 ;  /* 0x004928ee01007387 */ /* 0x000fe80000100a00 */
[----:B------:R-:W-:Y:S04]  /*27760*/  STL.64 [R1+0x4930], R240 ;  /* 0x004930f001007387 */ /* 0x000fe80000100a00 */
[----:B------:R-:W-:Y:S04]  /*27770*/  STL.64 [R1+0x4938], R242 ;  /* 0x004938f201007387 */ /* 0x000fe80000100a00 */
[----:B------:R-:W2:Y:S04]  /*27780*/  LDL.LU R39, [R1+0x830] ;  /* 0x0008300001277983 */ /* 0x000ea80000300800 */
[----:B------:R-:W4:Y:S04]  /*27790*/  LDL.LU R7, [R1+0x620] ;  /* 0x0006200001077983 */ /* 0x000f280000300800 */
[----:B------:R-:W1:Y:S01]  /*277a0*/  S2R R246, SR_TID.X ;  /* 0x0000000000f67919 */ /* 0x000e620000002100 */
[----:B------:R-:W-:-:S03]  /*277b0*/  IADD3 R245, R8, 0x100000, RZ ;  /* 0x0010000008f57810 */ /* 0x000fc60007ffe0ff */
[----:B------:R-:W4:Y:S01]  /*277c0*/  LDL.LU R62, [R1+0x660] ;  /* 0x00066000013e7983 */ /* 0x000f220000300800 */
[----:B---3--:R-:W-:-:S03]  /*277d0*/  IMAD.MOV.U32 R4, RZ, RZ, c[0x0][0x18c] ;  /* 0x00006300ff047624 */ /* 0x008fc600078e00ff */
[----:B------:R-:W3:Y:S04]  /*277e0*/  LDL.LU R23, [R1+0x680] ;  /* 0x0006800001177983 */ /* 0x000ee80000300800 */
[----:B------:R-:W3:Y:S04]  /*277f0*/  LDL.LU R63, [R1+0x6a0] ;  /* 0x0006a000013f7983 */ /* 0x000ee80000300800 */
[----:B------:R-:W3:Y:S04]  /*27800*/  LDL.LU R14, [R1+0x6c0] ;  /* 0x0006c000010e7983 */ /* 0x000ee80000300800 */
[----:B------:R1:W-:Y:S02]  /*27810*/  LDGSTS.E [R245+-0x78500], [R242.64], !P6 ;  /* 0x87b00000f2f57fae */ /* 0x0003e4000f121844 */
[----:B-1----:R-:W-:-:S05]  /*27820*/  LOP3.LUT R22, R246, 0x3f, RZ, 0xc0, !PT ;  /* 0x0000003ff6167812 */ /* 0x002fca00078ec0ff */
[----:B------:R-:W-:Y:S01]  /*27830*/  IMAD R247, R22, c[0x0][0x18c], RZ ;  /* 0x0000630016f77a24 */ /* 0x000fe200078e02ff */
[----:B------:R1:W-:Y:S04]  /*27840*/  STL.64 [R1+0x4940], R2 ;  /* 0x0049400201007387 */ /* 0x0003e80000100a00 */
[----:B------:R-:W-:Y:S01]  /*27850*/  LEA R245, R4, R247, 0x6 ;  /* 0x000000f704f57211 */ /* 0x000fe200078e30ff */
[----:B------:R-:W3:Y:S01]  /*27860*/  LDL.LU R54, [R1+0x6e0] ;  /* 0x0006e00001367983 */ /* 0x000ee20000300800 */
[----:B------:R-:W-:Y:S02]  /*27870*/  IADD3 R6, R0, -0x8d, RZ ;  /* 0xffffff7300067810 */ /* 0x000fe40007ffe0ff */
[C---:B------:R-:W-:Y:S01]  /*27880*/  LEA R248, P3, R245.reuse, c[0x0][0x168], 0x2 ;  /* 0x00005a00f5f87a11 */ /* 0x040fe200078610ff */
[----:B------:R-:W3:Y:S03]  /*27890*/  LDL.LU R46, [R1+0x700] ;  /* 0x00070000012e7983 */ /* 0x000ee60000300800 */
[----:B------:R-:W-:Y:S01]  /*278a0*/  LEA.HI.X.SX32 R249, R245, c[0x0][0x16c], 0x2, P3 ;  /* 0x00005b00f5f97a11 */ /* 0x000fe200018f16ff */
[----:B------:R-:W3:Y:S01]  /*278b0*/  LDL.LU R15, [R1+0x720] ;  /* 0x00072000010f7983 */ /* 0x000ee20000300800 */
[----:B------:R-:W-:-:S03]  /*278c0*/  ISETP.GE.U32.AND P3, PT, R6, 0x7ffffef4, PT ;  /* 0x7ffffef40600780c */ /* 0x000fc60003f66070 */
[----:B------:R-:W3:Y:S01]  /*278d0*/  LDL.LU R6, [R1+0x740] ;  /* 0x0007400001067983 */ /* 0x000ee20000300800 */
[----:B------:R-:W-:Y:S01]  /*278e0*/  IMAD.MOV.U32 R246, RZ, RZ, 0x7f ;  /* 0x0000007ffff67424 */ /* 0x000fe200078e00ff */
[----:B------:R-:W-:Y:S01]  /*278f0*/  IADD3 R4, R0, -0x80, RZ ;  /* 0xffffff8000047810 */ /* 0x000fe20007ffe0ff */
[----:B------:R-:W-:Y:S01]  /*27900*/  IMAD R244, R252, 0x1fc, RZ ;  /* 0x000001fcfcf47824 */ /* 0x000fe200078e02ff */
[----:B------:R-:W3:Y:S02]  /*27910*/  LDL.LU R30, [R1+0x760] ;  /* 0x00076000011e7983 */ /* 0x000ee40000300800 */
[----:B------:R-:W-:Y:S02]  /*27920*/  IADD3 R9, R246, c[0x0][0x180], RZ ;  /* 0x00006000f6097a10 */ /* 0x000fe40007ffe0ff */
[C---:B------:R-:W-:Y:S01]  /*27930*/  LEA R246, P5, R247.reuse, c[0x0][0x168], 0x2 ;  /* 0x00005a00f7f67a11 */ /* 0x040fe200078a10ff */
[----:B------:R-:W-:Y:S01]  /*27940*/  IMAD R5, R252, 0x7f, RZ ;  /* 0x0000007ffc057824 */ /* 0x000fe200078e02ff */
[----:B------:R-:W-:Y:S01]  /*27950*/  IADD3 R244, P4, R244, R2, RZ ;  /* 0x00000002f4f47210 */ /* 0x000fe20007f9e0ff */
[----:B------:R-:W3:Y:S01]  /*27960*/  LDL.LU R31, [R1+0x780] ;  /* 0x00078000011f7983 */ /* 0x000ee20000300800 */
[----:B------:R-:W-:-:S02]  /*27970*/  LEA.HI.X.SX32 R247, R247, c[0x0][0x16c], 0x2, P5 ;  /* 0x00005b00f7f77a11 */ /* 0x000fc400028f16ff */
[----:B------:R-:W-:Y:S01]  /*27980*/  ISETP.GE.U32.AND P5, PT, R4, 0x7fffff01, PT ;  /* 0x7fffff010400780c */ /* 0x000fe20003fa6070 */
[----:B------:R-:W3:Y:S01]  /*27990*/  LDL.LU R47, [R1+0x7a0] ;  /* 0x0007a000012f7983 */ /* 0x000ee20000300800 */
[----:B------:R-:W-:Y:S02]  /*279a0*/  LOP3.LUT R4, R22, 0x40, RZ, 0xfc, !PT ;  /* 0x0000004016047812 */ /* 0x000fe400078efcff */
[----:B------:R-:W-:Y:S01]  /*279b0*/  ISETP.GT.AND P6, PT, R9, 0x7f, PT ;  /* 0x0000007f0900780c */ /* 0x000fe20003fc4270 */
[----:B------:R-:W3:Y:S01]  /*279c0*/  LDL.LU R38, [R1+0x7c0] ;  /* 0x0007c00001267983 */ /* 0x000ee20000300800 */
[----:B------:R-:W-:Y:S02]  /*279d0*/  LEA.HI.X.SX32 R245, R5, R3, 0x2, P4 ;  /* 0x0000000305f57211 */ /* 0x000fe400020f16ff */
[----:B------:R-:W-:Y:S02]  /*279e0*/  ISETP.GE.AND P4, PT, R4, c[0x0][0x180], PT ;  /* 0x0000600004007a0c */ /* 0x000fe40003f86270 */
[----:B------:R-:W-:-:S02]  /*279f0*/  SEL R4, RZ, 0x4, !P6 ;  /* 0x00000004ff047807 */ /* 0x000fc40007000000 */
[----:B------:R-:W-:Y:S02]  /*27a00*/  ISETP.GE.AND P6, PT, R22, c[0x0][0x180], PT ;  /* 0x0000600016007a0c */ /* 0x000fe40003fc6270 */
[----:B------:R-:W3:Y:S01]  /*27a10*/  LDL.LU R22, [R1+0x7e0] ;  /* 0x0007e00001167983 */ /* 0x000ee20000300800 */
[----:B-1----:R-:W-:Y:S02]  /*27a20*/  IADD3 R3, R8, 0x100000, RZ ;  /* 0x0010000008037810 */ /* 0x002fe40007ffe0ff */
[----:B------:R-:W-:Y:S02]  /*27a30*/  IADD3 R0, R0, -0x91, RZ ;  /* 0xffffff6f00007810 */ /* 0x000fe40007ffe0ff */
[----:B------:R-:W-:Y:S01]  /*27a40*/  SEL R2, R4, RZ, !P4 ;  /* 0x000000ff04027207 */ /* 0x000fe20006000000 */
[----:B------:R1:W-:Y:S01]  /*27a50*/  LDGSTS.E [R3+-0x78100], [R244.64], !P5 ;  /* 0x87f00000f4037fae */ /* 0x0003e2000e921844 */
[----:B------:R-:W-:Y:S02]  /*27a60*/  ISETP.GE.U32.AND P4, PT, R0, 0x7ffffef0, PT ;  /* 0x7ffffef00000780c */ /* 0x000fe40003f86070 */
[----:B------:R-:W-:-:S02]  /*27a70*/  ISETP.NE.U32.AND P5, PT, R2, RZ, PT ;  /* 0x000000ff0200720c */ /* 0x000fc40003fa5070 */
[----:B------:R-:W-:Y:S01]  /*27a80*/  SEL R0, R4, RZ, !P6 ;  /* 0x000000ff04007207 */ /* 0x000fe20007000000 */
[----:B------:R-:W-:Y:S03]  /*27a90*/  STL.64 [R1+0x4948], R244 ;  /* 0x004948f401007387 */ /* 0x000fe60000100a00 */
[----:B------:R-:W-:Y:S01]  /*27aa0*/  ISETP.NE.U32.AND P6, PT, R0, RZ, PT ;  /* 0x000000ff0000720c */ /* 0x000fe20003fc5070 */
[----:B------:R-:W3:Y:S01]  /*27ab0*/  LDL.LU R55, [R1+0x800] ;  /* 0x0008000001377983 */ /* 0x000ee20000300800 */
[----:B--2---:R-:W-:Y:S02]  /*27ac0*/  IMAD R2, R39, c[0x0][0x190], RZ ;  /* 0x0000640027027a24 */ /* 0x004fe400078e02ff */
[----:B----4-:R-:W-:-:S03]  /*27ad0*/  IMAD R0, R7, c[0x0][0x190], RZ ;  /* 0x0000640007007a24 */ /* 0x010fc600078e02ff */
[----:B------:R2:W-:Y:S04]  /*27ae0*/  STL [R1+0x28], R2 ;  /* 0x0000280201007387 */ /* 0x0005e80000100800 */
[----:B------:R-:W4:Y:S04]  /*27af0*/  LDL.LU R39, [R1+0x820] ;  /* 0x0008200001277983 */ /* 0x000f280000300800 */
[----:B------:R3:W-:Y:S04]  /*27b00*/  STL [R1+0x620], R0 ;  /* 0x0006200001007387 */ /* 0x0007e80000100800 */
[----:B------:R-:W4:Y:S01]  /*27b10*/  LDL.LU R7, [R1+0x424] ;  /* 0x0004240001077983 */ /* 0x000f220000300800 */
[----:B--2---:R-:W-:-:S02]  /*27b20*/  IMAD R2, R62, c[0x0][0x190], RZ ;  /* 0x000064003e027a24 */ /* 0x004fc400078e02ff */
[----:B---3--:R-:W-:Y:S02]  /*27b30*/  IMAD R0, R23, c[0x0][0x190], RZ ;  /* 0x0000640017007a24 */ /* 0x008fe400078e02ff */
[----:B------:R-:W2:Y:S04]  /*27b40*/  LDL.LU R23, [R1+0x444] ;  /* 0x0004440001177983 */ /* 0x000ea80000300800 */
[----:B------:R3:W-:Y:S04]  /*27b50*/  STL [R1+0x660], R2 ;  /* 0x0006600201007387 */ /* 0x0007e80000100800 */
[----:B------:R1:W-:Y:S01]  /*27b60*/  STL [R1+0x680], R0 ;  /* 0x0006800001007387 */ /* 0x0003e20000100800 */
[----:B---3--:R-:W-:-:S02]  /*27b70*/  IMAD R2, R63, c[0x0][0x190], RZ ;  /* 0x000064003f027a24 */ /* 0x008fc400078e02ff */
[----:B-1----:R-:W-:Y:S02]  /*27b80*/  IMAD R0, R14, c[0x0][0x190], RZ ;  /* 0x000064000e007a24 */ /* 0x002fe400078e02ff */
[----:B------:R-:W3:Y:S01]  /*27b90*/  LDL.LU R14, [R1+0x464] ;  /* 0x00046400010e7983 */ /* 0x000ee20000300800 */
[----:B------:R-:W-:-:S03]  /*27ba0*/  IMAD R3, R54, c[0x0][0x190], RZ ;  /* 0x0000640036037a24 */ /* 0x000fc600078e02ff */
[----:B------:R1:W-:Y:S04]  /*27bb0*/  STL [R1+0x6a0], R2 ;  /* 0x0006a00201007387 */ /* 0x0003e80000100800 */
[----:B------:R1:W-:Y:S04]  /*27bc0*/  STL [R1+0x830], R0 ;  /* 0x0008300001007387 */ /* 0x0003e80000100800 */
[----:B------:R-:W-:Y:S01]  /*27bd0*/  STL [R1+0x834], R3 ;  /* 0x0008340301007387 */ /* 0x000fe20000100800 */
[----:B-1----:R-:W-:-:S03]  /*27be0*/  IMAD R2, R15, c[0x0][0x190], RZ ;  /* 0x000064000f027a24 */ /* 0x002fc600078e02ff */
[----:B------:R-:W3:Y:S01]  /*27bf0*/  LDL.LU R15, [R1+0x484] ;  /* 0x00048400010f7983 */ /* 0x000ee20000300800 */
[----:B------:R-:W-:-:S05]  /*27c00*/  IMAD R0, R46, c[0x0][0x190], RZ ;  /* 0x000064002e007a24 */ /* 0x000fca00078e02ff */
[----:B------:R1:W-:Y:S04]  /*27c10*/  STL [R1+0x838], R0 ;  /* 0x0008380001007387 */ /* 0x0003e80000100800 */
[----:B------:R1:W-:Y:S04]  /*27c20*/  STL [R1+0x83c], R2 ;  /* 0x00083c0201007387 */ /* 0x0003e80000100800 */
[----:B------:R-:W3:Y:S01]  /*27c30*/  LDL.LU R78, [R1+0x4a4] ;  /* 0x0004a400014e7983 */ /* 0x000ee20000300800 */
[----:B-1----:R-:W-:-:S03]  /*27c40*/  IMAD R0, R6, c[0x0][0x190], RZ ;  /* 0x0000640006007a24 */ /* 0x002fc600078e02ff */
[----:B------:R-:W3:Y:S04]  /*27c50*/  LDL.LU R79, [R1+0x4c4] ;  /* 0x0004c400014f7983 */ /* 0x000ee80000300800 */
[----:B------:R1:W-:Y:S04]  /*27c60*/  STL [R1+0x840], R0 ;  /* 0x0008400001007387 */ /* 0x0003e80000100800 */
[----:B------:R-:W3:Y:S01]  /*27c70*/  LDL.LU R54, [R1+0x4e4] ;  /* 0x0004e40001367983 */ /* 0x000ee20000300800 */
[----:B------:R-:W-:-:S03]  /*27c80*/  IMAD R2, R30, c[0x0][0x190], RZ ;  /* 0x000064001e027a24 */ /* 0x000fc600078e02ff */
[----:B------:R-:W3:Y:S04]  /*27c90*/  LDL.LU R46, [R1+0x504] ;  /* 0x00050400012e7983 */ /* 0x000ee80000300800 */
[----:B------:R-:W3:Y:S01]  /*27ca0*/  LDL.LU R6, [R1+0x524] ;  /* 0x0005240001067983 */ /* 0x000ee20000300800 */
[----:B-1----:R-:W-:-:S03]  /*27cb0*/  IMAD R0, R31, c[0x0][0x190], RZ ;  /* 0x000064001f007a24 */ /* 0x002fc600078e02ff */
[----:B------:R-:W3:Y:S04]  /*27cc0*/  LDL.LU R30, [R1+0x544] ;  /* 0x00054400011e7983 */ /* 0x000ee80000300800 */
[----:B------:R1:W-:Y:S01]  /*27cd0*/  STL [R1+0x760], R2 ;  /* 0x0007600201007387 */ /* 0x0003e20000100800 */
[----:B------:R-:W-:-:S03]  /*27ce0*/  IMAD R3, R47, c[0x0][0x190], RZ ;  /* 0x000064002f037a24 */ /* 0x000fc600078e02ff */
[----:B------:R-:W3:Y:S04]  /*27cf0*/  LDL.LU R31, [R1+0x564] ;  /* 0x00056400011f7983 */ /* 0x000ee80000300800 */
[----:B------:R1:W-:Y:S02]  /*27d00*/  STL [R1+0x780], R0 ;  /* 0x0007800001007387 */ /* 0x0003e40000100800 */
[----:B-1----:R-:W-:Y:S02]  /*27d10*/  IMAD R2, R38, c[0x0][0x190], RZ ;  /* 0x0000640026027a24 */ /* 0x002fe400078e02ff */
[----:B------:R1:W-:Y:S04]  /*27d20*/  STL [R1+0x7a0], R3 ;  /* 0x0007a00301007387 */ /* 0x0003e80000100800 */
[----:B------:R-:W3:Y:S01]  /*27d30*/  LDL.LU R70, [R1+0x584] ;  /* 0x0005840001467983 */ /* 0x000ee20000300800 */
[----:B------:R-:W-:-:S03]  /*27d40*/  IMAD R0, R22, c[0x0][0x190], RZ ;  /* 0x0000640016007a24 */ /* 0x000fc600078e02ff */
[----:B------:R4:W-:Y:S04]  /*27d50*/  STL [R1+0x7c0], R2 ;  /* 0x0007c00201007387 */ /* 0x0009e80000100800 */
[----:B------:R-:W3:Y:S04]  /*27d60*/  LDL.LU R71, [R1+0x5c4] ;  /* 0x0005c40001477983 */ /* 0x000ee80000300800 */
[----:B------:R4:W-:Y:S04]  /*27d70*/  STL [R1+0x7e0], R0 ;  /* 0x0007e00001007387 */ /* 0x0009e80000100800 */
[----:B------:R-:W3:Y:S04]  /*27d80*/  LDL.LU R47, [R1+0x5e4] ;  /* 0x0005e400012f7983 */ /* 0x000ee80000300800 */
[----:B------:R-:W3:Y:S01]  /*27d90*/  LDL.LU R38, [R1+0x604] ;  /* 0x0006040001267983 */ /* 0x000ee20000300800 */
[----:B-1----:R-:W-:-:S03]  /*27da0*/  IMAD R3, R55, c[0x0][0x190], RZ ;  /* 0x0000640037037a24 */ /* 0x002fc600078e02ff */
[----:B------:R-:W3:Y:S04]  /*27db0*/  LDL.LU R22, [R1+0x624] ;  /* 0x0006240001167983 */ /* 0x000ee80000300800 */
[----:B------:R-:W-:Y:S04]  /*27dc0*/  STL [R1+0x800], R3 ;  /* 0x0008000301007387 */ /* 0x000fe80000100800 */
[----:B------:R-:W3:Y:S01]  /*27dd0*/  LDL.LU R62, [R1+0x644] ;  /* 0x00064400013e7983 */ /* 0x000ee20000300800 */
[----:B----4-:R-:W-:-:S05]  /*27de0*/  IMAD R2, R39, c[0x0][0x190], RZ ;  /* 0x0000640027027a24 */ /* 0x010fca00078e02ff */
[----:B------:R-:W-:Y:S01]  /*27df0*/  STL [R1+0x820], R2 ;  /* 0x0008200201007387 */ /* 0x000fe20000100800 */
[----:B------:R-:W-:-:S03]  /*27e00*/  IMAD R0, R7, c[0x0][0x190], RZ ;  /* 0x0000640007007a24 */ /* 0x000fc600078e02ff */
[----:B------:R-:W4:Y:S04]  /*27e10*/  LDL.LU R7, [R1+0x664] ;  /* 0x0006640001077983 */ /* 0x000f280000300800 */
[----:B------:R2:W-:Y:S04]  /*27e20*/  STL [R1+0x858], R0 ;  /* 0x0008580001007387 */ /* 0x0005e80000100800 */
[----:B------:R-:W4:Y:S01]  /*27e30*/  LDL.LU R63, [R1+0x684] ;  /* 0x00068400013f7983 */ /* 0x000f220000300800 */
[----:B--2---:R-:W-:-:S03]  /*27e40*/  IMAD R0, R23, c[0x0][0x190], RZ ;  /* 0x0000640017007a24 */ /* 0x004fc600078e02ff */
[----:B------:R-:W2:Y:S04]  /*27e50*/  LDL.LU R23, [R1+0x6a4] ;  /* 0x0006a40001177983 */ /* 0x000ea80000300800 */
[----:B------:R3:W-:Y:S04]  /*27e60*/  STL [R1+0x85c], R0 ;  /* 0x00085c0001007387 */ /* 0x0007e80000100800 */
[----:B------:R-:W2:Y:S04]  /*27e70*/  LDL.LU R55, [R1+0x6e4] ;  /* 0x0006e40001377983 */ /* 0x000ea80000300800 */
[----:B------:R-:W2:Y:S01]  /*27e80*/  LDL.LU R39, [R1+0x704] ;  /* 0x0007040001277983 */ /* 0x000ea20000300800 */
[----:B---3--:R-:W-:-:S05]  /*27e90*/  IMAD R0, R14, c[0x0][0x190], RZ ;  /* 0x000064000e007a24 */ /* 0x008fca00078e02ff */
[----:B------:R1:W-:Y:S04]  /*27ea0*/  STL [R1+0x860], R0 ;  /* 0x0008600001007387 */ /* 0x0003e80000100800 */
[----:B------:R-:W3:Y:S01]  /*27eb0*/  LDL.LU R14, [R1+0x724] ;  /* 0x00072400010e7983 */ /* 0x000ee20000300800 */
[----:B-1----:R-:W-:-:S03]  /*27ec0*/  IMAD R0, R15, c[0x0][0x190], RZ ;  /* 0x000064000f007a24 */ /* 0x002fc600078e02ff */
[----:B------:R-:W3:Y:S04]  /*27ed0*/  LDL.LU R15, [R1+0x744] ;  /* 0x00074400010f7983 */ /* 0x000ee80000300800 */
[----:B------:R1:W-:Y:S01]  /*27ee0*/  STL [R1+0x98c], R0 ;  /* 0x00098c0001007387 */ /* 0x0003e20000100800 */
[----:B------:R-:W-:Y:S02]  /*27ef0*/  IMAD R2, R78, c[0x0][0x190], RZ ;  /* 0x000064004e027a24 */ /* 0x000fe400078e02ff */
[----:B-1----:R-:W-:-:S03]  /*27f00*/  IMAD R0, R79, c[0x0][0x190], RZ ;  /* 0x000064004f007a24 */ /* 0x002fc600078e02ff */
[----:B------:R1:W-:Y:S01]  /*27f10*/  STL [R1+0x988], R2 ;  /* 0x0009880201007387 */ /* 0x0003e20000100800 */
[----:B------:R-:W-:-:S03]  /*27f20*/  IMAD R3, R54, c[0x0][0x190], RZ ;  /* 0x0000640036037a24 */ /* 0x000fc600078e02ff */
[----:B------:R1:W-:Y:S02]  /*27f30*/  STL [R1+0x984], R0 ;  /* 0x0009840001007387 */ /* 0x0003e40000100800 */
[----:B-1----:R-:W-:Y:S02]  /*27f40*/  IMAD R2, R46, c[0x0][0x190], RZ ;  /* 0x000064002e027a24 */ /* 0x002fe400078e02ff */
[----:B------:R-:W-:Y:S04]  /*27f50*/  STL [R1+0x980], R3 ;  /* 0x0009800301007387 */ /* 0x000fe80000100800 */
[----:B------:R-:W3:Y:S01]  /*27f60*/  LDL.LU R46, [R1+0x764] ;  /* 0x00076400012e7983 */ /* 0x000ee20000300800 */
[----:B------:R-:W-:-:S03]  /*27f70*/  IMAD R0, R6, c[0x0][0x190], RZ ;  /* 0x0000640006007a24 */ /* 0x000fc600078e02ff */
[----:B------:R1:W-:Y:S04]  /*27f80*/  STL [R1+0x97c], R2 ;  /* 0x00097c0201007387 */ /* 0x0003e80000100800 */
[----:B------:R-:W3:Y:S04]  /*27f90*/  LDL.LU R6, [R1+0x784] ;  /* 0x0007840001067983 */ /* 0x000ee80000300800 */
[----:B------:R1:W-:Y:S02]  /*27fa0*/  STL [R1+0x978], R0 ;  /* 0x0009780001007387 */ /* 0x0003e40000100800 */
[----:B-1----:R-:W-:-:S02]  /*27fb0*/  IMAD R2, R30, c[0x0][0x190], RZ ;  /* 0x000064001e027a24 */ /* 0x002fc400078e02ff */
[----:B------:R-:W3:Y:S01]  /*27fc0*/  LDL.LU R54, [R1+0x7a4] ;  /* 0x0007a40001367983 */ /* 0x000ee20000300800 */
[----:B------:R-:W-:-:S03]  /*27fd0*/  IMAD R0, R31, c[0x0][0x190], RZ ;  /* 0x000064001f007a24 */ /* 0x000fc600078e02ff */
[----:B------:R1:W-:Y:S04]  /*27fe0*/  STL [R1+0x974], R2 ;  /* 0x0009740201007387 */ /* 0x0003e80000100800 */
[----:B------:R-:W3:Y:S04]  /*27ff0*/  LDL.LU R30, [R1+0x7c4] ;  /* 0x0007c400011e7983 */ /* 0x000ee80000300800 */
[----:B------:R1:W-:Y:S04]  /*28000*/  STL [R1+0x970], R0 ;  /* 0x0009700001007387 */ /* 0x0003e80000100800 */
[----:B------:R-:W3:Y:S01]  /*28010*/  LDL.LU R31, [R1+0x804] ;  /* 0x00080400011f7983 */ /* 0x000ee20000300800 */
[----:B-1----:R-:W-:-:S02]  /*28020*/  IMAD R2, R70, c[0x0][0x190], RZ ;  /* 0x0000640046027a24 */ /* 0x002fc400078e02ff */
[----:B------:R-:W-:Y:S02]  /*28030*/  IMAD R3, R47, c[0x0][0x190], RZ ;  /* 0x000064002f037a24 */ /* 0x000fe400078e02ff */
[----:B------:R-:W-:Y:S01]  /*28040*/  IMAD R0, R71, c[0x0][0x190], RZ ;  /* 0x0000640047007a24 */ /* 0x000fe200078e02ff */
[----:B------:R1:W-:Y:S04]  /*28050*/  STL [R1+0x96c], R2 ;  /* 0x00096c0201007387 */ /* 0x0003e80000100800 */
[----:B------:R1:W-:Y:S02]  /*28060*/  STL [R1+0x844], R0 ;  /* 0x0008440001007387 */ /* 0x0003e40000100800 */
[----:B-1----:R-:W-:Y:S02]  /*28070*/  IMAD R2, R38, c[0x0][0x190], RZ ;  /* 0x0000640026027a24 */ /* 0x002fe400078e02ff */
[----:B------:R-:W-:Y:S01]  /*28080*/  STL [R1+0x848], R3 ;  /* 0x0008480301007387 */ /* 0x000fe20000100800 */
[----:B------:R-:W-:-:S03]  /*28090*/  IMAD R0, R22, c[0x0][0x190], RZ ;  /* 0x0000640016007a24 */ /* 0x000fc600078e02ff */
[----:B------:R-:W3:Y:S04]  /*280a0*/  LDL.LU R47, [R1+0x824] ;  /* 0x00082400012f7983 */ /* 0x000ee80000300800 */
[----:B------:R-:W-:Y:S04]  /*280b0*/  STL [R1+0x84c], R2 ;  /* 0x00084c0201007387 */ /* 0x000fe80000100800 */
[----:B------:R-:W3:Y:S04]  /*280c0*/  LDL.LU R38, [R1+0x428] ;  /* 0x0004280001267983 */ /* 0x000ee80000300800 */
[----:B------:R4:W-:Y:S04]  /*280d0*/  STL [R1+0x854], R0 ;  /* 0x0008540001007387 */ /* 0x0009e80000100800 */
[----:B------:R-:W3:Y:S01]  /*280e0*/  LDL.LU R22, [R1+0x468] ;  /* 0x0004680001167983 */ /* 0x000ee20000300800 */
[----:B----4-:R-:W-:-:S03]  /*280f0*/  IMAD R0, R7, c[0x0][0x190], RZ ;  /* 0x0000640007007a24 */ /* 0x010fc600078e02ff */
[----:B------:R-:W4:Y:S01]  /*28100*/  LDL.LU R7, [R1+0x488] ;  /* 0x0004880001077983 */ /* 0x000f220000300800 */
[----:B------:R-:W-:-:S05]  /*28110*/  IMAD R2, R62, c[0x0][0x190], RZ ;  /* 0x000064003e027a24 */ /* 0x000fca00078e02ff */
[----:B------:R1:W-:Y:S04]  /*28120*/  STL [R1+0x968], R2 ;  /* 0x0009680201007387 */ /* 0x0003e80000100800 */
[----:B------:R2:W-:Y:S01]  /*28130*/  STL [R1+0x964], R0 ;  /* 0x0009640001007387 */ /* 0x0005e20000100800 */
[----:B-1----:R-:W-:Y:S02]  /*28140*/  IMAD R2, R63, c[0x0][0x190], RZ ;  /* 0x000064003f027a24 */ /* 0x002fe400078e02ff */
[----:B--2---:R-:W-:Y:S02]  /*28150*/  IMAD R0, R23, c[0x0][0x190], RZ ;  /* 0x0000640017007a24 */ /* 0x004fe400078e02ff */
[----:B------:R-:W2:Y:S01]  /*28160*/  LDL.LU R23, [R1+0x4a8] ;  /* 0x0004a80001177983 */ /* 0x000ea20000300800 */
[----:B------:R-:W-:-:S03]  /*28170*/  IMAD R3, R55, c[0x0][0x190], RZ ;  /* 0x0000640037037a24 */ /* 0x000fc600078e02ff */
[----:B------:R3:W-:Y:S04]  /*28180*/  STL [R1+0x960], R2 ;  /* 0x0009600201007387 */ /* 0x0007e80000100800 */
[----:B------:R1:W-:Y:S04]  /*28190*/  STL [R1+0x95c], R0 ;  /* 0x00095c0001007387 */ /* 0x0003e80000100800 */
[----:B------:R-:W-:Y:S01]  /*281a0*/  STL [R1+0x644], R3 ;  /* 0x0006440301007387 */ /* 0x000fe20000100800 */
[----:B---3--:R-:W-:-:S03]  /*281b0*/  IMAD R2, R14, c[0x0][0x190], RZ ;  /* 0x000064000e027a24 */ /* 0x008fc600078e02ff */
[----:B------:R-:W3:Y:S01]  /*281c0*/  LDL.LU R14, [R1+0x4c8] ;  /* 0x0004c800010e7983 */ /* 0x000ee20000300800 */
[----:B-1----:R-:W-:-:S05]  /*281d0*/  IMAD R0, R39, c[0x0][0x190], RZ ;  /* 0x0000640027007a24 */ /* 0x002fca00078e02ff */
[----:B------:R1:W-:Y:S04]  /*281e0*/  STL [R1+0x684], R0 ;  /* 0x0006840001007387 */ /* 0x0003e80000100800 */
[----:B------:R1:W-:Y:S04]  /*281f0*/  STL [R1+0x6a4], R2 ;  /* 0x0006a40201007387 */ /* 0x0003e80000100800 */
[----:B------:R-:W3:Y:S01]  /*28200*/  LDL.LU R78, [R1+0x508] ;  /* 0x00050800014e7983 */ /* 0x000ee20000300800 */
[----:B-1----:R-:W-:-:S03]  /*28210*/  IMAD R0, R15, c[0x0][0x190], RZ ;  /* 0x000064000f007a24 */ /* 0x002fc600078e02ff */
[----:B------:R-:W3:Y:S04]  /*28220*/  LDL.LU R79, [R1+0x528] ;  /* 0x00052800014f7983 */ /* 0x000ee80000300800 */
[----:B------:R1:W-:Y:S04]  /*28230*/  STL [R1+0x850], R0 ;  /* 0x0008500001007387 */ /* 0x0003e80000100800 */
[----:B------:R-:W3:Y:S04]  /*28240*/  LDL.LU R55, [R1+0x548] ;  /* 0x0005480001377983 */ /* 0x000ee80000300800 */
[----:B------:R-:W3:Y:S04]  /*28250*/  LDL.LU R39, [R1+0x568] ;  /* 0x0005680001277983 */ /* 0x000ee80000300800 */
[----:B------:R-:W3:Y:S01]  /*28260*/  LDL.LU R15, [R1+0x588] ;  /* 0x00058800010f7983 */ /* 0x000ee20000300800 */
[----:B------:R-:W-:-:S03]  /*28270*/  IMAD R2, R46, c[0x0][0x190], RZ ;  /* 0x000064002e027a24 */ /* 0x000fc600078e02ff */
[----:B------:R-:W3:Y:S04]  /*28280*/  LDL.LU R46, [R1+0x5c8] ;  /* 0x0005c800012e7983 */ /* 0x000ee80000300800 */
[----:B------:R1:W-:Y:S02]  /*28290*/  STL [R1+0x958], R2 ;  /* 0x0009580201007387 */ /* 0x0003e40000100800 */
[----:B-1----:R-:W-:Y:S02]  /*282a0*/  IMAD R0, R6, c[0x0][0x190], RZ ;  /* 0x0000640006007a24 */ /* 0x002fe400078e02ff */
[----:B------:R-:W3:Y:S01]  /*282b0*/  LDL.LU R6, [R1+0x5e8] ;  /* 0x0005e80001067983 */ /* 0x000ee20000300800 */
[----:B------:R-:W-:-:S03]  /*282c0*/  IMAD R3, R54, c[0x0][0x190], RZ ;  /* 0x0000640036037a24 */ /* 0x000fc600078e02ff */
[----:B------:R1:W-:Y:S04]  /*282d0*/  STL [R1+0x954], R0 ;  /* 0x0009540001007387 */ /* 0x0003e80000100800 */
[----:B------:R1:W-:Y:S04]  /*282e0*/  STL [R1+0x950], R3 ;  /* 0x0009500301007387 */ /* 0x0003e80000100800 */
[----:B------:R-:W3:Y:S01]  /*282f0*/  LDL.LU R70, [R1+0x608] ;  /* 0x0006080001467983 */ /* 0x000ee20000300800 */
[----:B------:R-:W-:-:S05]  /*28300*/  IMAD R2, R30, c[0x0][0x190], RZ ;  /* 0x000064001e027a24 */ /* 0x000fca00078e02ff */
[----:B------:R1:W-:Y:S02]  /*28310*/  STL [R1+0x94c], R2 ;  /* 0x00094c0201007387 */ /* 0x0003e40000100800 */
[----:B-1----:R-:W-:Y:S02]  /*28320*/  IMAD R0, R31, c[0x0][0x190], RZ ;  /* 0x000064001f007a24 */ /* 0x002fe400078e02ff */
[----:B------:R-:W3:Y:S04]  /*28330*/  LDL.LU R71, [R1+0x628] ;  /* 0x0006280001477983 */ /* 0x000ee80000300800 */
[----:B------:R1:W-:Y:S04]  /*28340*/  STL [R1+0x624], R0 ;  /* 0x0006240001007387 */ /* 0x0003e80000100800 */
[----:B------:R-:W3:Y:S04]  /*28350*/  LDL.LU R54, [R1+0x668] ;  /* 0x0006680001367983 */ /* 0x000ee80000300800 */
[----:B------:R-:W3:Y:S04]  /*28360*/  LDL.LU R30, [R1+0x688] ;  /* 0x00068800011e7983 */ /* 0x000ee80000300800 */
[----:B------:R-:W3:Y:S01]  /*28370*/  LDL.LU R31, [R1+0x6a8] ;  /* 0x0006a800011f7983 */ /* 0x000ee20000300800 */
[----:B------:R-:W-:-:S05]  /*28380*/  IMAD R3, R47, c[0x0][0x190], RZ ;  /* 0x000064002f037a24 */ /* 0x000fca00078e02ff */
[----:B------:R-:W-:Y:S01]  /*28390*/  STL [R1+0x664], R3 ;  /* 0x0006640301007387 */ /* 0x000fe20000100800 */
[----:B------:R-:W-:-:S03]  /*283a0*/  IMAD R2, R38, c[0x0][0x190], RZ ;  /* 0x0000640026027a24 */ /* 0x000fc600078e02ff */
[----:B------:R-:W3:Y:S04]  /*283b0*/  LDL.LU R62, [R1+0x6c8] ;  /* 0x0006c800013e7983 */ /* 0x000ee80000300800 */
[----:B------:R-:W-:Y:S01]  /*283c0*/  STL [R1+0x910], R2 ;  /* 0x0009100201007387 */ /* 0x000fe20000100800 */
[----:B-1----:R-:W-:-:S03]  /*283d0*/  IMAD R0, R22, c[0x0][0x190], RZ ;  /* 0x0000640016007a24 */ /* 0x002fc600078e02ff */
[----:B------:R-:W3:Y:S04]  /*283e0*/  LDL.LU R22, [R1+0x708] ;  /* 0x0007080001167983 */ /* 0x000ee80000300800 */
[----:B------:R4:W-:Y:S04]  /*283f0*/  STL [R1+0x90c], R0 ;  /* 0x00090c0001007387 */ /* 0x0009e80000100800 */
[----:B------:R-:W3:Y:S01]  /*28400*/  LDL.LU R63, [R1+0x728] ;  /* 0x00072800013f7983 */ /* 0x000ee20000300800 */
[----:B----4-:R-:W-:-:S03]  /*28410*/  IMAD R0, R7, c[0x0][0x190], RZ ;  /* 0x0000640007007a24 */ /* 0x010fc600078e02ff */
[----:B------:R-:W4:Y:S04]  /*28420*/  LDL.LU R7, [R1+0x748] ;  /* 0x0007480001077983 */ /* 0x000f280000300800 */
[----:B------:R2:W-:Y:S04]  /*28430*/  STL [R1+0x908], R0 ;  /* 0x0009080001007387 */ /* 0x0005e80000100800 */
[----:B------:R-:W4:Y:S04]  /*28440*/  LDL.LU R47, [R1+0x768] ;  /* 0x00076800012f7983 */ /* 0x000f280000300800 */
[----:B------:R-:W4:Y:S01]  /*28450*/  LDL.LU R38, [R1+0x7a8] ;  /* 0x0007a80001267983 */ /* 0x000f220000300800 */
[----:B--2---:R-:W-:-:S05]  /*28460*/  IMAD R0, R23, c[0x0][0x190], RZ ;  /* 0x0000640017007a24 */ /* 0x004fca00078e02ff */
[----:B------:R3:W-:Y:S04]  /*28470*/  STL [R1+0x904], R0 ;  /* 0x0009040001007387 */ /* 0x0007e80000100800 */
[----:B------:R-:W2:Y:S01]  /*28480*/  LDL.LU R23, [R1+0x7c8] ;  /* 0x0007c80001177983 */ /* 0x000ea20000300800 */
[----:B---3--:R-:W-:-:S03]  /*28490*/  IMAD R0, R14, c[0x0][0x190], RZ ;  /* 0x000064000e007a24 */ /* 0x008fc600078e02ff */
[----:B------:R-:W3:Y:S04]  /*284a0*/  LDL.LU R14, [R1+0x7e8] ;  /* 0x0007e800010e7983 */ /* 0x000ee80000300800 */
[----:B------:R1:W-:Y:S01]  /*284b0*/  STL [R1+0x900], R0 ;  /* 0x0009000001007387 */ /* 0x0003e20000100800 */
[----:B------:R-:W-:Y:S02]  /*284c0*/  IMAD R2, R78, c[0x0][0x190], RZ ;  /* 0x000064004e027a24 */ /* 0x000fe400078e02ff */
[----:B-1----:R-:W-:-:S03]  /*284d0*/  IMAD R0, R79, c[0x0][0x190], RZ ;  /* 0x000064004f007a24 */ /* 0x002fc600078e02ff */
[----:B------:R1:W-:Y:S04]  /*284e0*/  STL [R1+0x764], R2 ;  /* 0x0007640201007387 */ /* 0x0003e80000100800 */
[----:B------:R1:W-:Y:S01]  /*284f0*/  STL [R1+0x784], R0 ;  /* 0x0007840001007387 */ /* 0x0003e20000100800 */
[----:B------:R-:W-:Y:S02]  /*28500*/  IMAD R3, R55, c[0x0][0x190], RZ ;  /* 0x0000640037037a24 */ /* 0x000fe400078e02ff */
[----:B-1----:R-:W-:-:S03]  /*28510*/  IMAD R2, R39, c[0x0][0x190], RZ ;  /* 0x0000640027027a24 */ /* 0x002fc600078e02ff */
[----:B------:R-:W-:Y:S01]  /*28520*/  STL [R1+0x7a4], R3 ;  /* 0x0007a40301007387 */ /* 0x000fe20000100800 */
[----:B------:R-:W-:-:S03]  /*28530*/  IMAD R0, R15, c[0x0][0x190], RZ ;  /* 0x000064000f007a24 */ /* 0x000fc600078e02ff */
[----:B------:R-:W3:Y:S04]  /*28540*/  LDL.LU R39, [R1+0x808] ;  /* 0x0008080001277983 */ /* 0x000ee80000300800 */
        /* <DEDUP_REMOVED lines=11> */
[----:B------:R-:W-:-:S03]  /*28600*/  IMAD R0, R71, c[0x0][0x190], RZ ;  /* 0x0000640047007a24 */ /* 0x000fc600078e02ff */
[----:B------:R1:W-:Y:S01]  /*28610*/  STL [R1+0x868], R2 ;  /* 0x0008680201007387 */ /* 0x0003e20000100800 */
[----:B------:R-:W-:-:S03]  /*28620*/  IMAD R3, R54, c[0x0][0x190], RZ ;  /* 0x0000640036037a24 */ /* 0x000fc600078e02ff */
[----:B------:R1:W-:Y:S02]  /*28630*/  STL [R1+0x86c], R0 ;  /* 0x00086c0001007387 */ /* 0x0003e40000100800 */
[----:B-1----:R-:W-:Y:S02]  /*28640*/  IMAD R2, R30, c[0x0][0x190], RZ ;  /* 0x000064001e027a24 */ /* 0x002fe400078e02ff */
[----:B------:R-:W-:Y:S01]  /*28650*/  STL [R1+0x870], R3 ;  /* 0x0008700301007387 */ /* 0x000fe20000100800 */
[----:B------:R-:W-:-:S03]  /*28660*/  IMAD R0, R31, c[0x0][0x190], RZ ;  /* 0x000064001f007a24 */ /* 0x000fc600078e02ff */
[----:B------:R-:W3:Y:S04]  /*28670*/  LDL.LU R54, [R1+0x4ac] ;  /* 0x0004ac0001367983 */ /* 0x000ee80000300800 */
[----:B------:R1:W-:Y:S04]  /*28680*/  STL [R1+0x874], R2 ;  /* 0x0008740201007387 */ /* 0x0003e80000100800 */
[----:B------:R-:W3:Y:S04]  /*28690*/  LDL.LU R30, [R1+0x4ec] ;  /* 0x0004ec00011e7983 */ /* 0x000ee80000300800 */
[----:B------:R1:W-:Y:S04]  /*286a0*/  STL [R1+0x878], R0 ;  /* 0x0008780001007387 */ /* 0x0003e80000100800 */
[----:B------:R-:W3:Y:S01]  /*286b0*/  LDL.LU R31, [R1+0x50c] ;  /* 0x00050c00011f7983 */ /* 0x000ee20000300800 */
[----:B-1----:R-:W-:-:S02]  /*286c0*/  IMAD R2, R62, c[0x0][0x190], RZ ;  /* 0x000064003e027a24 */ /* 0x002fc400078e02ff */
[----:B------:R-:W-:Y:S02]  /*286d0*/  IMAD R0, R22, c[0x0][0x190], RZ ;  /* 0x0000640016007a24 */ /* 0x000fe400078e02ff */
[----:B------:R-:W3:Y:S04]  /*286e0*/  LDL.LU R22, [R1+0x52c] ;  /* 0x00052c0001167983 */ /* 0x000ee80000300800 */
[----:B------:R-:W-:Y:S04]  /*286f0*/  STL [R1+0x87c], R2 ;  /* 0x00087c0201007387 */ /* 0x000fe80000100800 */
[----:B------:R4:W-:Y:S02]  /*28700*/  STL [R1+0x708], R0 ;  /* 0x0007080001007387 */ /* 0x0009e40000100800 */
[----:B----4-:R-:W-:-:S02]  /*28710*/  IMAD R0, R7, c[0x0][0x190], RZ ;  /* 0x0000640007007a24 */ /* 0x010fc400078e02ff */
[----:B------:R-:W4:Y:S01]  /*28720*/  LDL.LU R7, [R1+0x54c] ;  /* 0x00054c0001077983 */ /* 0x000f220000300800 */
[----:B------:R-:W-:-:S05]  /*28730*/  IMAD R2, R63, c[0x0][0x190], RZ ;  /* 0x000064003f027a24 */ /* 0x000fca00078e02ff */
[----:B------:R-:W-:Y:S01]  /*28740*/  STL [R1+0x880], R2 ;  /* 0x0008800201007387 */ /* 0x000fe20000100800 */
[----:B------:R-:W-:-:S03]  /*28750*/  IMAD R3, R47, c[0x0][0x190], RZ ;  /* 0x000064002f037a24 */ /* 0x000fc600078e02ff */
[----:B------:R1:W-:Y:S04]  /*28760*/  STL [R1+0x884], R0 ;  /* 0x0008840001007387 */ /* 0x0003e80000100800 */
[----:B------:R-:W-:Y:S01]  /*28770*/  STL [R1+0x888], R3 ;  /* 0x0008880301007387 */ /* 0x000fe20000100800 */
[----:B-1----:R-:W-:Y:S02]  /*28780*/  IMAD R0, R38, c[0x0][0x190], RZ ;  /* 0x0000640026007a24 */ /* 0x002fe400078e02ff */
[----:B--2---:R-:W-:Y:S02]  /*28790*/  IMAD R2, R23, c[0x0][0x190], RZ ;  /* 0x0000640017027a24 */ /* 0x004fe400078e02ff */
[----:B------:R-:W2:Y:S04]  /*287a0*/  LDL.LU R23, [R1+0x56c] ;  /* 0x00056c0001177983 */ /* 0x000ea80000300800 */
[----:B------:R3:W-:Y:S04]  /*287b0*/  STL [R1+0x7a8], R0 ;  /* 0x0007a80001007387 */ /* 0x0007e80000100800 */
[----:B------:R1:W-:Y:S04]  /*287c0*/  STL [R1+0x7c8], R2 ;  /* 0x0007c80201007387 */ /* 0x0003e80000100800 */
[----:B------:R-:W2:Y:S01]  /*287d0*/  LDL.LU R78, [R1+0x5ac] ;  /* 0x0005ac00014e7983 */ /* 0x000ea20000300800 */
[----:B---3--:R-:W-:-:S03]  /*287e0*/  IMAD R0, R14, c[0x0][0x190], RZ ;  /* 0x000064000e007a24 */ /* 0x008fc600078e02ff */
[----:B------:R-:W3:Y:S04]  /*287f0*/  LDL.LU R79, [R1+0x5cc] ;  /* 0x0005cc00014f7983 */ /* 0x000ee80000300800 */
[----:B------:R1:W-:Y:S04]  /*28800*/  STL [R1+0x7e8], R0 ;  /* 0x0007e80001007387 */ /* 0x0003e80000100800 */
[----:B------:R-:W3:Y:S04]  /*28810*/  LDL.LU R47, [R1+0x5ec] ;  /* 0x0005ec00012f7983 */ /* 0x000ee80000300800 */
[----:B------:R-:W3:Y:S04]  /*28820*/  LDL.LU R38, [R1+0x60c] ;  /* 0x00060c0001267983 */ /* 0x000ee80000300800 */
[----:B------:R-:W3:Y:S01]  /*28830*/  LDL.LU R14, [R1+0x62c] ;  /* 0x00062c00010e7983 */ /* 0x000ee20000300800 */
[----:B-1----:R-:W-:-:S03]  /*28840*/  IMAD R2, R39, c[0x0][0x190], RZ ;  /* 0x0000640027027a24 */ /* 0x002fc600078e02ff */
[----:B------:R-:W3:Y:S01]  /*28850*/  LDL.LU R39, [R1+0x68c] ;  /* 0x00068c0001277983 */ /* 0x000ee20000300800 */
[----:B------:R-:W-:-:S03]  /*28860*/  IMAD R0, R15, c[0x0][0x190], RZ ;  /* 0x000064000f007a24 */ /* 0x000fc600078e02ff */
[----:B------:R1:W-:Y:S04]  /*28870*/  STL [R1+0x808], R2 ;  /* 0x0008080201007387 */ /* 0x0003e80000100800 */
[----:B------:R-:W3:Y:S01]  /*28880*/  LDL.LU R15, [R1+0x6ac] ;  /* 0x0006ac00010f7983 */ /* 0x000ee20000300800 */
[----:B------:R-:W-:-:S03]  /*28890*/  IMAD R3, R55, c[0x0][0x190], RZ ;  /* 0x0000640037037a24 */ /* 0x000fc600078e02ff */
[----:B------:R1:W-:Y:S04]  /*288a0*/  STL [R1+0x8a0], R0 ;  /* 0x0008a00001007387 */ /* 0x0003e80000100800 */
[----:B------:R1:W-:Y:S04]  /*288b0*/  STL [R1+0x8e8], R3 ;  /* 0x0008e80301007387 */ /* 0x0003e80000100800 */
[----:B------:R-:W3:Y:S01]  /*288c0*/  LDL.LU R70, [R1+0x6cc] ;  /* 0x0006cc0001467983 */ /* 0x000ee20000300800 */
[----:B-1----:R-:W-:-:S05]  /*288d0*/  IMAD R2, R46, c[0x0][0x190], RZ ;  /* 0x000064002e027a24 */ /* 0x002fca00078e02ff */
[----:B------:R1:W-:Y:S01]  /*288e0*/  STL [R1+0x8e4], R2 ;  /* 0x0008e40201007387 */ /* 0x0003e20000100800 */
[----:B------:R-:W-:-:S03]  /*288f0*/  IMAD R0, R6, c[0x0][0x190], RZ ;  /* 0x0000640006007a24 */ /* 0x000fc600078e02ff */
[----:B------:R-:W3:Y:S04]  /*28900*/  LDL.LU R71, [R1+0x6ec] ;  /* 0x0006ec0001477983 */ /* 0x000ee80000300800 */
[----:B------:R1:W-:Y:S04]  /*28910*/  STL [R1+0x8e0], R0 ;  /* 0x0008e00001007387 */ /* 0x0003e80000100800 */
[----:B------:R-:W3:Y:S04]  /*28920*/  LDL.LU R55, [R1+0x72c] ;  /* 0x00072c0001377983 */ /* 0x000ee80000300800 */
[----:B------:R-:W3:Y:S04]  /*28930*/  LDL.LU R46, [R1+0x74c] ;  /* 0x00074c00012e7983 */ /* 0x000ee80000300800 */
[----:B------:R-:W3:Y:S01]  /*28940*/  LDL.LU R6, [R1+0x76c] ;  /* 0x00076c0001067983 */ /* 0x000ee20000300800 */
[----:B------:R-:W-:-:S05]  /*28950*/  IMAD R3, R54, c[0x0][0x190], RZ ;  /* 0x0000640036037a24 */ /* 0x000fca00078e02ff */
[----:B------:R-:W-:Y:S01]  /*28960*/  STL [R1+0x8dc], R3 ;  /* 0x0008dc0301007387 */ /* 0x000fe20000100800 */
[----:B-1----:R-:W-:-:S03]  /*28970*/  IMAD R2, R30, c[0x0][0x190], RZ ;  /* 0x000064001e027a24 */ /* 0x002fc600078e02ff */
[----:B------:R-:W3:Y:S04]  /*28980*/  LDL.LU R62, [R1+0x78c] ;  /* 0x00078c00013e7983 */ /* 0x000ee80000300800 */
[----:B------:R-:W-:Y:S01]  /*28990*/  STL [R1+0x8d8], R2 ;  /* 0x0008d80201007387 */ /* 0x000fe20000100800 */
[----:B------:R-:W-:-:S03]  /*289a0*/  IMAD R0, R31, c[0x0][0x190], RZ ;  /* 0x000064001f007a24 */ /* 0x000fc600078e02ff */
[----:B------:R-:W3:Y:S04]  /*289b0*/  LDL.LU R30, [R1+0x7ec] ;  /* 0x0007ec00011e7983 */ /* 0x000ee80000300800 */
[----:B------:R1:W-:Y:S04]  /*289c0*/  STL [R1+0x8d4], R0 ;  /* 0x0008d40001007387 */ /* 0x0003e80000100800 */
[----:B------:R-:W3:Y:S04]  /*289d0*/  LDL.LU R63, [R1+0x80c] ;  /* 0x00080c00013f7983 */ /* 0x000ee80000300800 */
[----:B------:R-:W3:Y:S01]  /*289e0*/  LDL.LU R31, [R1+0x82c] ;  /* 0x00082c00011f7983 */ /* 0x000ee20000300800 */
[----:B-1----:R-:W-:-:S05]  /*289f0*/  IMAD R0, R22, c[0x0][0x190], RZ ;  /* 0x0000640016007a24 */ /* 0x002fca00078e02ff */
[----:B------:R4:W-:Y:S04]  /*28a00*/  STL [R1+0x8d0], R0 ;  /* 0x0008d00001007387 */ /* 0x0009e80000100800 */
[----:B------:R-:W3:Y:S04]  /*28a10*/  LDL.LU R54, [R1+0x404] ;  /* 0x0004040001367983 */ /* 0x000ee80000300800 */
[----:B------:R-:W3:Y:S01]  /*28a20*/  LDL.LU R22, [R1+0x400] ;  /* 0x0004000001167983 */ /* 0x000ee20000300800 */
[----:B----4-:R-:W-:-:S05]  /*28a30*/  IMAD R0, R7, c[0x0][0x190], RZ ;  /* 0x0000640007007a24 */ /* 0x010fca00078e02ff */
[----:B------:R2:W-:Y:S04]  /*28a40*/  STL [R1+0x8cc], R0 ;  /* 0x0008cc0001007387 */ /* 0x0005e80000100800 */
[----:B------:R-:W4:Y:S01]  /*28a50*/  LDL.LU R7, [R1+0x3e4] ;  /* 0x0003e40001077983 */ /* 0x000f220000300800 */
[----:B--2---:R-:W-:-:S03]  /*28a60*/  IMAD R0, R23, c[0x0][0x190], RZ ;  /* 0x0000640017007a24 */ /* 0x004fc600078e02ff */
[----:B------:R-:W2:Y:S04]  /*28a70*/  LDL.LU R23, [R1+0x3c8] ;  /* 0x0003c80001177983 */ /* 0x000ea80000300800 */
[----:B------:R3:W-:Y:S01]  /*28a80*/  STL [R1+0x8c8], R0 ;  /* 0x0008c80001007387 */ /* 0x0007e20000100800 */
[----:B------:R-:W-:Y:S02]  /*28a90*/  IMAD R2, R78, c[0x0][0x190], RZ ;  /* 0x000064004e027a24 */ /* 0x000fe400078e02ff */
[----:B---3--:R-:W-:-:S03]  /*28aa0*/  IMAD R0, R79, c[0x0][0x190], RZ ;  /* 0x000064004f007a24 */ /* 0x008fc600078e02ff */
[----:B------:R1:W-:Y:S01]  /*28ab0*/  STL [R1+0x89c], R2 ;  /* 0x00089c0201007387 */ /* 0x0003e20000100800 */
[----:B------:R-:W-:-:S03]  /*28ac0*/  IMAD R3, R47, c[0x0][0x190], RZ ;  /* 0x000064002f037a24 */ /* 0x000fc600078e02ff */
[----:B------:R3:W-:Y:S01]  /*28ad0*/  STL [R1+0x8c4], R0 ;  /* 0x0008c40001007387 */ /* 0x0007e20000100800 */
[----:B-1----:R-:W-:-:S03]  /*28ae0*/  IMAD R2, R38, c[0x0][0x190], RZ ;  /* 0x0000640026027a24 */ /* 0x002fc600078e02ff */
[----:B------:R-:W-:Y:S04]  /*28af0*/  STL [R1+0x8c0], R3 ;  /* 0x0008c00301007387 */ /* 0x000fe80000100800 */
[----:B------:R-:W2:Y:S01]  /*28b00*/  LDL.LU R47, [R1+0x3c4] ;  /* 0x0003c400012f7983 */ /* 0x000ea20000300800 */
[----:B---3--:R-:W-:-:S03]  /*28b10*/  IMAD R0, R14, c[0x0][0x190], RZ ;  /* 0x000064000e007a24 */ /* 0x008fc600078e02ff */
        /* <DEDUP_REMOVED lines=8> */
[----:B------:R1:W-:Y:S02]  /*28ba0*/  STL [R1+0x890], R0 ;  /* 0x0008900001007387 */ /* 0x0003e40000100800 */
[----:B-1----:R-:W-:-:S02]  /*28bb0*/  IMAD R2, R70, c[0x0][0x190], RZ ;  /* 0x0000640046027a24 */ /* 0x002fc400078e02ff */
[----:B------:R-:W3:Y:S04]  /*28bc0*/  LDL.LU R15, [R1+0x388] ;  /* 0x00038800010f7983 */ /* 0x000ee80000300800 */
[----:B------:R1:W-:Y:S01]  /*28bd0*/  STL [R1+0x894], R2 ;  /* 0x0008940201007387 */ /* 0x0003e20000100800 */
[----:B------:R-:W-:Y:S02]  /*28be0*/  IMAD R0, R71, c[0x0][0x190], RZ ;  /* 0x0000640047007a24 */ /* 0x000fe400078e02ff */
        /* <DEDUP_REMOVED lines=12> */
[----:B------:R-:W3:Y:S04]  /*28cb0*/  LDL.LU R30, [R1+0x360] ;  /* 0x00036000011e7983 */ /* 0x000ee80000300800 */
[----:B------:R1:W-:Y:S04]  /*28cc0*/  STL [R1+0x8a8], R2 ;  /* 0x0008a80201007387 */ /* 0x0003e80000100800 */
[----:B------:R1:W-:Y:S02]  /*28cd0*/  STL [R1+0x7ec], R0 ;  /* 0x0007ec0001007387 */ /* 0x0003e40000100800 */
[----:B-1----:R-:W-:-:S02]  /*28ce0*/  IMAD R2, R63, c[0x0][0x190], RZ ;  /* 0x000064003f027a24 */ /* 0x002fc400078e02ff */
[----:B------:R-:W-:Y:S02]  /*28cf0*/  IMAD R0, R31, c[0x0][0x190], RZ ;  /* 0x000064001f007a24 */ /* 0x000fe400078e02ff */
[----:B------:R-:W3:Y:S01]  /*28d00*/  LDL.LU R31, [R1+0x348] ;  /* 0x00034800011f7983 */ /* 0x000ee20000300800 */
[----:B------:R-:W-:-:S03]  /*28d10*/  IMAD R3, R54, c[0x0][0x190], RZ ;  /* 0x0000640036037a24 */ /* 0x000fc600078e02ff */
[----:B------:R4:W-:Y:S04]  /*28d20*/  STL [R1+0x80c], R2 ;  /* 0x00080c0201007387 */ /* 0x0009e80000100800 */
[----:B------:R1:W-:Y:S04]  /*28d30*/  STL [R1+0x82c], R0 ;  /* 0x00082c0001007387 */ /* 0x0003e80000100800 */
[----:B------:R-:W-:Y:S01]  /*28d40*/  STL [R1+0x8f4], R3 ;  /* 0x0008f40301007387 */ /* 0x000fe20000100800 */
[----:B----4-:R-:W-:-:S03]  /*28d50*/  IMAD R2, R7, c[0x0][0x190], RZ ;  /* 0x0000640007027a24 */ /* 0x010fc600078e02ff */
[----:B------:R-:W4:Y:S01]  /*28d60*/  LDL.LU R7, [R1+0x344] ;  /* 0x0003440001077983 */ /* 0x000f220000300800 */
[----:B-1----:R-:W-:-:S05]  /*28d70*/  IMAD R0, R22, c[0x0][0x190], RZ ;  /* 0x0000640016007a24 */ /* 0x002fca00078e02ff */
[----:B------:R2:W-:Y:S04]  /*28d80*/  STL [R1+0x400], R0 ;  /* 0x0004000001007387 */ /* 0x0005e80000100800 */
[----:B------:R1:W-:Y:S04]  /*28d90*/  STL [R1+0x8f8], R2 ;  /* 0x0008f80201007387 */ /* 0x0003e80000100800 */
[----:B------:R-:W4:Y:S04]  /*28da0*/  LDL.LU R78, [R1+0x340] ;  /* 0x00034000014e7983 */ /* 0x000f280000300800 */
[----:B------:R-:W4:Y:S01]  /*28db0*/  LDL.LU R79, [R1+0x324] ;  /* 0x00032400014f7983 */ /* 0x000f220000300800 */
[----:B--2---:R-:W-:-:S05]  /*28dc0*/  IMAD R0, R23, c[0x0][0x190], RZ ;  /* 0x0000640017007a24 */ /* 0x004fca00078e02ff */
[----:B------:R3:W-:Y:S04]  /*28dd0*/  STL [R1+0x78c], R0 ;  /* 0x00078c0001007387 */ /* 0x0007e80000100800 */
[----:B------:R-:W2:Y:S04]  /*28de0*/  LDL.LU R54, [R1+0x320] ;  /* 0x0003200001367983 */ /* 0x000ea80000300800 */
[----:B------:R-:W2:Y:S04]  /*28df0*/  LDL.LU R22, [R1+0x308] ;  /* 0x0003080001167983 */ /* 0x000ea80000300800 */
[----:B------:R-:W2:Y:S01]  /*28e00*/  LDL.LU R23, [R1+0x300] ;  /* 0x0003000001177983 */ /* 0x000ea20000300800 */
[----:B-1----:R-:W-:-:S03]  /*28e10*/  IMAD R2, R47, c[0x0][0x190], RZ ;  /* 0x000064002f027a24 */ /* 0x002fc600078e02ff */
[----:B------:R-:W2:Y:S04]  /*28e20*/  LDL.LU R47, [R1+0x2e4] ;  /* 0x0002e400012f7983 */ /* 0x000ea80000300800 */
[----:B------:R1:W-:Y:S01]  /*28e30*/  STL [R1+0x8fc], R2 ;  /* 0x0008fc0201007387 */ /* 0x0003e20000100800 */
[----:B---3--:R-:W-:-:S03]  /*28e40*/  IMAD R0, R14, c[0x0][0x190], RZ ;  /* 0x000064000e007a24 */ /* 0x008fc600078e02ff */
        /* <DEDUP_REMOVED lines=21> */
[----:B------:R-:W3:Y:S01]  /*28fa0*/  LDL.LU R63, [R1+0x260] ;  /* 0x00026000013f7983 */ /* 0x000ee20000300800 */
[----:B-1----:R-:W-:-:S03]  /*28fb0*/  IMAD R0, R30, c[0x0][0x190], RZ ;  /* 0x000064001e007a24 */ /* 0x002fc600078e02ff */
[----:B------:R-:W3:Y:S04]  /*28fc0*/  LDL.LU R30, [R1+0x248] ;  /* 0x00024800011e7983 */ /* 0x000ee80000300800 */
[----:B------:R1:W-:Y:S04]  /*28fd0*/  STL [R1+0x940], R0 ;  /* 0x0009400001007387 */ /* 0x0003e80000100800 */
[----:B------:R-:W3:Y:S04]  /*28fe0*/  LDL.LU R55, [R1+0x240] ;  /* 0x0002400001377983 */ /* 0x000ee80000300800 */
[----:B------:R-:W3:Y:S01]  /*28ff0*/  LDL.LU R46, [R1+0x224] ;  /* 0x00022400012e7983 */ /* 0x000ee20000300800 */
[----:B-1----:R-:W-:-:S05]  /*29000*/  IMAD R0, R31, c[0x0][0x190], RZ ;  /* 0x000064001f007a24 */ /* 0x002fca00078e02ff */
[----:B------:R4:W-:Y:S04]  /*29010*/  STL [R1+0x6a8], R0 ;  /* 0x0006a80001007387 */ /* 0x0009e80000100800 */
[----:B------:R-:W3:Y:S01]  /*29020*/  LDL.LU R31, [R1+0x220] ;  /* 0x00022000011f7983 */ /* 0x000ee20000300800 */
[----:B----4-:R-:W-:-:S03]  /*29030*/  IMAD R0, R7, c[0x0][0x190], RZ ;  /* 0x0000640007007a24 */ /* 0x010fc600078e02ff */
[----:B------:R-:W4:Y:S04]  /*29040*/  LDL.LU R7, [R1+0x208] ;  /* 0x0002080001077983 */ /* 0x000f280000300800 */
[----:B------:R1:W-:Y:S01]  /*29050*/  STL [R1+0x48c], R0 ;  /* 0x00048c0001007387 */ /* 0x0003e20000100800 */
[----:B------:R-:W-:Y:S02]  /*29060*/  IMAD R2, R78, c[0x0][0x190], RZ ;  /* 0x000064004e027a24 */ /* 0x000fe400078e02ff */
[----:B-1----:R-:W-:-:S03]  /*29070*/  IMAD R0, R79, c[0x0][0x190], RZ ;  /* 0x000064004f007a24 */ /* 0x002fc600078e02ff */
[----:B------:R1:W-:Y:S04]  /*29080*/  STL [R1+0x340], R2 ;  /* 0x0003400201007387 */ /* 0x0003e80000100800 */
[----:B------:R1:W-:Y:S01]  /*29090*/  STL [R1+0x46c], R0 ;  /* 0x00046c0001007387 */ /* 0x0003e20000100800 */
[----:B--2---:R-:W-:Y:S02]  /*290a0*/  IMAD R3, R54, c[0x0][0x190], RZ ;  /* 0x0000640036037a24 */ /* 0x004fe400078e02ff */
[----:B-1----:R-:W-:-:S03]  /*290b0*/  IMAD R2, R22, c[0x0][0x190], RZ ;  /* 0x0000640016027a24 */ /* 0x002fc600078e02ff */
[----:B------:R-:W-:Y:S01]  /*290c0*/  STL [R1+0x320], R3 ;  /* 0x0003200301007387 */ /* 0x000fe20000100800 */
[----:B------:R-:W-:-:S03]  /*290d0*/  IMAD R0, R23, c[0x0][0x190], RZ ;  /* 0x0000640017007a24 */ /* 0x000fc600078e02ff */
[----:B------:R-:W2:Y:S04]  /*290e0*/  LDL.LU R22, [R1+0x200] ;  /* 0x0002000001167983 */ /* 0x000ea80000300800 */
[----:B------:R1:W-:Y:S04]  /*290f0*/  STL [R1+0x68c], R2 ;  /* 0x00068c0201007387 */ /* 0x0003e80000100800 */
[----:B------:R-:W2:Y:S04]  /*29100*/  LDL.LU R23, [R1+0x1e4] ;  /* 0x0001e40001177983 */ /* 0x000ea80000300800 */
[----:B------:R3:W-:Y:S01]  /*29110*/  STL [R1+0x300], R0 ;  /* 0x0003000001007387 */ /* 0x0007e20000100800 */
[----:B-1----:R-:W-:-:S03]  /*29120*/  IMAD R2, R47, c[0x0][0x190], RZ ;  /* 0x000064002f027a24 */ /* 0x002fc600078e02ff */
[----:B------:R-:W2:Y:S04]  /*29130*/  LDL.LU R54, [R1+0x1e0] ;  /* 0x0001e00001367983 */ /* 0x000ea80000300800 */
[----:B------:R1:W-:Y:S01]  /*29140*/  STL [R1+0x8f0], R2 ;  /* 0x0008f00201007387 */ /* 0x0003e20000100800 */
[----:B---3--:R-:W-:-:S03]  /*29150*/  IMAD R0, R14, c[0x0][0x190], RZ ;  /* 0x000064000e007a24 */ /* 0x008fc600078e02ff */
[----:B------:R-:W3:Y:S04]  /*29160*/  LDL.LU R47, [R1+0x1c8] ;  /* 0x0001c800012f7983 */ /* 0x000ee80000300800 */
[----:B------:R1:W-:Y:S04]  /*29170*/  STL [R1+0x2e0], R0 ;  /* 0x0002e00001007387 */ /* 0x0003e80000100800 */
[----:B------:R-:W3:Y:S01]  /*29180*/  LDL.LU R14, [R1+0x1c0] ;  /* 0x0001c000010e7983 */ /* 0x000ee20000300800 */
[----:B-1----:R-:W-:-:S05]  /*29190*/  IMAD R2, R70, c[0x0][0x190], RZ ;  /* 0x0000640046027a24 */ /* 0x002fca00078e02ff */
[----:B------:R1:W-:Y:S01]  /*291a0*/  STL [R1+0x688], R2 ;  /* 0x0006880201007387 */ /* 0x0003e20000100800 */
[----:B------:R-:W-:-:S05]  /*291b0*/  IMAD R0, R71, c[0x0][0x190], RZ ;  /* 0x0000640047007a24 */ /* 0x000fca00078e02ff */
        /* <DEDUP_REMOVED lines=19> */
[----:B------:R-:W-:Y:S04]  /*292f0*/  STL [R1+0x934], R2 ;  /* 0x0009340201007387 */ /* 0x000fe80000100800 */
[----:B------:R1:W-:Y:S04]  /*29300*/  STL [R1+0x60c], R0 ;  /* 0x00060c0001007387 */ /* 0x0003e80000100800 */
[----:B------:R-:W-:Y:S01]  /*29310*/  STL [R1+0x938], R3 ;  /* 0x0009380301007387 */ /* 0x000fe20000100800 */
[----:B-1----:R-:W-:Y:S02]  /*29320*/  IMAD R0, R46, c[0x0][0x190], RZ ;  /* 0x000064002e007a24 */ /* 0x002fe400078e02ff */
[----:B------:R-:W-:-:S02]  /*29330*/  IMAD R2, R31, c[0x0][0x190], RZ ;  /* 0x000064001f027a24 */ /* 0x000fc400078e02ff */
[----:B------:R-:W3:Y:S04]  /*29340*/  LDL.LU R31, [R1+0x148] ;  /* 0x00014800011f7983 */ /* 0x000ee80000300800 */
[----:B------:R4:W-:Y:S04]  /*29350*/  STL [R1+0x3e4], R0 ;  /* 0x0003e40001007387 */ /* 0x0009e80000100800 */
[----:B------:R2:W-:Y:S04]  /*29360*/  STL [R1+0x220], R2 ;  /* 0x0002200201007387 */ /* 0x0005e80000100800 */
[----:B------:R-:W3:Y:S04]  /*29370*/  LDL.LU R70, [R1+0x140] ;  /* 0x0001400001467983 */ /* 0x000ee80000300800 */
[----:B------:R-:W3:Y:S01]  /*29380*/  LDL.LU R71, [R1+0x124] ;  /* 0x0001240001477983 */ /* 0x000ee20000300800 */
[----:B----4-:R-:W-:-:S05]  /*29390*/  IMAD R0, R7, c[0x0][0x190], RZ ;  /* 0x0000640007007a24 */ /* 0x010fca00078e02ff */
[----:B------:R1:W-:Y:S04]  /*293a0*/  STL [R1+0x608], R0 ;  /* 0x0006080001007387 */ /* 0x0003e80000100800 */
[----:B------:R-:W4:Y:S04]  /*293b0*/  LDL.LU R55, [R1+0x120] ;  /* 0x0001200001377983 */ /* 0x000f280000300800 */
[----:B------:R-:W4:Y:S04]  /*293c0*/  LDL.LU R46, [R1+0x108] ;  /* 0x00010800012e7983 */ /* 0x000f280000300800 */
[----:B------:R-:W4:Y:S01]  /*293d0*/  LDL.LU R7, [R1+0x100] ;  /* 0x0001000001077983 */ /* 0x000f220000300800 */
[----:B--2---:R-:W-:-:S03]  /*293e0*/  IMAD R2, R22, c[0x0][0x190], RZ ;  /* 0x0000640016027a24 */ /* 0x004fc600078e02ff */
[----:B------:R-:W2:Y:S01]  /*293f0*/  LDL.LU R22, [R1+0xe4] ;  /* 0x0000e40001167983 */ /* 0x000ea20000300800 */
[----:B-1----:R-:W-:-:S03]  /*29400*/  IMAD R0, R23, c[0x0][0x190], RZ ;  /* 0x0000640017007a24 */ /* 0x002fc600078e02ff */
[----:B------:R3:W-:Y:S04]  /*29410*/  STL [R1+0x200], R2 ;  /* 0x0002000201007387 */ /* 0x0007e80000100800 */
[----:B------:R-:W2:Y:S01]  /*29420*/  LDL.LU R23, [R1+0xe0] ;  /* 0x0000e00001177983 */ /* 0x000ea20000300800 */
[----:B------:R-:W-:-:S03]  /*29430*/  IMAD R3, R54, c[0x0][0x190], RZ ;  /* 0x0000640036037a24 */ /* 0x000fc600078e02ff */
[----:B------:R1:W-:Y:S04]  /*29440*/  STL [R1+0x364], R0 ;  /* 0x0003640001007387 */ /* 0x0003e80000100800 */
[----:B------:R1:W-:Y:S01]  /*29450*/  STL [R1+0x1e4], R3 ;  /* 0x0001e40301007387 */ /* 0x0003e20000100800 */
[----:B---3--:R-:W-:-:S03]  /*29460*/  IMAD R2, R47, c[0x0][0x190], RZ ;  /* 0x000064002f027a24 */ /* 0x008fc600078e02ff */
[----:B------:R-:W3:Y:S04]  /*29470*/  LDL.LU R62, [R1+0xc8] ;  /* 0x0000c800013e7983 */ /* 0x000ee80000300800 */
        /* <DEDUP_REMOVED lines=9> */
[----:B------:R-:W-:Y:S02]  /*29510*/  IMAD R2, R39, c[0x0][0x190], RZ ;  /* 0x0000640027027a24 */ /* 0x000fe400078e02ff */
[----:B-1----:R-:W-:Y:S02]  /*29520*/  IMAD R0, R15, c[0x0][0x190], RZ ;  /* 0x000064000f007a24 */ /* 0x002fe400078e02ff */
[----:B------:R-:W3:Y:S04]  /*29530*/  LDL.LU R15, [R1+0x80] ;  /* 0x00008000010f7983 */ /* 0x000ee80000300800 */
[----:B------:R-:W-:Y:S04]  /*29540*/  STL [R1+0x588], R2 ;  /* 0x0005880201007387 */ /* 0x000fe80000100800 */
        /* <DEDUP_REMOVED lines=8> */
[----:B------:R-:W-:Y:S01]  /*295d0*/  STL [R1+0x4c3c], R251 ;  /* 0x004c3cfb01007387 */ /* 0x000fe20000100800 */
[----:B-1----:R-:W-:-:S03]  /*295e0*/  IMAD R0, R31, c[0x0][0x190], RZ ;  /* 0x000064001f007a24 */ /* 0x002fc600078e02ff */
[----:B------:R-:W3:Y:S04]  /*295f0*/  LDL.LU R31, [R1+0x81c] ;  /* 0x00081c00011f7983 */ /* 0x000ee80000300800 */
[----:B------:R1:W-:Y:S01]  /*29600*/  STL [R1+0x564], R0 ;  /* 0x0005640001007387 */ /* 0x0003e20000100800 */
[----:B------:R-:W-:-:S05]  /*29610*/  IMAD R2, R71, c[0x0][0x190], RZ ;  /* 0x0000640047027a24 */ /* 0x000fca00078e02ff */
[----:B------:R-:W-:Y:S01]  /*29620*/  STL [R1+0x2c4], R2 ;  /* 0x0002c40201007387 */ /* 0x000fe20000100800 */
[----:B----4-:R-:W-:-:S03]  /*29630*/  IMAD R244, R55, c[0x0][0x190], RZ ;  /* 0x0000640037f47a24 */ /* 0x010fc600078e02ff */
[----:B------:R-:W4:Y:S01]  /*29640*/  LDL.LU R55, [R1+0x818] ;  /* 0x0008180001377983 */ /* 0x000f220000300800 */
[----:B-1----:R-:W-:Y:S02]  /*29650*/  IMAD R0, R46, c[0x0][0x190], RZ ;  /* 0x000064002e007a24 */ /* 0x002fe400078e02ff */
[----:B------:R-:W-:-:S03]  /*29660*/  IMAD R243, R7, c[0x0][0x190], RZ ;  /* 0x0000640007f37a24 */ /* 0x000fc600078e02ff */
[----:B------:R2:W-:Y:S04]  /*29670*/  STL [R1+0x544], R0 ;  /* 0x0005440001007387 */ /* 0x0005e80000100800 */
[----:B------:R-:W4:Y:S04]  /*29680*/  LDL.LU R7, [R1+0x814] ;  /* 0x0008140001077983 */ /* 0x000f280000300800 */
[----:B------:R-:W4:Y:S01]  /*29690*/  LDL.LU R46, [R1+0x810] ;  /* 0x00081000012e7983 */ /* 0x000f220000300800 */
[----:B--2---:R-:W-:-:S05]  /*296a0*/  IMAD R0, R22, c[0x0][0x190], RZ ;  /* 0x0000640016007a24 */ /* 0x004fca00078e02ff */
[----:B------:R1:W-:Y:S04]  /*296b0*/  STL [R1+0x2a0], R0 ;  /* 0x0002a00001007387 */ /* 0x0003e80000100800 */
[----:B------:R-:W2:Y:S01]  /*296c0*/  LDL.LU R22, [R1+0x7fc] ;  /* 0x0007fc0001167983 */ /* 0x000ea20000300800 */
[----:B------:R-:W-:-:S03]  /*296d0*/  IMAD R3, R23, c[0x0][0x190], RZ ;  /* 0x0000640017037a24 */ /* 0x000fc600078e02ff */
[----:B------:R-:W2:Y:S01]  /*296e0*/  LDL.LU R23, [R1+0x7f8] ;  /* 0x0007f80001177983 */ /* 0x000ea20000300800 */
[----:B---3--:R-:W-:-:S05]  /*296f0*/  IMAD R2, R62, c[0x0][0x190], RZ ;  /* 0x000064003e027a24 */ /* 0x008fca00078e02ff */
[----:B------:R3:W-:Y:S01]  /*29700*/  STL [R1+0x524], R2 ;  /* 0x0005240201007387 */ /* 0x0007e20000100800 */
[----:B-1----:R-:W-:Y:S02]  /*29710*/  IMAD R0, R63, c[0x0][0x190], RZ ;  /* 0x000064003f007a24 */ /* 0x002fe400078e02ff */
[----:B------:R-:W-:Y:S02]  /*29720*/  IMAD R5, R54, c[0x0][0x190], RZ ;  /* 0x0000640036057a24 */ /* 0x000fe400078e02ff */
[----:B------:R-:W-:-:S03]  /*29730*/  IMAD R4, R47, c[0x0][0x190], RZ ;  /* 0x000064002f047a24 */ /* 0x000fc600078e02ff */
[----:B------:R-:W-:Y:S01]  /*29740*/  STL [R1+0x264], R5 ;  /* 0x0002640501007387 */ /* 0x000fe20000100800 */
[----:B---3--:R-:W-:-:S03]  /*29750*/  IMAD R2, R14, c[0x0][0x190], RZ ;  /* 0x000064000e027a24 */ /* 0x008fc600078e02ff */
[----:B------:R-:W3:Y:S04]  /*29760*/  LDL.LU R63, [R1+0x7f4] ;  /* 0x0007f400013f7983 */ /* 0x000ee80000300800 */
[----:B------:R1:W-:Y:S04]  /*29770*/  STL [R1+0x4ec], R4 ;  /* 0x0004ec0401007387 */ /* 0x0003e80000100800 */
[----:B------:R-:W3:Y:S04]  /*29780*/  LDL.LU R47, [R1+0x7f0] ;  /* 0x0007f000012f7983 */ /* 0x000ee80000300800 */
[----:B------:R1:W-:Y:S04]  /*29790*/  STL [R1+0x1c0], R2 ;  /* 0x0001c00201007387 */ /* 0x0003e80000100800 */
[----:B------:R-:W3:Y:S04]  /*297a0*/  LDL.LU R14, [R1+0x7e4] ;  /* 0x0007e400010e7983 */ /* 0x000ee80000300800 */
[----:B------:R-:W-:Y:S01]  /*297b0*/  STL [R1+0x1c8], R0 ;  /* 0x0001c80001007387 */ /* 0x000fe20000100800 */
[----:B------:R-:W-:-:S03]  /*297c0*/  IMAD R251, R15, c[0x0][0x190], RZ ;  /* 0x000064000ffb7a24 */ /* 0x000fc600078e02ff */
[----:B------:R-:W3:Y:S01]  /*297d0*/  LDL.LU R15, [R1+0x7dc] ;  /* 0x0007dc00010f7983 */ /* 0x000ee20000300800 */
[----:B-1----:R-:W-:Y:S02]  /*297e0*/  IMAD R4, R38, c[0x0][0x190], RZ ;  /* 0x0000640026047a24 */ /* 0x002fe400078e02ff */
[----:B------:R-:W-:Y:S02]  /*297f0*/  IMAD R2, R6, c[0x0][0x190], RZ ;  /* 0x0000640006027a24 */ /* 0x000fe400078e02ff */
[----:B------:R-:W3:Y:S04]  /*29800*/  LDL.LU R6, [R1+0x7d8] ;  /* 0x0007d80001067983 */ /* 0x000ee80000300800 */
[----:B------:R1:W-:Y:S04]  /*29810*/  STL [R1+0x224], R4 ;  /* 0x0002240401007387 */ /* 0x0003e80000100800 */
[----:B------:R1:W-:Y:S02]  /*29820*/  STL [R1+0x4a8], R2 ;  /* 0x0004a80201007387 */ /* 0x0003e40000100800 */
[----:B-1----:R-:W-:-:S02]  /*29830*/  IMAD R4, R39, c[0x0][0x190], RZ ;  /* 0x0000640027047a24 */ /* 0x002fc400078e02ff */
[----:B------:R-:W-:Y:S01]  /*29840*/  STL [R1+0x1a4], R251 ;  /* 0x0001a4fb01007387 */ /* 0x000fe20000100800 */
[----:B------:R-:W-:-:S03]  /*29850*/  IMAD R2, R30, c[0x0][0x190], RZ ;  /* 0x000064001e027a24 */ /* 0x000fc600078e02ff */
[----:B------:R-:W-:Y:S04]  /*29860*/  STL [R1+0x8a4], R4 ;  /* 0x0008a40401007387 */ /* 0x000fe80000100800 */
[----:B------:R-:W3:Y:S04]  /*29870*/  LDL.LU R38, [R1+0x7d4] ;  /* 0x0007d40001267983 */ /* 0x000ee80000300800 */
[----:B------:R1:W-:Y:S04]  /*29880*/  STL [R1+0x828], R2 ;  /* 0x0008280201007387 */ /* 0x0003e80000100800 */
[----:B------:R-:W3:Y:S04]  /*29890*/  LDL.LU R54, [R1+0x7d0] ;  /* 0x0007d00001367983 */ /* 0x000ee80000300800 */
[----:B------:R-:W3:Y:S01]  /*298a0*/  LDL.LU R39, [R1+0x7cc] ;  /* 0x0007cc0001277983 */ /* 0x000ee20000300800 */
[----:B------:R-:W-:-:S03]  /*298b0*/  IMAD R44, R31, c[0x0][0x190], RZ ;  /* 0x000064001f2c7a24 */ /* 0x000fc600078e02ff */
[----:B------:R-:W3:Y:S04]  /*298c0*/  LDL.LU R30, [R1+0x7bc] ;  /* 0x0007bc00011e7983 */ /* 0x000ee80000300800 */
[----:B------:R-:W3:Y:S04]  /*298d0*/  LDL.LU R31, [R1+0x7b8] ;  /* 0x0007b800011f7983 */ /* 0x000ee80000300800 */
[----:B------:R-:W-:Y:S01]  /*298e0*/  STL [R1+0x4a90], R44 ;  /* 0x004a902c01007387 */ /* 0x000fe20000100800 */
[----:B----4-:R-:W-:-:S03]  /*298f0*/  IMAD R36, R7, c[0x0][0x190], RZ ;  /* 0x0000640007247a24 */ /* 0x010fc600078e02ff */
[----:B------:R-:W4:Y:S01]  /*29900*/  LDL.LU R7, [R1+0x7b4] ;  /* 0x0007b40001077983 */ /* 0x000f220000300800 */
[----:B------:R-:W-:Y:S02]  /*29910*/  IMAD R37, R55, c[0x0][0x190], RZ ;  /* 0x0000640037257a24 */ /* 0x000fe400078e02ff */
[----:B-1----:R-:W-:-:S03]  /*29920*/  IMAD R2, R46, c[0x0][0x190], RZ ;  /* 0x000064002e027a24 */ /* 0x002fc600078e02ff */
[----:B------:R-:W-:Y:S04]  /*29930*/  STL.64 [R1+0x4a48], R36 ;  /* 0x004a482401007387 */ /* 0x000fe80000100a00 */
[----:B------:R3:W-:Y:S04]  /*29940*/  STL [R1+0x62c], R2 ;  /* 0x00062c0201007387 */ /* 0x0007e80000100800 */
[----:B------:R-:W4:Y:S01]  /*29950*/  LDL.LU R55, [R1+0x7b0] ;  /* 0x0007b00001377983 */ /* 0x000f220000300800 */
[----:B--2---:R-:W-:-:S03]  /*29960*/  IMAD R29, R22, c[0x0][0x190], RZ ;  /* 0x00006400161d7a24 */ /* 0x004fc600078e02ff */
[----:B------:R-:W2:Y:S01]  /*29970*/  LDL.LU R22, [R1+0x7ac] ;  /* 0x0007ac0001167983 */ /* 0x000ea20000300800 */
[----:B------:R-:W-:-:S03]  /*29980*/  IMAD R28, R23, c[0x0][0x190], RZ ;  /* 0x00006400171c7a24 */ /* 0x000fc600078e02ff */
[----:B------:R-:W2:Y:S04]  /*29990*/  LDL.LU R46, [R1+0x79c] ;  /* 0x00079c00012e7983 */ /* 0x000ea80000300800 */
[----:B------:R-:W2:Y:S04]  /*299a0*/  LDL.LU R23, [R1+0x798] ;  /* 0x0007980001177983 */ /* 0x000ea80000300800 */
[----:B------:R-:W-:Y:S01]  /*299b0*/  STL.64 [R1+0x4a50], R28 ;  /* 0x004a501c01007387 */ /* 0x000fe20000100a00 */
[----:B---3--:R-:W-:-:S03]  /*299c0*/  IMAD R2, R47, c[0x0][0x190], RZ ;  /* 0x000064002f027a24 */ /* 0x008fc600078e02ff */
[----:B------:R-:W3:Y:S04]  /*299d0*/  LDL.LU R47, [R1+0x794] ;  /* 0x00079400012f7983 */ /* 0x000ee80000300800 */
[----:B------:R1:W-:Y:S01]  /*299e0*/  STL [R1+0x628], R2 ;  /* 0x0006280201007387 */ /* 0x0003e20000100800 */
[----:B------:R-:W-:-:S03]  /*299f0*/  IMAD R44, R14, c[0x0][0x190], RZ ;  /* 0x000064000e2c7a24 */ /* 0x000fc600078e02ff */
[----:B------:R-:W3:Y:S01]  /*29a00*/  LDL.LU R14, [R1+0x790] ;  /* 0x00079000010e7983 */ /* 0x000ee20000300800 */
[----:B------:R-:W-:Y:S02]  /*29a10*/  IMAD R21, R63, c[0x0][0x190], RZ ;  /* 0x000064003f157a24 */ /* 0x000fe400078e02ff */
[----:B------:R-:W-:Y:S02]  /*29a20*/  IMAD R20, R15, c[0x0][0x190], RZ ;  /* 0x000064000f147a24 */ /* 0x000fe400078e02ff */
[----:B------:R-:W3:Y:S04]  /*29a30*/  LDL.LU R15, [R1+0x788] ;  /* 0x00078800010f7983 */ /* 0x000ee80000300800 */
[----:B------:R-:W-:Y:S01]  /*29a40*/  STL.64 [R1+0x4a58], R20 ;  /* 0x004a581401007387 */ /* 0x000fe20000100a00 */
[----:B------:R-:W-:-:S03]  /*29a50*/  IMAD R13, R6, c[0x0][0x190], RZ ;  /* 0x00006400060d7a24 */ /* 0x000fc600078e02ff */
[----:B------:R-:W3:Y:S04]  /*29a60*/  LDL.LU R6, [R1+0x77c] ;  /* 0x00077c0001067983 */ /* 0x000ee80000300800 */
[----:B------:R-:W-:Y:S04]  /*29a70*/  STL [R1+0x7e4], R44 ;  /* 0x0007e42c01007387 */ /* 0x000fe80000100800 */
[----:B------:R-:W-:Y:S01]  /*29a80*/  STL [R1+0x4af8], R44 ;  /* 0x004af82c01007387 */ /* 0x000fe20000100800 */
[----:B------:R-:W-:-:S03]  /*29a90*/  IMAD R12, R38, c[0x0][0x190], RZ ;  /* 0x00006400260c7a24 */ /* 0x000fc600078e02ff */
[----:B------:R-:W3:Y:S01]  /*29aa0*/  LDL.LU R38, [R1+0x778] ;  /* 0x0007780001267983 */ /* 0x000ee20000300800 */
[----:B------:R-:W-:-:S03]  /*29ab0*/  IMAD R4, R54, c[0x0][0x190], RZ ;  /* 0x0000640036047a24 */ /* 0x000fc600078e02ff */
[----:B------:R-:W-:Y:S01]  /*29ac0*/  STL.64 [R1+0x4a60], R12 ;  /* 0x004a600c01007387 */ /* 0x000fe20000100a00 */
[----:B-1----:R-:W-:-:S03]  /*29ad0*/  IMAD R2, R39, c[0x0][0x190], RZ ;  /* 0x0000640027027a24 */ /* 0x002fc600078e02ff */
[----:B------:R1:W-:Y:S01]  /*29ae0*/  STL [R1+0x5cc], R4 ;  /* 0x0005cc0401007387 */ /* 0x0003e20000100800 */
[----:B------:R-:W-:-:S03]  /*29af0*/  IMAD R5, R30, c[0x0][0x190], RZ ;  /* 0x000064001e057a24 */ /* 0x000fc600078e02ff */
[----:B------:R-:W-:Y:S04]  /*29b00*/  STL [R1+0x7cc], R2 ;  /* 0x0007cc0201007387 */ /* 0x000fe80000100800 */
[----:B------:R-:W3:Y:S01]  /*29b10*/  LDL.LU R30, [R1+0x774] ;  /* 0x00077400011e7983 */ /* 0x000ee20000300800 */
[----:B-1----:R-:W-:-:S05]  /*29b20*/  IMAD R4, R31, c[0x0][0x190], RZ ;  /* 0x000064001f047a24 */ /* 0x002fca00078e02ff */
[----:B------:R1:W-:Y:S01]  /*29b30*/  STL.64 [R1+0x4a68], R4 ;  /* 0x004a680401007387 */ /* 0x0003e20000100a00 */
[----:B----4-:R-:W-:-:S03]  /*29b40*/  IMAD R236, R7, c[0x0][0x190], RZ ;  /* 0x0000640007ec7a24 */ /* 0x010fc600078e02ff */
[----:B------:R-:W4:Y:S04]  /*29b50*/  LDL.LU R7, [R1+0x770] ;  /* 0x0007700001077983 */ /* 0x000f280000300800 */
[----:B------:R-:W4:Y:S04]  /*29b60*/  LDL.LU R39, [R1+0x75c] ;  /* 0x00075c0001277983 */ /* 0x000f280000300800 */
[----:B------:R-:W4:Y:S01]  /*29b70*/  LDL.LU R31, [R1+0x758] ;  /* 0x00075800011f7983 */ /* 0x000f220000300800 */
[----:B-1----:R-:W-:-:S03]  /*29b80*/  IMAD R4, R55, c[0x0][0x190], RZ ;  /* 0x0000640037047a24 */ /* 0x002fc600078e02ff */
[----:B------:R-:W-:Y:S01]  /*29b90*/  STL [R1+0x4b18], R236 ;  /* 0x004b18ec01007387 */ /* 0x000fe20000100800 */
[----:B--2---:R-:W-:-:S03]  /*29ba0*/  IMAD R2, R22, c[0x0][0x190], RZ ;  /* 0x0000640016027a24 */ /* 0x004fc600078e02ff */
[----:B------:R-:W2:Y:S01]  /*29bb0*/  LDL.LU R22, [R1+0x754] ;  /* 0x0007540001167983 */ /* 0x000ea20000300800 */
[----:B------:R-:W-:-:S03]  /*29bc0*/  IMAD R235, R46, c[0x0][0x190], RZ ;  /* 0x000064002eeb7a24 */ /* 0x000fc600078e02ff */
[----:B------:R-:W-:Y:S01]  /*29bd0*/  STL [R1+0x5c4], R4 ;  /* 0x0005c40401007387 */ /* 0x000fe20000100800 */
[----:B------:R-:W-:-:S03]  /*29be0*/  IMAD R234, R23, c[0x0][0x190], RZ ;  /* 0x0000640017ea7a24 */ /* 0x000fc600078e02ff */
[----:B------:R3:W-:Y:S04]  /*29bf0*/  STL [R1+0x7ac], R2 ;  /* 0x0007ac0201007387 */ /* 0x0007e80000100800 */
[----:B------:R-:W2:Y:S04]  /*29c00*/  LDL.LU R23, [R1+0x750] ;  /* 0x0007500001177983 */ /* 0x000ea80000300800 */
[----:B------:R-:W-:Y:S04]  /*29c10*/  STL.64 [R1+0x4a70], R234 ;  /* 0x004a70ea01007387 */ /* 0x000fe80000100a00 */
[----:B------:R-:W2:Y:S04]  /*29c20*/  LDL.LU R62, [R1+0x73c] ;  /* 0x00073c00013e7983 */ /* 0x000ea80000300800 */
[----:B------:R-:W2:Y:S04]  /*29c30*/  LDL.LU R63, [R1+0x738] ;  /* 0x00073800013f7983 */ /* 0x000ea80000300800 */
[----:B------:R-:W2:Y:S01]  /*29c40*/  LDL.LU R54, [R1+0x734] ;  /* 0x0007340001367983 */ /* 0x000ea20000300800 */
[----:B---3--:R-:W-:-:S05]  /*29c50*/  IMAD R2, R14, c[0x0][0x190], RZ ;  /* 0x000064000e027a24 */ /* 0x008fca00078e02ff */
[----:B------:R4:W-:Y:S04]  /*29c60*/  STL [R1+0x5ac], R2 ;  /* 0x0005ac0201007387 */ /* 0x0009e80000100800 */
[----:B------:R-:W3:Y:S01]  /*29c70*/  LDL.LU R14, [R1+0x730] ;  /* 0x00073000010e7983 */ /* 0x000ee20000300800 */
[----:B------:R-:W-:Y:S02]  /*29c80*/  IMAD R233, R47, c[0x0][0x190], RZ ;  /* 0x000064002fe97a24 */ /* 0x000fe400078e02ff */
[----:B------:R-:W-:Y:S02]  /*29c90*/  IMAD R44, R15, c[0x0][0x190], RZ ;  /* 0x000064000f2c7a24 */ /* 0x000fe400078e02ff */
[----:B------:R-:W3:Y:S01]  /*29ca0*/  LDL.LU R15, [R1+0x71c] ;  /* 0x00071c00010f7983 */ /* 0x000ee20000300800 */
[----:B------:R-:W-:-:S03]  /*29cb0*/  IMAD R232, R6, c[0x0][0x190], RZ ;  /* 0x0000640006e87a24 */ /* 0x000fc600078e02ff */
[----:B------:R-:W3:Y:S04]  /*29cc0*/  LDL.LU R6, [R1+0x718] ;  /* 0x0007180001067983 */ /* 0x000ee80000300800 */
[----:B------:R-:W-:Y:S04]  /*29cd0*/  STL.64 [R1+0x4a78], R232 ;  /* 0x004a78e801007387 */ /* 0x000fe80000100a00 */
[----:B------:R-:W3:Y:S04]  /*29ce0*/  LDL.LU R55, [R1+0x714] ;  /* 0x0007140001377983 */ /* 0x000ee80000300800 */
[----:B------:R-:W3:Y:S01]  /*29cf0*/  LDL.LU R47, [R1+0x710] ;  /* 0x00071000012f7983 */ /* 0x000ee20000300800 */
[----:B------:R-:W-:-:S03]  /*29d00*/  IMAD R221, R38, c[0x0][0x190], RZ ;  /* 0x0000640026dd7a24 */ /* 0x000fc600078e02ff */
[----:B------:R-:W3:Y:S04]  /*29d10*/  LDL.LU R38, [R1+0x70c] ;  /* 0x00070c0001267983 */ /* 0x000ee80000300800 */
[----:B------:R-:W-:Y:S04]  /*29d20*/  STL [R1+0x788], R44 ;  /* 0x0007882c01007387 */ /* 0x000fe80000100800 */
[----:B------:R-:W-:Y:S01]  /*29d30*/  STL [R1+0x4bb0], R44 ;  /* 0x004bb02c01007387 */ /* 0x000fe20000100800 */
[----:B------:R-:W-:-:S03]  /*29d40*/  IMAD R220, R30, c[0x0][0x190], RZ ;  /* 0x000064001edc7a24 */ /* 0x000fc600078e02ff */
[----:B------:R-:W3:Y:S04]  /*29d50*/  LDL.LU R30, [R1+0x6fc] ;  /* 0x0006fc00011e7983 */ /* 0x000ee80000300800 */
[----:B------:R-:W-:Y:S01]  /*29d60*/  STL.64 [R1+0x4a80], R220 ;  /* 0x004a80dc01007387 */ /* 0x000fe20000100a00 */
[----:B----4-:R-:W-:-:S03]  /*29d70*/  IMAD R2, R7, c[0x0][0x190], RZ ;  /* 0x0000640007027a24 */ /* 0x010fc600078e02ff */
[----:B------:R-:W4:Y:S01]  /*29d80*/  LDL.LU R7, [R1+0x6f8] ;  /* 0x0006f80001077983 */ /* 0x000f220000300800 */
[----:B------:R-:W-:Y:S02]  /*29d90*/  IMAD R211, R39, c[0x0][0x190], RZ ;  /* 0x0000640027d37a24 */ /* 0x000fe400078e02ff */
[----:B------:R-:W-:Y:S01]  /*29da0*/  IMAD R210, R31, c[0x0][0x190], RZ ;  /* 0x000064001fd27a24 */ /* 0x000fe200078e02ff */
[----:B------:R1:W-:Y:S04]  /*29db0*/  STL [R1+0x584], R2 ;  /* 0x0005840201007387 */ /* 0x0003e80000100800 */
[----:B------:R-:W4:Y:S04]  /*29dc0*/  LDL.LU R46, [R1+0x6f4] ;  /* 0x0006f400012e7983 */ /* 0x000f280000300800 */
[----:B------:R-:W-:Y:S04]  /*29dd0*/  STL.64 [R1+0x4a88], R210 ;  /* 0x004a88d201007387 */ /* 0x000fe80000100a00 */
[----:B------:R-:W4:Y:S01]  /*29de0*/  LDL.LU R39, [R1+0x6f0] ;  /* 0x0006f00001277983 */ /* 0x000f220000300800 */
[----:B--2---:R-:W-:-:S03]  /*29df0*/  IMAD R203, R22, c[0x0][0x190], RZ ;  /* 0x0000640016cb7a24 */ /* 0x004fc600078e02ff */
[----:B------:R-:W2:Y:S04]  /*29e00*/  LDL.LU R31, [R1+0x6e8] ;  /* 0x0006e800011f7983 */ /* 0x000ea80000300800 */
[----:B------:R-:W2:Y:S01]  /*29e10*/  LDL.LU R22, [R1+0x6dc] ;  /* 0x0006dc0001167983 */ /* 0x000ea20000300800 */
[----:B-1----:R-:W-:-:S03]  /*29e20*/  IMAD R2, R23, c[0x0][0x190], RZ ;  /* 0x0000640017027a24 */ /* 0x002fc600078e02ff */
[----:B------:R-:W2:Y:S04]  /*29e30*/  LDL.LU R23, [R1+0x6d8] ;  /* 0x0006d80001177983 */ /* 0x000ea80000300800 */
[----:B------:R3:W-:Y:S01]  /*29e40*/  STL [R1+0x56c], R2 ;  /* 0x00056c0201007387 */ /* 0x0007e20000100800 */
[----:B------:R-:W-:Y:S02]  /*29e50*/  IMAD R202, R62, c[0x0][0x190], RZ ;  /* 0x000064003eca7a24 */ /* 0x000fe400078e02ff */
[----:B------:R-:W-:Y:S02]  /*29e60*/  IMAD R195, R63, c[0x0][0x190], RZ ;  /* 0x000064003fc37a24 */ /* 0x000fe400078e02ff */
[----:B------:R-:W-:Y:S01]  /*29e70*/  IMAD R194, R54, c[0x0][0x190], RZ ;  /* 0x0000640036c27a24 */ /* 0x000fe200078e02ff */
[----:B------:R-:W-:Y:S04]  /*29e80*/  STL.64 [R1+0x4a98], R202 ;  /* 0x004a98ca01007387 */ /* 0x000fe80000100a00 */
[----:B------:R-:W-:Y:S01]  /*29e90*/  STL.64 [R1+0x4aa0], R194 ;  /* 0x004aa0c201007387 */ /* 0x000fe20000100a00 */
[----:B---3--:R-:W-:-:S03]  /*29ea0*/  IMAD R2, R14, c[0x0][0x190], RZ ;  /* 0x000064000e027a24 */ /* 0x008fc600078e02ff */
[----:B------:R-:W3:Y:S04]  /*29eb0*/  LDL.LU R14, [R1+0x6d4] ;  /* 0x0006d400010e7983 */ /* 0x000ee80000300800 */
[----:B------:R1:W-:Y:S01]  /*29ec0*/  STL [R1+0x568], R2 ;  /* 0x0005680201007387 */ /* 0x0003e20000100800 */
[----:B------:R-:W-:-:S03]  /*29ed0*/  IMAD R187, R15, c[0x0][0x190], RZ ;  /* 0x000064000fbb7a24 */ /* 0x000fc600078e02ff */
[----:B------:R-:W3:Y:S01]  /*29ee0*/  LDL.LU R15, [R1+0x6d0] ;  /* 0x0006d000010f7983 */ /* 0x000ee20000300800 */
[----:B------:R-:W-:-:S03]  /*29ef0*/  IMAD R186, R6, c[0x0][0x190], RZ ;  /* 0x0000640006ba7a24 */ /* 0x000fc600078e02ff */
[----:B------:R-:W3:Y:S04]  /*29f00*/  LDL.LU R6, [R1+0x6c4] ;  /* 0x0006c40001067983 */ /* 0x000ee80000300800 */
[----:B------:R-:W-:Y:S01]  /*29f10*/  STL.64 [R1+0x4aa8], R186 ;  /* 0x004aa8ba01007387 */ /* 0x000fe20000100a00 */
[----:B------:R-:W-:-:S03]  /*29f20*/  IMAD R179, R55, c[0x0][0x190], RZ ;  /* 0x0000640037b37a24 */ /* 0x000fc600078e02ff */
[----:B------:R-:W3:Y:S01]  /*29f30*/  LDL.LU R55, [R1+0x6bc] ;  /* 0x0006bc0001377983 */ /* 0x000ee20000300800 */
[----:B-1----:R-:W-:-:S05]  /*29f40*/  IMAD R2, R47, c[0x0][0x190], RZ ;  /* 0x000064002f027a24 */ /* 0x002fca00078e02ff */
[----:B------:R1:W-:Y:S04]  /*29f50*/  STL [R1+0x54c], R2 ;  /* 0x00054c0201007387 */ /* 0x0003e80000100800 */
[----:B------:R-:W3:Y:S01]  /*29f60*/  LDL.LU R47, [R1+0x6b8] ;  /* 0x0006b800012f7983 */ /* 0x000ee20000300800 */
[----:B------:R-:W-:-:S03]  /*29f70*/  IMAD R236, R38, c[0x0][0x190], RZ ;  /* 0x0000640026ec7a24 */ /* 0x000fc600078e02ff */
[----:B------:R-:W3:Y:S01]  /*29f80*/  LDL.LU R38, [R1+0x6b4] ;  /* 0x0006b40001267983 */ /* 0x000ee20000300800 */
[----:B------:R-:W-:-:S05]  /*29f90*/  IMAD R178, R30, c[0x0][0x190], RZ ;  /* 0x000064001eb27a24 */ /* 0x000fca00078e02ff */
[----:B------:R-:W-:Y:S01]  /*29fa0*/  STL.64 [R1+0x4ab0], R178 ;  /* 0x004ab0b201007387 */ /* 0x000fe20000100a00 */
[----:B----4-:R-:W-:-:S03]  /*29fb0*/  IMAD R171, R7, c[0x0][0x190], RZ ;  /* 0x0000640007ab7a24 */ /* 0x010fc600078e02ff */
[----:B------:R-:W4:Y:S04]  /*29fc0*/  LDL.LU R7, [R1+0x6b0] ;  /* 0x0006b00001077983 */ /* 0x000f280000300800 */
[----:B------:R-:W4:Y:S01]  /*29fd0*/  LDL.LU R30, [R1+0x69c] ;  /* 0x00069c00011e7983 */ /* 0x000f220000300800 */
[----:B------:R-:W-:-:S03]  /*29fe0*/  IMAD R170, R46, c[0x0][0x190], RZ ;  /* 0x000064002eaa7a24 */ /* 0x000fc600078e02ff */
[----:B------:R-:W-:Y:S01]  /*29ff0*/  STL [R1+0x770], R236 ;  /* 0x000770ec01007387 */ /* 0x000fe20000100800 */
[----:B-1----:R-:W-:-:S03]  /*2a000*/  IMAD R2, R39, c[0x0][0x190], RZ ;  /* 0x0000640027027a24 */ /* 0x002fc600078e02ff */
[----:B------:R-:W-:Y:S04]  /*2a010*/  STL.64 [R1+0x4ab8], R170 ;  /* 0x004ab8aa01007387 */ /* 0x000fe80000100a00 */
[----:B------:R1:W-:Y:S01]  /*2a020*/  STL [R1+0x548], R2 ;  /* 0x0005480201007387 */ /* 0x0003e20000100800 */
[----:B--2---:R-:W-:-:S03]  /*2a030*/  IMAD R163, R22, c[0x0][0x190], RZ ;  /* 0x0000640016a37a24 */ /* 0x004fc600078e02ff */
[----:B------:R-:W2:Y:S01]  /*2a040*/  LDL.LU R22, [R1+0x698] ;  /* 0x0006980001167983 */ /* 0x000ea20000300800 */
[----:B------:R-:W-:-:S03]  /*2a050*/  IMAD R235, R31, c[0x0][0x190], RZ ;  /* 0x000064001feb7a24 */ /* 0x000fc600078e02ff */
[----:B------:R-:W2:Y:S01]  /*2a060*/  LDL.LU R62, [R1+0x694] ;  /* 0x00069400013e7983 */ /* 0x000ea20000300800 */
[----:B------:R-:W-:-:S03]  /*2a070*/  IMAD R162, R23, c[0x0][0x190], RZ ;  /* 0x0000640017a27a24 */ /* 0x000fc600078e02ff */
[----:B------:R-:W2:Y:S04]  /*2a080*/  LDL.LU R63, [R1+0x690] ;  /* 0x00069000013f7983 */ /* 0x000ea80000300800 */
[----:B------:R-:W2:Y:S04]  /*2a090*/  LDL.LU R46, [R1+0x67c] ;  /* 0x00067c00012e7983 */ /* 0x000ea80000300800 */
[----:B------:R-:W2:Y:S04]  /*2a0a0*/  LDL.LU R39, [R1+0x678] ;  /* 0x0006780001277983 */ /* 0x000ea80000300800 */
[----:B------:R-:W2:Y:S04]  /*2a0b0*/  LDL.LU R31, [R1+0x674] ;  /* 0x00067400011f7983 */ /* 0x000ea80000300800 */
[----:B------:R-:W-:Y:S04]  /*2a0c0*/  STL.64 [R1+0x4ac0], R162 ;  /* 0x004ac0a201007387 */ /* 0x000fe80000100a00 */
[----:B------:R-:W-:Y:S04]  /*2a0d0*/  STL [R1+0x778], R235 ;  /* 0x000778eb01007387 */ /* 0x000fe80000100800 */
[----:B------:R-:W2:Y:S01]  /*2a0e0*/  LDL.LU R23, [R1+0x670] ;  /* 0x0006700001177983 */ /* 0x000ea20000300800 */
[----:B---3--:R-:W-:-:S03]  /*2a0f0*/  IMAD R155, R14, c[0x0][0x190], RZ ;  /* 0x000064000e9b7a24 */ /* 0x008fc600078e02ff */
        /* <DEDUP_REMOVED lines=8> */
[----:B------:R-:W-:Y:S02]  /*2a180*/  IMAD R147, R47, c[0x0][0x190], RZ ;  /* 0x000064002f937a24 */ /* 0x000fe400078e02ff */
[----:B------:R-:W-:-:S05]  /*2a190*/  IMAD R146, R38, c[0x0][0x190], RZ ;  /* 0x0000640026927a24 */ /* 0x000fca00078e02ff */
[----:B------:R-:W-:Y:S04]  /*2a1a0*/  STL.64 [R1+0x4ad0], R146 ;  /* 0x004ad09201007387 */ /* 0x000fe80000100a00 */
[----:B------:R-:W-:Y:S04]  /*2a1b0*/  STL [R1+0x77c], R232 ;  /* 0x00077ce801007387 */ /* 0x000fe80000100800 */
[----:B------:R-:W-:Y:S01]  /*2a1c0*/  STL [R1+0x4bb4], R232 ;  /* 0x004bb4e801007387 */ /* 0x000fe20000100800 */
[----:B----4-:R-:W-:-:S03]  /*2a1d0*/  IMAD R2, R7, c[0x0][0x190], RZ ;  /* 0x0000640007027a24 */ /* 0x010fc600078e02ff */
[----:B------:R-:W4:Y:S04]  /*2a1e0*/  LDL.LU R7, [R1+0x654] ;  /* 0x0006540001077983 */ /* 0x000f280000300800 */
[----:B------:R1:W-:Y:S01]  /*2a1f0*/  STL [R1+0x528], R2 ;  /* 0x0005280201007387 */ /* 0x0003e20000100800 */
[----:B------:R-:W-:-:S03]  /*2a200*/  IMAD R139, R30, c[0x0][0x190], RZ ;  /* 0x000064001e8b7a24 */ /* 0x000fc600078e02ff */
[----:B------:R-:W4:Y:S04]  /*2a210*/  LDL.LU R54, [R1+0x650] ;  /* 0x0006500001367983 */ /* 0x000f280000300800 */
[----:B------:R-:W4:Y:S04]  /*2a220*/  LDL.LU R55, [R1+0x64c] ;  /* 0x00064c0001377983 */ /* 0x000f280000300800 */
[----:B------:R-:W4:Y:S04]  /*2a230*/  LDL.LU R47, [R1+0x648] ;  /* 0x00064800012f7983 */ /* 0x000f280000300800 */
[----:B------:R-:W4:Y:S04]  /*2a240*/  LDL.LU R38, [R1+0x640] ;  /* 0x0006400001267983 */ /* 0x000f280000300800 */
[----:B------:R-:W4:Y:S01]  /*2a250*/  LDL.LU R30, [R1+0x63c] ;  /* 0x00063c00011e7983 */ /* 0x000f220000300800 */
[----:B--2---:R-:W-:-:S03]  /*2a260*/  IMAD R138, R22, c[0x0][0x190], RZ ;  /* 0x00006400168a7a24 */ /* 0x004fc600078e02ff */
[----:B------:R-:W2:Y:S01]  /*2a270*/  LDL.LU R22, [R1+0x638] ;  /* 0x0006380001167983 */ /* 0x000ea20000300800 */
[----:B------:R-:W-:Y:S02]  /*2a280*/  IMAD R131, R62, c[0x0][0x190], RZ ;  /* 0x000064003e837a24 */ /* 0x000fe400078e02ff */
[----:B-1----:R-:W-:Y:S02]  /*2a290*/  IMAD R2, R63, c[0x0][0x190], RZ ;  /* 0x000064003f027a24 */ /* 0x002fe400078e02ff */
[----:B------:R-:W-:Y:S01]  /*2a2a0*/  IMAD R130, R46, c[0x0][0x190], RZ ;  /* 0x000064002e827a24 */ /* 0x000fe200078e02ff */
[----:B------:R-:W-:Y:S01]  /*2a2b0*/  STL.64 [R1+0x4ad8], R138 ;  /* 0x004ad88a01007387 */ /* 0x000fe20000100a00 */
[----:B------:R-:W-:-:S03]  /*2a2c0*/  IMAD R123, R39, c[0x0][0x190], RZ ;  /* 0x00006400277b7a24 */ /* 0x000fc600078e02ff */
[----:B------:R-:W-:Y:S01]  /*2a2d0*/  STL.64 [R1+0x4ae0], R130 ;  /* 0x004ae08201007387 */ /* 0x000fe20000100a00 */
[----:B------:R-:W-:-:S03]  /*2a2e0*/  IMAD R122, R31, c[0x0][0x190], RZ ;  /* 0x000064001f7a7a24 */ /* 0x000fc600078e02ff */
[----:B------:R1:W-:Y:S04]  /*2a2f0*/  STL [R1+0x50c], R2 ;  /* 0x00050c0201007387 */ /* 0x0003e80000100800 */
[----:B------:R-:W-:Y:S04]  /*2a300*/  STL.64 [R1+0x4ae8], R122 ;  /* 0x004ae87a01007387 */ /* 0x000fe80000100a00 */
[----:B------:R-:W2:Y:S01]  /*2a310*/  LDL.LU R31, [R1+0x634] ;  /* 0x00063400011f7983 */ /* 0x000ea20000300800 */
[----:B-1----:R-:W-:-:S05]  /*2a320*/  IMAD R2, R23, c[0x0][0x190], RZ ;  /* 0x0000640017027a24 */ /* 0x002fca00078e02ff */
[----:B------:R1:W-:Y:S04]  /*2a330*/  STL [R1+0x504], R2 ;  /* 0x0005040201007387 */ /* 0x0003e80000100800 */
[----:B------:R-:W2:Y:S04]  /*2a340*/  LDL.LU R23, [R1+0x630] ;  /* 0x0006300001177983 */ /* 0x000ea80000300800 */
[----:B------:R-:W2:Y:S04]  /*2a350*/  LDL.LU R46, [R1+0x61c] ;  /* 0x00061c00012e7983 */ /* 0x000ea80000300800 */
[----:B------:R-:W2:Y:S01]  /*2a360*/  LDL.LU R39, [R1+0x618] ;  /* 0x0006180001277983 */ /* 0x000ea20000300800 */
[----:B---3--:R-:W-:-:S03]  /*2a370*/  IMAD R220, R14, c[0x0][0x190], RZ ;  /* 0x000064000edc7a24 */ /* 0x008fc600078e02ff */
[----:B------:R-:W3:Y:S01]  /*2a380*/  LDL.LU R14, [R1+0x614] ;  /* 0x00061400010e7983 */ /* 0x000ee20000300800 */
[----:B------:R-:W-:-:S03]  /*2a390*/  IMAD R115, R15, c[0x0][0x190], RZ ;  /* 0x000064000f737a24 */ /* 0x000fc600078e02ff */
[----:B------:R-:W3:Y:S01]  /*2a3a0*/  LDL.LU R15, [R1+0x610] ;  /* 0x00061000010f7983 */ /* 0x000ee20000300800 */
[----:B------:R-:W-:-:S03]  /*2a3b0*/  IMAD R114, R6, c[0x0][0x190], RZ ;  /* 0x0000640006727a24 */ /* 0x000fc600078e02ff */
[----:B------:R-:W3:Y:S04]  /*2a3c0*/  LDL.LU R6, [R1+0x600] ;  /* 0x0006000001067983 */ /* 0x000ee80000300800 */
[----:B------:R-:W-:Y:S04]  /*2a3d0*/  STL.64 [R1+0x4af0], R114 ;  /* 0x004af07201007387 */ /* 0x000fe80000100a00 */
[----:B------:R-:W-:Y:S04]  /*2a3e0*/  STL [R1+0x70c], R220 ;  /* 0x00070cdc01007387 */ /* 0x000fe80000100800 */
[----:B------:R-:W-:Y:S01]  /*2a3f0*/  STL [R1+0x4b68], R220 ;  /* 0x004b68dc01007387 */ /* 0x000fe20000100800 */
[----:B----4-:R-:W-:-:S03]  /*2a400*/  IMAD R107, R7, c[0x0][0x190], RZ ;  /* 0x00006400076b7a24 */ /* 0x010fc600078e02ff */
[----:B------:R-:W4:Y:S01]  /*2a410*/  LDL.LU R7, [R1+0x5fc] ;  /* 0x0005fc0001077983 */ /* 0x000f220000300800 */
[----:B-1----:R-:W-:Y:S02]  /*2a420*/  IMAD R2, R54, c[0x0][0x190], RZ ;  /* 0x0000640036027a24 */ /* 0x002fe400078e02ff */
[----:B------:R-:W-:-:S03]  /*2a430*/  IMAD R203, R55, c[0x0][0x190], RZ ;  /* 0x0000640037cb7a24 */ /* 0x000fc600078e02ff */
[----:B------:R1:W-:Y:S04]  /*2a440*/  STL [R1+0x4e4], R2 ;  /* 0x0004e40201007387 */ /* 0x0003e80000100800 */
[----:B------:R-:W-:Y:S01]  /*2a450*/  STL [R1+0x64c], R203 ;  /* 0x00064ccb01007387 */ /* 0x000fe20000100800 */
[----:B------:R-:W-:-:S05]  /*2a460*/  IMAD R106, R30, c[0x0][0x190], RZ ;  /* 0x000064001e6a7a24 */ /* 0x000fca00078e02ff */
[----:B------:R-:W-:Y:S04]  /*2a470*/  STL.64 [R1+0x4b00], R106 ;  /* 0x004b006a01007387 */ /* 0x000fe80000100a00 */
[----:B------:R-:W4:Y:S04]  /*2a480*/  LDL.LU R62, [R1+0x5f8] ;  /* 0x0005f800013e7983 */ /* 0x000f280000300800 */
[----:B------:R-:W4:Y:S01]  /*2a490*/  LDL.LU R63, [R1+0x5f4] ;  /* 0x0005f400013f7983 */ /* 0x000f220000300800 */
[----:B------:R-:W-:-:S03]  /*2a4a0*/  IMAD R146, R47, c[0x0][0x190], RZ ;  /* 0x000064002f927a24 */ /* 0x000fc600078e02ff */
[----:B------:R-:W4:Y:S01]  /*2a4b0*/  LDL.LU R54, [R1+0x5f0] ;  /* 0x0005f00001367983 */ /* 0x000f220000300800 */
[----:B--2---:R-:W-:-:S03]  /*2a4c0*/  IMAD R99, R22, c[0x0][0x190], RZ ;  /* 0x0000640016637a24 */ /* 0x004fc600078e02ff */
[----:B------:R-:W2:Y:S04]  /*2a4d0*/  LDL.LU R30, [R1+0x5e0] ;  /* 0x0005e000011e7983 */ /* 0x000ea80000300800 */
[----:B------:R-:W2:Y:S04]  /*2a4e0*/  LDL.LU R47, [R1+0x5dc] ;  /* 0x0005dc00012f7983 */ /* 0x000ea80000300800 */
[----:B------:R-:W2:Y:S01]  /*2a4f0*/  LDL.LU R22, [R1+0x5d8] ;  /* 0x0005d80001167983 */ /* 0x000ea20000300800 */
[----:B------:R-:W-:-:S03]  /*2a500*/  IMAD R98, R31, c[0x0][0x190], RZ ;  /* 0x000064001f627a24 */ /* 0x000fc600078e02ff */
[----:B------:R-:W-:Y:S01]  /*2a510*/  STL [R1+0x774], R146 ;  /* 0x0007749201007387 */ /* 0x000fe20000100800 */
[----:B------:R-:W-:-:S03]  /*2a520*/  IMAD R241, R38, c[0x0][0x190], RZ ;  /* 0x0000640026f17a24 */ /* 0x000fc600078e02ff */
[----:B------:R3:W-:Y:S04]  /*2a530*/  STL [R1+0x4bb8], R146 ;  /* 0x004bb89201007387 */ /* 0x0007e80000100800 */
[----:B------:R-:W-:Y:S01]  /*2a540*/  STL.64 [R1+0x4b08], R98 ;  /* 0x004b086201007387 */ /* 0x000fe20000100a00 */
[----:B-1----:R-:W-:-:S03]  /*2a550*/  IMAD R2, R23, c[0x0][0x190], RZ ;  /* 0x0000640017027a24 */ /* 0x002fc600078e02ff */
[----:B------:R-:W2:Y:S01]  /*2a560*/  LDL.LU R38, [R1+0x5d4] ;  /* 0x0005d40001267983 */ /* 0x000ea20000300800 */
[----:B------:R-:W-:-:S03]  /*2a570*/  IMAD R91, R46, c[0x0][0x190], RZ ;  /* 0x000064002e5b7a24 */ /* 0x000fc600078e02ff */
[----:B------:R-:W2:Y:S01]  /*2a580*/  LDL.LU R31, [R1+0x5d0] ;  /* 0x0005d000011f7983 */ /* 0x000ea20000300800 */
[----:B------:R-:W-:-:S03]  /*2a590*/  IMAD R90, R39, c[0x0][0x190], RZ ;  /* 0x00006400275a7a24 */ /* 0x000fc600078e02ff */
[----:B------:R-:W-:Y:S04]  /*2a5a0*/  STL [R1+0x4ac], R2 ;  /* 0x0004ac0201007387 */ /* 0x000fe80000100800 */
[----:B------:R-:W2:Y:S04]  /*2a5b0*/  LDL.LU R23, [R1+0x5c0] ;  /* 0x0005c00001177983 */ /* 0x000ea80000300800 */
[----:B------:R-:W-:Y:S01]  /*2a5c0*/  STL.64 [R1+0x4b10], R90 ;  /* 0x004b105a01007387 */ /* 0x000fe20000100a00 */
[----:B---3--:R-:W-:-:S03]  /*2a5d0*/  IMAD R83, R14, c[0x0][0x190], RZ ;  /* 0x000064000e537a24 */ /* 0x008fc600078e02ff */
[----:B------:R-:W3:Y:S01]  /*2a5e0*/  LDL.LU R14, [R1+0x5bc] ;  /* 0x0005bc00010e7983 */ /* 0x000ee20000300800 */
[----:B------:R-:W-:Y:S02]  /*2a5f0*/  IMAD R146, R15, c[0x0][0x190], RZ ;  /* 0x000064000f927a24 */ /* 0x000fe400078e02ff */
[----:B------:R-:W-:-:S05]  /*2a600*/  IMAD R240, R6, c[0x0][0x190], RZ ;  /* 0x0000640006f07a24 */ /* 0x000fca00078e02ff */
[----:B------:R1:W-:Y:S04]  /*2a610*/  STL.64 [R1+0x4b20], R240 ;  /* 0x004b20f001007387 */ /* 0x0003e80000100a00 */
[----:B------:R-:W3:Y:S04]  /*2a620*/  LDL.LU R55, [R1+0x5b8] ;  /* 0x0005b80001377983 */ /* 0x000ee80000300800 */
[----:B------:R-:W3:Y:S04]  /*2a630*/  LDL.LU R15, [R1+0x5b4] ;  /* 0x0005b400010f7983 */ /* 0x000ee80000300800 */
[----:B------:R-:W1:Y:S04]  /*2a640*/  LDL.LU R46, [R1+0x5b0] ;  /* 0x0005b000012e7983 */ /* 0x000e680000300800 */
[----:B------:R-:W3:Y:S04]  /*2a650*/  LDL.LU R39, [R1+0x5a8] ;  /* 0x0005a80001277983 */ /* 0x000ee80000300800 */
[----:B------:R-:W3:Y:S01]  /*2a660*/  LDL.LU R6, [R1+0x5a4] ;  /* 0x0005a40001067983 */ /* 0x000ee20000300800 */
[----:B----4-:R-:W-:-:S03]  /*2a670*/  IMAD R82, R7, c[0x0][0x190], RZ ;  /* 0x0000640007527a24 */ /* 0x010fc600078e02ff */
[----:B------:R-:W4:Y:S04]  /*2a680*/  LDL.LU R7, [R1+0x5a0] ;  /* 0x0005a00001077983 */ /* 0x000f280000300800 */
[----:B------:R-:W-:Y:S04]  /*2a690*/  STL [R1+0x4a4], R146 ;  /* 0x0004a49201007387 */ /* 0x000fe80000100800 */
[----:B------:R-:W-:Y:S01]  /*2a6a0*/  STL.64 [R1+0x4b28], R82 ;  /* 0x004b285201007387 */ /* 0x000fe20000100a00 */
[----:B------:R-:W-:Y:S02]  /*2a6b0*/  IMAD R75, R62, c[0x0][0x190], RZ ;  /* 0x000064003e4b7a24 */ /* 0x000fe400078e02ff */
[----:B------:R-:W-:-:S05]  /*2a6c0*/  IMAD R74, R63, c[0x0][0x190], RZ ;  /* 0x000064003f4a7a24 */ /* 0x000fca00078e02ff */
[----:B------:R-:W-:Y:S01]  /*2a6d0*/  STL.64 [R1+0x4b30], R74 ;  /* 0x004b304a01007387 */ /* 0x000fe20000100a00 */
[----:B------:R-:W-:Y:S02]  /*2a6e0*/  IMAD R232, R54, c[0x0][0x190], RZ ;  /* 0x0000640036e87a24 */ /* 0x000fe400078e02ff */
[----:B--2---:R-:W-:Y:S02]  /*2a6f0*/  IMAD R239, R30, c[0x0][0x190], RZ ;  /* 0x000064001eef7a24 */ /* 0x004fe400078e02ff */
[----:B------:R-:W2:Y:S01]  /*2a700*/  LDL.LU R30, [R1+0x59c] ;  /* 0x00059c00011e7983 */ /* 0x000ea20000300800 */
[----:B------:R-:W-:Y:S02]  /*2a710*/  IMAD R67, R47, c[0x0][0x190], RZ ;  /* 0x000064002f437a24 */ /* 0x000fe400078e02ff */
[----:B------:R-:W-:Y:S02]  /*2a720*/  IMAD R66, R22, c[0x0][0x190], RZ ;  /* 0x0000640016427a24 */ /* 0x000fe400078e02ff */
[----:B------:R-:W2:Y:S04]  /*2a730*/  LDL.LU R22, [R1+0x598] ;  /* 0x0005980001167983 */ /* 0x000ea80000300800 */
[----:B------:R-:W-:Y:S04]  /*2a740*/  STL [R1+0x488], R232 ;  /* 0x000488e801007387 */ /* 0x000fe80000100800 */
[----:B------:R-:W-:Y:S04]  /*2a750*/  STL.64 [R1+0x4b38], R66 ;  /* 0x004b384201007387 */ /* 0x000fe80000100a00 */
[----:B------:R-:W2:Y:S01]  /*2a760*/  LDL.LU R47, [R1+0x594] ;  /* 0x00059400012f7983 */ /* 0x000ea20000300800 */
[----:B------:R-:W-:-:S03]  /*2a770*/  IMAD R59, R38, c[0x0][0x190], RZ ;  /* 0x00006400263b7a24 */ /* 0x000fc600078e02ff */
[----:B------:R-:W2:Y:S01]  /*2a780*/  LDL.LU R38, [R1+0x590] ;  /* 0x0005900001267983 */ /* 0x000ea20000300800 */
[----:B------:R-:W-:Y:S02]  /*2a790*/  IMAD R44, R31, c[0x0][0x190], RZ ;  /* 0x000064001f2c7a24 */ /* 0x000fe400078e02ff */
[----:B------:R-:W-:Y:S02]  /*2a7a0*/  IMAD R238, R23, c[0x0][0x190], RZ ;  /* 0x0000640017ee7a24 */ /* 0x000fe400078e02ff */
[----:B------:R-:W2:Y:S04]  /*2a7b0*/  LDL.LU R23, [R1+0x58c] ;  /* 0x00058c0001177983 */ /* 0x000ea80000300800 */
[----:B------:R1:W-:Y:S01]  /*2a7c0*/  STL.64 [R1+0x4b40], R238 ;  /* 0x004b40ee01007387 */ /* 0x0003e20000100a00 */
[----:B---3--:R-:W-:-:S03]  /*2a7d0*/  IMAD R58, R14, c[0x0][0x190], RZ ;  /* 0x000064000e3a7a24 */ /* 0x008fc600078e02ff */
[----:B------:R-:W3:Y:S04]  /*2a7e0*/  LDL.LU R31, [R1+0x580] ;  /* 0x00058000011f7983 */ /* 0x000ee80000300800 */
[----:B------:R-:W3:Y:S04]  /*2a7f0*/  LDL.LU R14, [R1+0x57c] ;  /* 0x00057c00010e7983 */ /* 0x000ee80000300800 */
[----:B------:R-:W-:Y:S04]  /*2a800*/  STL [R1+0x484], R44 ;  /* 0x0004842c01007387 */ /* 0x000fe80000100800 */
[----:B------:R-:W-:Y:S01]  /*2a810*/  STL.64 [R1+0x4b48], R58 ;  /* 0x004b483a01007387 */ /* 0x000fe20000100a00 */
[----:B------:R-:W-:-:S02]  /*2a820*/  IMAD R51, R55, c[0x0][0x190], RZ ;  /* 0x0000640037337a24 */ /* 0x000fc400078e02ff */
[----:B------:R-:W-:Y:S02]  /*2a830*/  IMAD R50, R15, c[0x0][0x190], RZ ;  /* 0x000064000f327a24 */ /* 0x000fe400078e02ff */
[----:B------:R-:W3:Y:S04]  /*2a840*/  LDL.LU R15, [R1+0x578] ;  /* 0x00057800010f7983 */ /* 0x000ee80000300800 */
[----:B------:R-:W-:Y:S01]  /*2a850*/  STL.64 [R1+0x4b50], R50 ;  /* 0x004b503201007387 */ /* 0x000fe20000100a00 */
[----:B------:R-:W-:-:S03]  /*2a860*/  IMAD R234, R6, c[0x0][0x190], RZ ;  /* 0x0000640006ea7a24 */ /* 0x000fc600078e02ff */
[----:B------:R-:W3:Y:S04]  /*2a870*/  LDL.LU R6, [R1+0x574] ;  /* 0x0005740001067983 */ /* 0x000ee80000300800 */
[----:B------:R-:W3:Y:S01]  /*2a880*/  LDL.LU R55, [R1+0x570] ;  /* 0x0005700001377983 */ /* 0x000ee20000300800 */
[----:B----4-:R-:W-:-:S03]  /*2a890*/  IMAD R237, R7, c[0x0][0x190], RZ ;  /* 0x0000640007ed7a24 */ /* 0x010fc600078e02ff */
[----:B------:R-:W4:Y:S01]  /*2a8a0*/  LDL.LU R7, [R1+0x560] ;  /* 0x0005600001077983 */ /* 0x000f220000300800 */
[----:B-1----:R-:W-:Y:S02]  /*2a8b0*/  IMAD R241, R46, c[0x0][0x190], RZ ;  /* 0x000064002ef17a24 */ /* 0x002fe400078e02ff */
[----:B------:R-:W-:-:S03]  /*2a8c0*/  IMAD R162, R39, c[0x0][0x190], RZ ;  /* 0x0000640027a27a24 */ /* 0x000fc600078e02ff */
[----:B------:R-:W-:Y:S04]  /*2a8d0*/  STL [R1+0x468], R241 ;  /* 0x000468f101007387 */ /* 0x000fe80000100800 */
[----:B------:R1:W-:Y:S04]  /*2a8e0*/  STL.64 [R1+0x4b58], R236 ;  /* 0x004b58ec01007387 */ /* 0x0003e80000100a00 */
[----:B------:R-:W4:Y:S04]  /*2a8f0*/  LDL.LU R39, [R1+0x55c] ;  /* 0x00055c0001277983 */ /* 0x000f280000300800 */
[----:B------:R-:W-:Y:S01]  /*2a900*/  STL [R1+0x5a8], R162 ;  /* 0x0005a8a201007387 */ /* 0x000fe20000100800 */
[----:B--2---:R-:W-:-:S03]  /*2a910*/  IMAD R43, R30, c[0x0][0x190], RZ ;  /* 0x000064001e2b7a24 */ /* 0x004fc600078e02ff */
[----:B------:R-:W2:Y:S01]  /*2a920*/  LDL.LU R30, [R1+0x558] ;  /* 0x00055800011e7983 */ /* 0x000ea20000300800 */
[----:B------:R-:W-:-:S03]  /*2a930*/  IMAD R42, R22, c[0x0][0x190], RZ ;  /* 0x00006400162a7a24 */ /* 0x000fc600078e02ff */
[----:B------:R-:W2:Y:S04]  /*2a940*/  LDL.LU R22, [R1+0x554] ;  /* 0x0005540001167983 */ /* 0x000ea80000300800 */
[----:B------:R-:W-:Y:S04]  /*2a950*/  STL.64 [R1+0x4b60], R42 ;  /* 0x004b602a01007387 */ /* 0x000fe80000100a00 */
[----:B------:R-:W-:Y:S01]  /*2a960*/  STL [R1+0x5a4], R234 ;  /* 0x0005a4ea01007387 */ /* 0x000fe20000100800 */
[----:B------:R-:W-:-:S03]  /*2a970*/  IMAD R35, R47, c[0x0][0x190], RZ ;  /* 0x000064002f237a24 */ /* 0x000fc600078e02ff */
[----:B------:R1:W-:Y:S04]  /*2a980*/  STL.64 [R1+0x4b70], R234 ;  /* 0x004b70ea01007387 */ /* 0x0003e80000100a00 */
[----:B------:R-:W2:Y:S04]  /*2a990*/  LDL.LU R46, [R1+0x550] ;  /* 0x00055000012e7983 */ /* 0x000ea80000300800 */
[----:B------:R-:W2:Y:S01]  /*2a9a0*/  LDL.LU R47, [R1+0x540] ;  /* 0x00054000012f7983 */ /* 0x000ea20000300800 */
[----:B------:R-:W-:Y:S02]  /*2a9b0*/  IMAD R239, R38, c[0x0][0x190], RZ ;  /* 0x0000640026ef7a24 */ /* 0x000fe400078e02ff */
[----:B------:R-:W-:-:S02]  /*2a9c0*/  IMAD R202, R23, c[0x0][0x190], RZ ;  /* 0x0000640017ca7a24 */ /* 0x000fc400078e02ff */
[----:B------:R-:W2:Y:S01]  /*2a9d0*/  LDL.LU R23, [R1+0x53c] ;  /* 0x00053c0001177983 */ /* 0x000ea20000300800 */
[----:B---3--:R-:W-:-:S03]  /*2a9e0*/  IMAD R34, R14, c[0x0][0x190], RZ ;  /* 0x000064000e227a24 */ /* 0x008fc600078e02ff */
[----:B------:R-:W3:Y:S01]  /*2a9f0*/  LDL.LU R14, [R1+0x538] ;  /* 0x00053800010e7983 */ /* 0x000ee20000300800 */
[----:B------:R-:W-:-:S03]  /*2aa00*/  IMAD R213, R31, c[0x0][0x190], RZ ;  /* 0x000064001fd57a24 */ /* 0x000fc600078e02ff */
[----:B------:R-:W-:Y:S04]  /*2aa10*/  STL [R1+0x464], R239 ;  /* 0x000464ef01007387 */ /* 0x000fe80000100800 */
[----:B------:R-:W-:Y:S04]  /*2aa20*/  STL.64 [R1+0x4b78], R34 ;  /* 0x004b782201007387 */ /* 0x000fe80000100a00 */
[----:B------:R-:W3:Y:S04]  /*2aa30*/  LDL.LU R38, [R1+0x534] ;  /* 0x0005340001267983 */ /* 0x000ee80000300800 */
[----:B------:R-:W3:Y:S01]  /*2aa40*/  LDL.LU R31, [R1+0x530] ;  /* 0x00053000011f7983 */ /* 0x000ee20000300800 */
[----:B------:R-:W-:-:S03]  /*2aa50*/  IMAD R27, R15, c[0x0][0x190], RZ ;  /* 0x000064000f1b7a24 */ /* 0x000fc600078e02ff */
[----:B------:R-:W3:Y:S04]  /*2aa60*/  LDL.LU R15, [R1+0x520] ;  /* 0x00052000010f7983 */ /* 0x000ee80000300800 */
[----:B------:R-:W-:Y:S04]  /*2aa70*/  STL [R1+0x58c], R202 ;  /* 0x00058cca01007387 */ /* 0x000fe80000100800 */
[----:B------:R-:W-:Y:S01]  /*2aa80*/  STL.64 [R1+0x4b80], R202 ;  /* 0x004b80ca01007387 */ /* 0x000fe20000100a00 */
[----:B------:R-:W-:-:S03]  /*2aa90*/  IMAD R26, R6, c[0x0][0x190], RZ ;  /* 0x00006400061a7a24 */ /* 0x000fc600078e02ff */
[----:B------:R-:W3:Y:S04]  /*2aaa0*/  LDL.LU R6, [R1+0x51c] ;  /* 0x00051c0001067983 */ /* 0x000ee80000300800 */
[----:B------:R-:W-:Y:S01]  /*2aab0*/  STL.64 [R1+0x4b88], R26 ;  /* 0x004b881a01007387 */ /* 0x000fe20000100a00 */
[----:B----4-:R-:W-:-:S03]  /*2aac0*/  IMAD R212, R7, c[0x0][0x190], RZ ;  /* 0x0000640007d47a24 */ /* 0x010fc600078e02ff */
[----:B------:R-:W4:Y:S01]  /*2aad0*/  LDL.LU R7, [R1+0x518] ;  /* 0x0005180001077983 */ /* 0x000f220000300800 */
[----:B-1----:R-:W-:-:S03]  /*2aae0*/  IMAD R237, R55, c[0x0][0x190], RZ ;  /* 0x0000640037ed7a24 */ /* 0x002fc600078e02ff */
[----:B------:R1:W-:Y:S04]  /*2aaf0*/  STL.64 [R1+0x4b90], R212 ;  /* 0x004b90d401007387 */ /* 0x0003e80000100a00 */
[----:B------:R-:W-:Y:S01]  /*2ab00*/  STL [R1+0x444], R237 ;  /* 0x000444ed01007387 */ /* 0x000fe20000100800 */
[----:B------:R-:W-:-:S03]  /*2ab10*/  IMAD R19, R39, c[0x0][0x190], RZ ;  /* 0x0000640027137a24 */ /* 0x000fc600078e02ff */
[----:B------:R-:W4:Y:S01]  /*2ab20*/  LDL.LU R39, [R1+0x514] ;  /* 0x0005140001277983 */ /* 0x000f220000300800 */
[----:B--2---:R-:W-:-:S05]  /*2ab30*/  IMAD R18, R30, c[0x0][0x190], RZ ;  /* 0x000064001e127a24 */ /* 0x004fca00078e02ff */
[----:B------:R2:W-:Y:S04]  /*2ab40*/  STL.64 [R1+0x4b98], R18 ;  /* 0x004b981201007387 */ /* 0x0005e80000100a00 */
[----:B------:R-:W2:Y:S01]  /*2ab50*/  LDL.LU R63, [R1+0x510] ;  /* 0x00051000013f7983 */ /* 0x000ea20000300800 */
[----:B------:R-:W-:-:S03]  /*2ab60*/  IMAD R11, R22, c[0x0][0x190], RZ ;  /* 0x00006400160b7a24 */ /* 0x000fc600078e02ff */
[----:B------:R-:W2:Y:S04]  /*2ab70*/  LDL.LU R54, [R1+0x500] ;  /* 0x0005000001367983 */ /* 0x000ea80000300800 */
[----:B------:R-:W2:Y:S04]  /*2ab80*/  LDL.LU R30, [R1+0x4fc] ;  /* 0x0004fc00011e7983 */ /* 0x000ea80000300800 */
[----:B------:R-:W2:Y:S01]  /*2ab90*/  LDL.LU R22, [R1+0x4f8] ;  /* 0x0004f80001167983 */ /* 0x000ea20000300800 */
[----:B------:R-:W-:Y:S02]  /*2aba0*/  IMAD R235, R46, c[0x0][0x190], RZ ;  /* 0x000064002eeb7a24 */ /* 0x000fe400078e02ff */
[----:B------:R-:W-:-:S02]  /*2abb0*/  IMAD R205, R47, c[0x0][0x190], RZ ;  /* 0x000064002fcd7a24 */ /* 0x000fc400078e02ff */
[----:B------:R-:W2:Y:S01]  /*2abc0*/  LDL.LU R47, [R1+0x4f4] ;  /* 0x0004f400012f7983 */ /* 0x000ea20000300800 */
[----:B------:R-:W-:-:S03]  /*2abd0*/  IMAD R10, R23, c[0x0][0x190], RZ ;  /* 0x00006400170a7a24 */ /* 0x000fc600078e02ff */
[----:B------:R-:W2:Y:S04]  /*2abe0*/  LDL.LU R23, [R1+0x4f0] ;  /* 0x0004f00001177983 */ /* 0x000ea80000300800 */
[----:B------:R1:W-:Y:S04]  /*2abf0*/  STL.64 [R1+0x4ba0], R10 ;  /* 0x004ba00a01007387 */ /* 0x0003e80000100a00 */
[----:B------:R-:W-:Y:S01]  /*2ac00*/  STL [R1+0x428], R235 ;  /* 0x000428eb01007387 */ /* 0x000fe20000100800 */
[----:B---3--:R-:W-:-:S03]  /*2ac10*/  IMAD R250, R14, c[0x0][0x190], RZ ;  /* 0x000064000efa7a24 */ /* 0x008fc600078e02ff */
[----:B------:R-:W3:Y:S04]  /*2ac20*/  LDL.LU R55, [R1+0x4e8] ;  /* 0x0004e80001377983 */ /* 0x000ee80000300800 */
[----:B------:R-:W3:Y:S01]  /*2ac30*/  LDL.LU R14, [R1+0x4e0] ;  /* 0x0004e000010e7983 */ /* 0x000ee20000300800 */
[----:B------:R-:W-:Y:S02]  /*2ac40*/  IMAD R231, R38, c[0x0][0x190], RZ ;  /* 0x0000640026e77a24 */ /* 0x000fe400078e02ff */
[----:B-1----:R-:W-:Y:S02]  /*2ac50*/  IMAD R213, R31, c[0x0][0x190], RZ ;  /* 0x000064001fd57a24 */ /* 0x002fe400078e02ff */
[----:B------:R-:W3:Y:S01]  /*2ac60*/  LDL.LU R31, [R1+0x4dc] ;  /* 0x0004dc00011f7983 */ /* 0x000ee20000300800 */
[----:B------:R-:W-:-:S03]  /*2ac70*/  IMAD R204, R15, c[0x0][0x190], RZ ;  /* 0x000064000fcc7a24 */ /* 0x000fc600078e02ff */
[----:B------:R-:W3:Y:S04]  /*2ac80*/  LDL.LU R15, [R1+0x4d8] ;  /* 0x0004d800010f7983 */ /* 0x000ee80000300800 */
[----:B------:R-:W-:Y:S01]  /*2ac90*/  STL.64 [R1+0x4ba8], R204 ;  /* 0x004ba8cc01007387 */ /* 0x000fe20000100a00 */
[----:B------:R-:W-:-:S03]  /*2aca0*/  IMAD R230, R6, c[0x0][0x190], RZ ;  /* 0x0000640006e67a24 */ /* 0x000fc600078e02ff */
[----:B------:R-:W3:Y:S04]  /*2acb0*/  LDL.LU R6, [R1+0x4d4] ;  /* 0x0004d40001067983 */ /* 0x000ee80000300800 */
[----:B------:R-:W-:Y:S04]  /*2acc0*/  STL.64 [R1+0x4bc0], R230 ;  /* 0x004bc0e601007387 */ /* 0x000fe80000100a00 */
[----:B------:R-:W-:Y:S04]  /*2acd0*/  STL [R1+0x40c], R213 ;  /* 0x00040cd501007387 */ /* 0x000fe80000100800 */
[----:B------:R-:W3:Y:S04]  /*2ace0*/  LDL.LU R46, [R1+0x4d0] ;  /* 0x0004d000012e7983 */ /* 0x000ee80000300800 */
[----:B------:R-:W3:Y:S01]  /*2acf0*/  LDL.LU R38, [R1+0x4cc] ;  /* 0x0004cc0001267983 */ /* 0x000ee20000300800 */
[----:B----4-:R-:W-:-:S03]  /*2ad00*/  IMAD R229, R7, c[0x0][0x190], RZ ;  /* 0x0000640007e57a24 */ /* 0x010fc600078e02ff */
[----:B------:R-:W4:Y:S01]  /*2ad10*/  LDL.LU R7, [R1+0x4c0] ;  /* 0x0004c00001077983 */ /* 0x000f220000300800 */
[----:B------:R-:W-:-:S03]  /*2ad20*/  IMAD R228, R39, c[0x0][0x190], RZ ;  /* 0x0000640027e47a24 */ /* 0x000fc600078e02ff */
[----:B------:R-:W4:Y:S04]  /*2ad30*/  LDL.LU R39, [R1+0x4bc] ;  /* 0x0004bc0001277983 */ /* 0x000f280000300800 */
[----:B------:R-:W-:Y:S01]  /*2ad40*/  STL.64 [R1+0x4bc8], R228 ;  /* 0x004bc8e401007387 */ /* 0x000fe20000100a00 */
[----:B--2---:R-:W-:Y:S02]  /*2ad50*/  IMAD R19, R63, c[0x0][0x190], RZ ;  /* 0x000064003f137a24 */ /* 0x004fe400078e02ff */
[----:B------:R-:W-:Y:S02]  /*2ad60*/  IMAD R227, R30, c[0x0][0x190], RZ ;  /* 0x000064001ee37a24 */ /* 0x000fe400078e02ff */
[----:B------:R-:W2:Y:S01]  /*2ad70*/  LDL.LU R30, [R1+0x4b8] ;  /* 0x0004b800011e7983 */ /* 0x000ea20000300800 */
[----:B------:R-:W-:-:S03]  /*2ad80*/  IMAD R226, R22, c[0x0][0x190], RZ ;  /* 0x0000640016e27a24 */ /* 0x000fc600078e02ff */
[----:B------:R-:W2:Y:S01]  /*2ad90*/  LDL.LU R22, [R1+0x4b4] ;  /* 0x0004b40001167983 */ /* 0x000ea20000300800 */
[----:B------:R-:W-:-:S03]  /*2ada0*/  IMAD R197, R54, c[0x0][0x190], RZ ;  /* 0x0000640036c57a24 */ /* 0x000fc600078e02ff */
[----:B------:R-:W-:Y:S01]  /*2adb0*/  STL.64 [R1+0x4bd0], R226 ;  /* 0x004bd0e201007387 */ /* 0x000fe20000100a00 */
[----:B------:R-:W-:-:S03]  /*2adc0*/  IMAD R225, R47, c[0x0][0x190], RZ ;  /* 0x000064002fe17a24 */ /* 0x000fc600078e02ff */
[----:B------:R-:W-:Y:S04]  /*2add0*/  STL [R1+0x404], R19 ;  /* 0x0004041301007387 */ /* 0x000fe80000100800 */
[----:B------:R-:W2:Y:S01]  /*2ade0*/  LDL.LU R47, [R1+0x4b0] ;  /* 0x0004b000012f7983 */ /* 0x000ea20000300800 */
[----:B------:R-:W-:-:S03]  /*2adf0*/  IMAD R11, R23, c[0x0][0x190], RZ ;  /* 0x00006400170b7a24 */ /* 0x000fc600078e02ff */
[----:B------:R-:W2:Y:S01]  /*2ae00*/  LDL.LU R23, [R1+0x4a0] ;  /* 0x0004a00001177983 */ /* 0x000ea20000300800 */
[----:B---3--:R-:W-:-:S03]  /*2ae10*/  IMAD R196, R14, c[0x0][0x190], RZ ;  /* 0x000064000ec47a24 */ /* 0x008fc600078e02ff */
[----:B------:R-:W3:Y:S01]  /*2ae20*/  LDL.LU R14, [R1+0x49c] ;  /* 0x00049c00010e7983 */ /* 0x000ee20000300800 */
[----:B------:R-:W-:-:S03]  /*2ae30*/  IMAD R186, R55, c[0x0][0x190], RZ ;  /* 0x0000640037ba7a24 */ /* 0x000fc600078e02ff */
[----:B------:R-:W-:Y:S01]  /*2ae40*/  STL.64 [R1+0x4bd8], R196 ;  /* 0x004bd8c401007387 */ /* 0x000fe20000100a00 */
[----:B------:R-:W-:-:S03]  /*2ae50*/  IMAD R217, R31, c[0x0][0x190], RZ ;  /* 0x000064001fd97a24 */ /* 0x000fc600078e02ff */
[----:B------:R-:W3:Y:S04]  /*2ae60*/  LDL.LU R31, [R1+0x498] ;  /* 0x00049800011f7983 */ /* 0x000ee80000300800 */
[----:B------:R-:W-:Y:S01]  /*2ae70*/  STL [R1+0x3a4], R11 ;  /* 0x0003a40b01007387 */ /* 0x000fe20000100800 */
[----:B------:R-:W-:-:S05]  /*2ae80*/  IMAD R216, R15, c[0x0][0x190], RZ ;  /* 0x000064000fd87a24 */ /* 0x000fca00078e02ff */
[----:B------:R-:W-:Y:S04]  /*2ae90*/  STL.64 [R1+0x4be0], R216 ;  /* 0x004be0d801007387 */ /* 0x000fe80000100a00 */
[----:B------:R-:W-:Y:S01]  /*2aea0*/  STL [R1+0x4e8], R186 ;  /* 0x0004e8ba01007387 */ /* 0x000fe20000100800 */
[----:B------:R-:W-:-:S03]  /*2aeb0*/  IMAD R209, R6, c[0x0][0x190], RZ ;  /* 0x0000640006d17a24 */ /* 0x000fc600078e02ff */
[----:B------:R-:W3:Y:S04]  /*2aec0*/  LDL.LU R15, [R1+0x494] ;  /* 0x00049400010f7983 */ /* 0x000ee80000300800 */
[----:B------:R-:W3:Y:S01]  /*2aed0*/  LDL.LU R6, [R1+0x490] ;  /* 0x0004900001067983 */ /* 0x000ee20000300800 */
[----:B------:R-:W-:-:S03]  /*2aee0*/  IMAD R179, R38, c[0x0][0x190], RZ ;  /* 0x0000640026b37a24 */ /* 0x000fc600078e02ff */
[----:B------:R-:W3:Y:S01]  /*2aef0*/  LDL.LU R38, [R1+0x480] ;  /* 0x0004800001267983 */ /* 0x000ee20000300800 */
[----:B----4-:R-:W-:-:S03]  /*2af00*/  IMAD R189, R7, c[0x0][0x190], RZ ;  /* 0x0000640007bd7a24 */ /* 0x010fc600078e02ff */
[----:B------:R-:W4:Y:S01]  /*2af10*/  LDL.LU R7, [R1+0x47c] ;  /* 0x00047c0001077983 */ /* 0x000f220000300800 */
[----:B------:R-:W-:Y:S02]  /*2af20*/  IMAD R10, R46, c[0x0][0x190], RZ ;  /* 0x000064002e0a7a24 */ /* 0x000fe400078e02ff */
[----:B------:R-:W-:Y:S02]  /*2af30*/  IMAD R208, R39, c[0x0][0x190], RZ ;  /* 0x0000640027d07a24 */ /* 0x000fe400078e02ff */
[----:B------:R-:W4:Y:S04]  /*2af40*/  LDL.LU R39, [R1+0x478] ;  /* 0x0004780001277983 */ /* 0x000f280000300800 */
[----:B------:R-:W-:Y:S04]  /*2af50*/  STL.64 [R1+0x4be8], R208 ;  /* 0x004be8d001007387 */ /* 0x000fe80000100a00 */
[----:B------:R-:W-:Y:S04]  /*2af60*/  STL [R1+0x3a0], R10 ;  /* 0x0003a00a01007387 */ /* 0x000fe80000100800 */
[----:B------:R-:W-:Y:S01]  /*2af70*/  STL.64 [R1+0x4bf0], R10 ;  /* 0x004bf00a01007387 */ /* 0x000fe20000100a00 */
[----:B--2---:R-:W-:-:S03]  /*2af80*/  IMAD R201, R30, c[0x0][0x190], RZ ;  /* 0x000064001ec97a24 */ /* 0x004fc600078e02ff */
[----:B------:R-:W2:Y:S01]  /*2af90*/  LDL.LU R30, [R1+0x474] ;  /* 0x00047400011e7983 */ /* 0x000ea20000300800 */
[----:B------:R-:W-:-:S03]  /*2afa0*/  IMAD R200, R22, c[0x0][0x190], RZ ;  /* 0x0000640016c87a24 */ /* 0x000fc600078e02ff */
[----:B------:R-:W-:Y:S04]  /*2afb0*/  STL [R1+0x4cc], R179 ;  /* 0x0004ccb301007387 */ /* 0x000fe80000100800 */
[----:B------:R-:W2:Y:S04]  /*2afc0*/  LDL.LU R22, [R1+0x470] ;  /* 0x0004700001167983 */ /* 0x000ea80000300800 */
[----:B------:R-:W-:Y:S01]  /*2afd0*/  STL.64 [R1+0x4bf8], R200 ;  /* 0x004bf8c801007387 */ /* 0x000fe20000100a00 */
[----:B------:R-:W-:-:S03]  /*2afe0*/  IMAD R188, R23, c[0x0][0x190], RZ ;  /* 0x0000640017bc7a24 */ /* 0x000fc600078e02ff */
[----:B------:R-:W2:Y:S01]  /*2aff0*/  LDL.LU R23, [R1+0x460] ;  /* 0x0004600001177983 */ /* 0x000ea20000300800 */
[----:B------:R-:W-:-:S03]  /*2b000*/  IMAD R18, R47, c[0x0][0x190], RZ ;  /* 0x000064002f127a24 */ /* 0x000fc600078e02ff */
[----:B------:R-:W-:Y:S04]  /*2b010*/  STL.64 [R1+0x4c00], R188 ;  /* 0x004c00bc01007387 */ /* 0x000fe80000100a00 */
[----:B------:R-:W2:Y:S01]  /*2b020*/  LDL.LU R54, [R1+0x45c] ;  /* 0x00045c0001367983 */ /* 0x000ea20000300800 */
[----:B---3--:R-:W-:-:S03]  /*2b030*/  IMAD R193, R14, c[0x0][0x190], RZ ;  /* 0x000064000ec17a24 */ /* 0x008fc600078e02ff */
[----:B------:R-:W3:Y:S04]  /*2b040*/  LDL.LU R14, [R1+0x458] ;  /* 0x00045800010e7983 */ /* 0x000ee80000300800 */
[----:B------:R-:W3:Y:S01]  /*2b050*/  LDL.LU R55, [R1+0x454] ;  /* 0x0004540001377983 */ /* 0x000ee20000300800 */
[----:B------:R-:W-:-:S03]  /*2b060*/  IMAD R192, R31, c[0x0][0x190], RZ ;  /* 0x000064001fc07a24 */ /* 0x000fc600078e02ff */
[----:B------:R-:W3:Y:S04]  /*2b070*/  LDL.LU R31, [R1+0x450] ;  /* 0x00045000011f7983 */ /* 0x000ee80000300800 */
[----:B------:R-:W-:Y:S04]  /*2b080*/  STL.64 [R1+0x4c08], R192 ;  /* 0x004c08c001007387 */ /* 0x000fe80000100a00 */
[----:B------:R-:W-:Y:S04]  /*2b090*/  STL [R1+0x360], R18 ;  /* 0x0003601201007387 */ /* 0x000fe80000100800 */
[----:B------:R-:W-:Y:S04]  /*2b0a0*/  STL.64 [R1+0x4c10], R18 ;  /* 0x004c101201007387 */ /* 0x000fe80000100a00 */
[----:B------:R-:W3:Y:S01]  /*2b0b0*/  LDL.LU R46, [R1+0x448] ;  /* 0x00044800012e7983 */ /* 0x000ee20000300800 */
[----:B------:R-:W-:-:S03]  /*2b0c0*/  IMAD R185, R15, c[0x0][0x190], RZ ;  /* 0x000064000fb97a24 */ /* 0x000fc600078e02ff */
[----:B------:R-:W3:Y:S01]  /*2b0d0*/  LDL.LU R15, [R1+0x440] ;  /* 0x00044000010f7983 */ /* 0x000ee20000300800 */
[----:B------:R-:W-:-:S03]  /*2b0e0*/  IMAD R212, R6, c[0x0][0x190], RZ ;  /* 0x0000640006d47a24 */ /* 0x000fc600078e02ff */
[----:B------:R-:W3:Y:S01]  /*2b0f0*/  LDL.LU R6, [R1+0x43c] ;  /* 0x00043c0001067983 */ /* 0x000ee20000300800 */
[----:B----4-:R-:W-:-:S03]  /*2b100*/  IMAD R184, R7, c[0x0][0x190], RZ ;  /* 0x0000640007b87a24 */ /* 0x010fc600078e02ff */
[----:B------:R-:W4:Y:S01]  /*2b110*/  LDL.LU R7, [R1+0x438] ;  /* 0x0004380001077983 */ /* 0x000f220000300800 */
[----:B------:R-:W-:-:S03]  /*2b120*/  IMAD R181, R38, c[0x0][0x190], RZ ;  /* 0x0000640026b57a24 */ /* 0x000fc600078e02ff */
[----:B------:R-:W-:Y:S04]  /*2b130*/  STL.64 [R1+0x4c18], R184 ;  /* 0x004c18b801007387 */ /* 0x000fe80000100a00 */
[----:B------:R-:W4:Y:S01]  /*2b140*/  LDL.LU R47, [R1+0x434] ;  /* 0x00043400012f7983 */ /* 0x000f220000300800 */
[----:B------:R-:W-:-:S03]  /*2b150*/  IMAD R177, R39, c[0x0][0x190], RZ ;  /* 0x0000640027b17a24 */ /* 0x000fc600078e02ff */
[----:B------:R-:W-:Y:S04]  /*2b160*/  STL [R1+0x348], R212 ;  /* 0x000348d401007387 */ /* 0x000fe80000100800 */
[----:B------:R-:W-:Y:S04]  /*2b170*/  STL.64 [R1+0x4c20], R212 ;  /* 0x004c20d401007387 */ /* 0x000fe80000100a00 */
[----:B------:R-:W4:Y:S04]  /*2b180*/  LDL.LU R38, [R1+0x430] ;  /* 0x0004300001267983 */ /* 0x000f280000300800 */
[----:B------:R-:W4:Y:S01]  /*2b190*/  LDL.LU R39, [R1+0x42c] ;  /* 0x00042c0001277983 */ /* 0x000f220000300800 */
[----:B--2---:R-:W-:-:S05]  /*2b1a0*/  IMAD R176, R30, c[0x0][0x190], RZ ;  /* 0x000064001eb07a24 */ /* 0x004fca00078e02ff */
[----:B------:R-:W-:Y:S01]  /*2b1b0*/  STL.64 [R1+0x4c28], R176 ;  /* 0x004c28b001007387 */ /* 0x000fe20000100a00 */
[----:B------:R-:W-:-:S03]  /*2b1c0*/  IMAD R203, R22, c[0x0][0x190], RZ ;  /* 0x0000640016cb7a24 */ /* 0x000fc600078e02ff */
[----:B------:R-:W2:Y:S04]  /*2b1d0*/  LDL.LU R30, [R1+0x420] ;  /* 0x00042000011e7983 */ /* 0x000ea80000300800 */
[----:B------:R-:W2:Y:S01]  /*2b1e0*/  LDL.LU R22, [R1+0x41c] ;  /* 0x00041c0001167983 */ /* 0x000ea20000300800 */
[----:B------:R-:W-:-:S03]  /*2b1f0*/  IMAD R180, R23, c[0x0][0x190], RZ ;  /* 0x0000640017b47a24 */ /* 0x000fc600078e02ff */
[----:B------:R-:W2:Y:S04]  /*2b200*/  LDL.LU R23, [R1+0x418] ;  /* 0x0004180001177983 */ /* 0x000ea80000300800 */
[----:B------:R-:W-:Y:S01]  /*2b210*/  STL.64 [R1+0x4c30], R180 ;  /* 0x004c30b401007387 */ /* 0x000fe20000100a00 */
[----:B---3--:R-:W-:-:S03]  /*2b220*/  IMAD R168, R14, c[0x0][0x190], RZ ;  /* 0x000064000ea87a24 */ /* 0x008fc600078e02ff */
[----:B------:R-:W3:Y:S01]  /*2b230*/  LDL.LU R14, [R1+0x414] ;  /* 0x00041400010e7983 */ /* 0x000ee20000300800 */
[----:B------:R-:W-:-:S03]  /*2b240*/  IMAD R161, R55, c[0x0][0x190], RZ ;  /* 0x0000640037a17a24 */ /* 0x000fc600078e02ff */
[----:B------:R-:W-:Y:S04]  /*2b250*/  STL [R1+0x344], R203 ;  /* 0x000344cb01007387 */ /* 0x000fe80000100800 */
[----:B------:R-:W3:Y:S01]  /*2b260*/  LDL.LU R62, [R1+0x410] ;  /* 0x00041000013e7983 */ /* 0x000ee20000300800 */
[----:B------:R-:W-:-:S03]  /*2b270*/  IMAD R27, R31, c[0x0][0x190], RZ ;  /* 0x000064001f1b7a24 */ /* 0x000fc600078e02ff */
[----:B------:R-:W3:Y:S04]  /*2b280*/  LDL.LU R63, [R1+0x3fc] ;  /* 0x0003fc00013f7983 */ /* 0x000ee80000300800 */
[----:B------:R-:W3:Y:S04]  /*2b290*/  LDL.LU R55, [R1+0x3f8] ;  /* 0x0003f80001377983 */ /* 0x000ee80000300800 */
[----:B------:R-:W3:Y:S01]  /*2b2a0*/  LDL.LU R31, [R1+0x3f4] ;  /* 0x0003f400011f7983 */ /* 0x000ee20000300800 */
[----:B------:R-:W-:-:S03]  /*2b2b0*/  IMAD R173, R15, c[0x0][0x190], RZ ;  /* 0x000064000fad7a24 */ /* 0x000fc600078e02ff */
[----:B------:R-:W3:Y:S01]  /*2b2c0*/  LDL.LU R15, [R1+0x3f0] ;  /* 0x0003f000010f7983 */ /* 0x000ee20000300800 */
[----:B------:R-:W-:-:S03]  /*2b2d0*/  IMAD R160, R6, c[0x0][0x190], RZ ;  /* 0x0000640006a07a24 */ /* 0x000fc600078e02ff */
[----:B------:R-:W-:Y:S04]  /*2b2e0*/  STL [R1+0x2e4], R27 ;  /* 0x0002e41b01007387 */ /* 0x000fe80000100800 */
[----:B------:R-:W3:Y:S01]  /*2b2f0*/  LDL.LU R6, [R1+0x3ec] ;  /* 0x0003ec0001067983 */ /* 0x000ee20000300800 */
[----:B----4-:R-:W-:-:S03]  /*2b300*/  IMAD R153, R7, c[0x0][0x190], RZ ;  /* 0x0000640007997a24 */ /* 0x010fc600078e02ff */
[----:B------:R-:W4:Y:S01]  /*2b310*/  LDL.LU R7, [R1+0x3e8] ;  /* 0x0003e80001077983 */ /* 0x000f220000300800 */
[----:B------:R-:W-:Y:S02]  /*2b320*/  IMAD R194, R46, c[0x0][0x190], RZ ;  /* 0x000064002ec27a24 */ /* 0x000fe400078e02ff */
[----:B------:R-:W-:-:S03]  /*2b330*/  IMAD R169, R54, c[0x0][0x190], RZ ;  /* 0x0000640036a97a24 */ /* 0x000fc600078e02ff */
[----:B------:R-:W-:Y:S01]  /*2b340*/  STL [R1+0x448], R194 ;  /* 0x000448c201007387 */ /* 0x000fe20000100800 */
[----:B------:R-:W-:-:S03]  /*2b350*/  IMAD R152, R47, c[0x0][0x190], RZ ;  /* 0x000064002f987a24 */ /* 0x000fc600078e02ff */
[----:B------:R-:W4:Y:S04]  /*2b360*/  LDL.LU R54, [R1+0x3e0] ;  /* 0x0003e00001367983 */ /* 0x000f280000300800 */
[----:B------:R-:W4:Y:S04]  /*2b370*/  LDL.LU R46, [R1+0x3dc] ;  /* 0x0003dc00012e7983 */ /* 0x000f280000300800 */
[----:B------:R-:W4:Y:S01]  /*2b380*/  LDL.LU R47, [R1+0x3d8] ;  /* 0x0003d800012f7983 */ /* 0x000f220000300800 */
[----:B------:R-:W-:-:S03]  /*2b390*/  IMAD R26, R38, c[0x0][0x190], RZ ;  /* 0x00006400261a7a24 */ /* 0x000fc600078e02ff */
[----:B------:R-:W4:Y:S01]  /*2b3a0*/  LDL.LU R38, [R1+0x3d4] ;  /* 0x0003d40001267983 */ /* 0x000f220000300800 */
[----:B------:R-:W-:-:S03]  /*2b3b0*/  IMAD R178, R39, c[0x0][0x190], RZ ;  /* 0x0000640027b27a24 */ /* 0x000fc600078e02ff */
[----:B------:R-:W-:Y:S01]  /*2b3c0*/  STL [R1+0x2c8], R26 ;  /* 0x0002c81a01007387 */ /* 0x000fe20000100800 */
[----:B--2---:R-:W-:-:S03]  /*2b3d0*/  IMAD R145, R22, c[0x0][0x190], RZ ;  /* 0x0000640016917a24 */ /* 0x004fc600078e02ff */
[----:B------:R-:W2:Y:S01]  /*2b3e0*/  LDL.LU R22, [R1+0x3d0] ;  /* 0x0003d00001167983 */ /* 0x000ea20000300800 */
[----:B------:R-:W-:Y:S02]  /*2b3f0*/  IMAD R172, R30, c[0x0][0x190], RZ ;  /* 0x000064001eac7a24 */ /* 0x000fe400078e02ff */
[----:B------:R-:W-:Y:S02]  /*2b400*/  IMAD R144, R23, c[0x0][0x190], RZ ;  /* 0x0000640017907a24 */ /* 0x000fe400078e02ff */
[----:B------:R-:W2:Y:S04]  /*2b410*/  LDL.LU R23, [R1+0x3cc] ;  /* 0x0003cc0001177983 */ /* 0x000ea80000300800 */
[----:B------:R-:W-:Y:S04]  /*2b420*/  STL [R1+0x42c], R178 ;  /* 0x00042cb201007387 */ /* 0x000fe80000100800 */
[----:B------:R-:W2:Y:S04]  /*2b430*/  LDL.LU R39, [R1+0x3bc] ;  /* 0x0003bc0001277983 */ /* 0x000ea80000300800 */
[----:B------:R-:W2:Y:S01]  /*2b440*/  LDL.LU R30, [R1+0x3b8] ;  /* 0x0003b800011e7983 */ /* 0x000ea20000300800 */
[----:B---3--:R-:W-:-:S03]  /*2b450*/  IMAD R137, R14, c[0x0][0x190], RZ ;  /* 0x000064000e897a24 */ /* 0x008fc600078e02ff */
[----:B------:R-:W3:Y:S01]  /*2b460*/  LDL.LU R14, [R1+0x3b4] ;  /* 0x0003b400010e7983 */ /* 0x000ee20000300800 */
[----:B------:R-:W-:Y:S02]  /*2b470*/  IMAD R202, R62, c[0x0][0x190], RZ ;  /* 0x000064003eca7a24 */ /* 0x000fe400078e02ff */
[----:B------:R-:W-:Y:S02]  /*2b480*/  IMAD R165, R63, c[0x0][0x190], RZ ;  /* 0x000064003fa57a24 */ /* 0x000fe400078e02ff */
[----:B------:R-:W3:Y:S01]  /*2b490*/  LDL.LU R63, [R1+0x3b0] ;  /* 0x0003b000013f7983 */ /* 0x000ee20000300800 */
[----:B------:R-:W-:Y:S02]  /*2b4a0*/  IMAD R136, R55, c[0x0][0x190], RZ ;  /* 0x0000640037887a24 */ /* 0x000fe400078e02ff */
[----:B------:R-:W-:Y:S02]  /*2b4b0*/  IMAD R129, R31, c[0x0][0x190], RZ ;  /* 0x000064001f817a24 */ /* 0x000fe400078e02ff */
[----:B------:R-:W3:Y:S04]  /*2b4c0*/  LDL.LU R31, [R1+0x3ac] ;  /* 0x0003ac00011f7983 */ /* 0x000ee80000300800 */
[----:B------:R-:W-:Y:S04]  /*2b4d0*/  STL [R1+0x2a4], R202 ;  /* 0x0002a4ca01007387 */ /* 0x000fe80000100800 */
[----:B------:R-:W3:Y:S01]  /*2b4e0*/  LDL.LU R55, [R1+0x3a8] ;  /* 0x0003a80001377983 */ /* 0x000ee20000300800 */
[----:B------:R-:W-:-:S03]  /*2b4f0*/  IMAD R128, R15, c[0x0][0x190], RZ ;  /* 0x000064000f807a24 */ /* 0x000fc600078e02ff */
[----:B------:R-:W3:Y:S01]  /*2b500*/  LDL.LU R15, [R1+0x39c] ;  /* 0x00039c00010f7983 */ /* 0x000ee20000300800 */
[----:B------:R-:W-:-:S03]  /*2b510*/  IMAD R35, R6, c[0x0][0x190], RZ ;  /* 0x0000640006237a24 */ /* 0x000fc600078e02ff */
[----:B------:R-:W3:Y:S01]  /*2b520*/  LDL.LU R6, [R1+0x398] ;  /* 0x0003980001067983 */ /* 0x000ee20000300800 */
[----:B----4-:R-:W-:-:S03]  /*2b530*/  IMAD R36, R7, c[0x0][0x190], RZ ;  /* 0x0000640007247a24 */ /* 0x010fc600078e02ff */
[----:B------:R-:W4:Y:S04]  /*2b540*/  LDL.LU R7, [R1+0x394] ;  /* 0x0003940001077983 */ /* 0x000f280000300800 */
[----:B------:R-:W-:Y:S01]  /*2b550*/  STL [R1+0x288], R35 ;  /* 0x0002882301007387 */ /* 0x000fe20000100800 */
[----:B------:R-:W-:-:S03]  /*2b560*/  IMAD R4, R54, c[0x0][0x190], RZ ;  /* 0x0000640036047a24 */ /* 0x000fc600078e02ff */
[----:B------:R-:W-:Y:S04]  /*2b570*/  STL [R1+0x3e8], R36 ;  /* 0x0003e82401007387 */ /* 0x000fe80000100800 */
[----:B------:R-:W4:Y:S01]  /*2b580*/  LDL.LU R54, [R1+0x390] ;  /* 0x0003900001367983 */ /* 0x000f220000300800 */
[----:B------:R-:W-:-:S03]  /*2b590*/  IMAD R121, R47, c[0x0][0x190], RZ ;  /* 0x000064002f797a24 */ /* 0x000fc600078e02ff */
[----:B------:R-:W4:Y:S01]  /*2b5a0*/  LDL.LU R47, [R1+0x38c] ;  /* 0x00038c00012f7983 */ /* 0x000f220000300800 */
[----:B------:R-:W-:-:S03]  /*2b5b0*/  IMAD R120, R38, c[0x0][0x190], RZ ;  /* 0x0000640026787a24 */ /* 0x000fc600078e02ff */
[----:B------:R-:W4:Y:S04]  /*2b5c0*/  LDL.LU R38, [R1+0x37c] ;  /* 0x00037c0001267983 */ /* 0x000f280000300800 */
[----:B------:R-:W-:Y:S01]  /*2b5d0*/  STL [R1+0x3e0], R4 ;  /* 0x0003e00401007387 */ /* 0x000fe20000100800 */
[----:B------:R-:W-:Y:S02]  /*2b5e0*/  IMAD R164, R46, c[0x0][0x190], RZ ;  /* 0x000064002ea47a24 */ /* 0x000fe400078e02ff */
[----:B--2---:R-:W-:Y:S02]  /*2b5f0*/  IMAD R113, R22, c[0x0][0x190], RZ ;  /* 0x0000640016717a24 */ /* 0x004fe400078e02ff */
[----:B------:R-:W2:Y:S01]  /*2b600*/  LDL.LU R22, [R1+0x378] ;  /* 0x0003780001167983 */ /* 0x000ea20000300800 */
[----:B------:R-:W-:-:S03]  /*2b610*/  IMAD R34, R23, c[0x0][0x190], RZ ;  /* 0x0000640017227a24 */ /* 0x000fc600078e02ff */
[----:B------:R-:W2:Y:S04]  /*2b620*/  LDL.LU R23, [R1+0x374] ;  /* 0x0003740001177983 */ /* 0x000ea80000300800 */
[----:B------:R-:W2:Y:S01]  /*2b630*/  LDL.LU R46, [R1+0x370] ;  /* 0x00037000012e7983 */ /* 0x000ea20000300800 */
[----:B------:R-:W-:-:S03]  /*2b640*/  IMAD R157, R39, c[0x0][0x190], RZ ;  /* 0x00006400279d7a24 */ /* 0x000fc600078e02ff */
[----:B------:R-:W2:Y:S01]  /*2b650*/  LDL.LU R39, [R1+0x36c] ;  /* 0x00036c0001277983 */ /* 0x000ea20000300800 */
[----:B------:R-:W-:-:S03]  /*2b660*/  IMAD R112, R30, c[0x0][0x190], RZ ;  /* 0x000064001e707a24 */ /* 0x000fc600078e02ff */
[----:B------:R-:W2:Y:S01]  /*2b670*/  LDL.LU R30, [R1+0x368] ;  /* 0x00036800011e7983 */ /* 0x000ea20000300800 */
[----:B---3--:R-:W-:-:S03]  /*2b680*/  IMAD R105, R14, c[0x0][0x190], RZ ;  /* 0x000064000e697a24 */ /* 0x008fc600078e02ff */
[----:B------:R-:W3:Y:S04]  /*2b690*/  LDL.LU R14, [R1+0x35c] ;  /* 0x00035c00010e7983 */ /* 0x000ee80000300800 */
[----:B------:R-:W-:Y:S01]  /*2b6a0*/  STL [R1+0x280], R34 ;  /* 0x0002802201007387 */ /* 0x000fe20000100800 */
[----:B------:R-:W-:-:S03]  /*2b6b0*/  IMAD R234, R31, c[0x0][0x190], RZ ;  /* 0x000064001fea7a24 */ /* 0x000fc600078e02ff */
[----:B------:R-:W3:Y:S01]  /*2b6c0*/  LDL.LU R31, [R1+0x358] ;  /* 0x00035800011f7983 */ /* 0x000ee20000300800 */
[----:B------:R-:W-:Y:S02]  /*2b6d0*/  IMAD R104, R63, c[0x0][0x190], RZ ;  /* 0x000064003f687a24 */ /* 0x000fe400078e02ff */
[----:B------:R-:W-:Y:S02]  /*2b6e0*/  IMAD R171, R55, c[0x0][0x190], RZ ;  /* 0x0000640037ab7a24 */ /* 0x000fe400078e02ff */
[----:B------:R-:W-:Y:S02]  /*2b6f0*/  IMAD R156, R15, c[0x0][0x190], RZ ;  /* 0x000064000f9c7a24 */ /* 0x000fe400078e02ff */
[----:B------:R-:W3:Y:S04]  /*2b700*/  LDL.LU R15, [R1+0x354] ;  /* 0x00035400010f7983 */ /* 0x000ee80000300800 */
[----:B------:R-:W-:Y:S04]  /*2b710*/  STL [R1+0x260], R234 ;  /* 0x000260ea01007387 */ /* 0x000fe80000100800 */
[----:B------:R-:W3:Y:S01]  /*2b720*/  LDL.LU R62, [R1+0x350] ;  /* 0x00035000013e7983 */ /* 0x000ee20000300800 */
[----:B------:R-:W-:-:S02]  /*2b730*/  IMAD R97, R6, c[0x0][0x190], RZ ;  /* 0x0000640006617a24 */ /* 0x000fc400078e02ff */
[----:B----4-:R-:W-:Y:S02]  /*2b740*/  IMAD R96, R7, c[0x0][0x190], RZ ;  /* 0x0000640007607a24 */ /* 0x010fe400078e02ff */
[----:B------:R-:W4:Y:S04]  /*2b750*/  LDL.LU R7, [R1+0x34c] ;  /* 0x00034c0001077983 */ /* 0x000f280000300800 */
[----:B------:R-:W4:Y:S04]  /*2b760*/  LDL.LU R63, [R1+0x33c] ;  /* 0x00033c00013f7983 */ /* 0x000f280000300800 */
[----:B------:R-:W4:Y:S04]  /*2b770*/  LDL.LU R55, [R1+0x338] ;  /* 0x0003380001377983 */ /* 0x000f280000300800 */
[----:B------:R-:W4:Y:S01]  /*2b780*/  LDL.LU R6, [R1+0x334] ;  /* 0x0003340001067983 */ /* 0x000f220000300800 */
[----:B------:R-:W-:-:S03]  /*2b790*/  IMAD R89, R54, c[0x0][0x190], RZ ;  /* 0x0000640036597a24 */ /* 0x000fc600078e02ff */
[----:B------:R-:W-:Y:S01]  /*2b7a0*/  STL [R1+0x3a8], R171 ;  /* 0x0003a8ab01007387 */ /* 0x000fe20000100800 */
[----:B------:R-:W-:-:S03]  /*2b7b0*/  IMAD R221, R47, c[0x0][0x190], RZ ;  /* 0x000064002fdd7a24 */ /* 0x000fc600078e02ff */
[----:B------:R-:W4:Y:S01]  /*2b7c0*/  LDL.LU R47, [R1+0x330] ;  /* 0x00033000012f7983 */ /* 0x000f220000300800 */
[----:B------:R-:W-:-:S03]  /*2b7d0*/  IMAD R149, R38, c[0x0][0x190], RZ ;  /* 0x0000640026957a24 */ /* 0x000fc600078e02ff */
[----:B------:R-:W4:Y:S01]  /*2b7e0*/  LDL.LU R38, [R1+0x32c] ;  /* 0x00032c0001267983 */ /* 0x000f220000300800 */
[----:B--2---:R-:W-:-:S03]  /*2b7f0*/  IMAD R88, R22, c[0x0][0x190], RZ ;  /* 0x0000640016587a24 */ /* 0x004fc600078e02ff */
[----:B------:R-:W2:Y:S04]  /*2b800*/  LDL.LU R22, [R1+0x328] ;  /* 0x0003280001167983 */ /* 0x000ea80000300800 */
[----:B------:R-:W2:Y:S01]  /*2b810*/  LDL.LU R54, [R1+0x31c] ;  /* 0x00031c0001367983 */ /* 0x000ea20000300800 */
[----:B------:R-:W-:-:S03]  /*2b820*/  IMAD R81, R23, c[0x0][0x190], RZ ;  /* 0x0000640017517a24 */ /* 0x000fc600078e02ff */
[----:B------:R-:W2:Y:S01]  /*2b830*/  LDL.LU R23, [R1+0x318] ;  /* 0x0003180001177983 */ /* 0x000ea20000300800 */
[----:B------:R-:W-:-:S03]  /*2b840*/  IMAD R80, R46, c[0x0][0x190], RZ ;  /* 0x000064002e507a24 */ /* 0x000fc600078e02ff */
[----:B------:R-:W-:Y:S01]  /*2b850*/  STL [R1+0x248], R221 ;  /* 0x000248dd01007387 */ /* 0x000fe20000100800 */
[----:B------:R-:W-:-:S03]  /*2b860*/  IMAD R195, R39, c[0x0][0x190], RZ ;  /* 0x0000640027c37a24 */ /* 0x000fc600078e02ff */
[----:B------:R-:W2:Y:S04]  /*2b870*/  LDL.LU R46, [R1+0x314] ;  /* 0x00031400012e7983 */ /* 0x000ea80000300800 */
[----:B------:R-:W2:Y:S01]  /*2b880*/  LDL.LU R39, [R1+0x310] ;  /* 0x0003100001277983 */ /* 0x000ea20000300800 */
[----:B---3--:R-:W-:-:S03]  /*2b890*/  IMAD R148, R14, c[0x0][0x190], RZ ;  /* 0x000064000e947a24 */ /* 0x008fc600078e02ff */
[----:B------:R-:W3:Y:S01]  /*2b8a0*/  LDL.LU R14, [R1+0x30c] ;  /* 0x00030c00010e7983 */ /* 0x000ee20000300800 */
[----:B------:R-:W-:-:S03]  /*2b8b0*/  IMAD R170, R30, c[0x0][0x190], RZ ;  /* 0x000064001eaa7a24 */ /* 0x000fc600078e02ff */
[----:B------:R-:W3:Y:S04]  /*2b8c0*/  LDL.LU R30, [R1+0x304] ;  /* 0x00030400011e7983 */ /* 0x000ee80000300800 */
[----:B------:R-:W-:Y:S01]  /*2b8d0*/  STL [R1+0x240], R195 ;  /* 0x000240c301007387 */ /* 0x000fe20000100800 */
[----:B------:R-:W-:Y:S02]  /*2b8e0*/  IMAD R73, R31, c[0x0][0x190], RZ ;  /* 0x000064001f497a24 */ /* 0x000fe400078e02ff */
[----:B------:R-:W-:Y:S02]  /*2b8f0*/  IMAD R72, R15, c[0x0][0x190], RZ ;  /* 0x000064000f487a24 */ /* 0x000fe400078e02ff */
[----:B------:R-:W3:Y:S04]  /*2b900*/  LDL.LU R15, [R1+0x2fc] ;  /* 0x0002fc00010f7983 */ /* 0x000ee80000300800 */
[----:B------:R-:W3:Y:S04]  /*2b910*/  LDL.LU R31, [R1+0x2f8] ;  /* 0x0002f800011f7983 */ /* 0x000ee80000300800 */
[----:B------:R-:W-:Y:S01]  /*2b920*/  STL [R1+0x368], R170 ;  /* 0x000368aa01007387 */ /* 0x000fe20000100800 */
[----:B----4-:R-:W-:-:S03]  /*2b930*/  IMAD R187, R7, c[0x0][0x190], RZ ;  /* 0x0000640007bb7a24 */ /* 0x010fc600078e02ff */
[----:B------:R-:W4:Y:S01]  /*2b940*/  LDL.LU R7, [R1+0x2f4] ;  /* 0x0002f40001077983 */ /* 0x000f220000300800 */
[----:B------:R-:W-:-:S03]  /*2b950*/  IMAD R57, R6, c[0x0][0x190], RZ ;  /* 0x0000640006397a24 */ /* 0x000fc600078e02ff */
[----:B------:R-:W4:Y:S01]  /*2b960*/  LDL.LU R6, [R1+0x2f0] ;  /* 0x0002f00001067983 */ /* 0x000f220000300800 */
[----:B------:R-:W-:-:S03]  /*2b970*/  IMAD R64, R55, c[0x0][0x190], RZ ;  /* 0x0000640037407a24 */ /* 0x000fc600078e02ff */
[----:B------:R-:W-:Y:S01]  /*2b980*/  STL [R1+0x208], R187 ;  /* 0x000208bb01007387 */ /* 0x000fe20000100800 */
[----:B------:R-:W-:-:S03]  /*2b990*/  IMAD R56, R47, c[0x0][0x190], RZ ;  /* 0x000064002f387a24 */ /* 0x000fc600078e02ff */
[----:B------:R-:W4:Y:S01]  /*2b9a0*/  LDL.LU R55, [R1+0x2ec] ;  /* 0x0002ec0001377983 */ /* 0x000f220000300800 */
[----:B------:R-:W-:-:S03]  /*2b9b0*/  IMAD R107, R38, c[0x0][0x190], RZ ;  /* 0x00006400266b7a24 */ /* 0x000fc600078e02ff */
[----:B------:R-:W4:Y:S04]  /*2b9c0*/  LDL.LU R47, [R1+0x2e8] ;  /* 0x0002e800012f7983 */ /* 0x000f280000300800 */
[----:B------:R-:W4:Y:S01]  /*2b9d0*/  LDL.LU R38, [R1+0x2dc] ;  /* 0x0002dc0001267983 */ /* 0x000f220000300800 */
[----:B------:R-:W-:Y:S02]  /*2b9e0*/  IMAD R65, R62, c[0x0][0x190], RZ ;  /* 0x000064003e417a24 */ /* 0x000fe400078e02ff */
[----:B------:R-:W-:Y:S02]  /*2b9f0*/  IMAD R141, R63, c[0x0][0x190], RZ ;  /* 0x000064003f8d7a24 */ /* 0x000fe400078e02ff */
[----:B--2---:R-:W-:Y:S02]  /*2ba00*/  IMAD R163, R22, c[0x0][0x190], RZ ;  /* 0x0000640016a37a24 */ /* 0x004fe400078e02ff */
[----:B------:R-:W2:Y:S01]  /*2ba10*/  LDL.LU R22, [R1+0x2d8] ;  /* 0x0002d80001167983 */ /* 0x000ea20000300800 */
[----:B------:R-:W-:-:S03]  /*2ba20*/  IMAD R49, R23, c[0x0][0x190], RZ ;  /* 0x0000640017317a24 */ /* 0x000fc600078e02ff */
[----:B------:R-:W2:Y:S04]  /*2ba30*/  LDL.LU R23, [R1+0x2d4] ;  /* 0x0002d40001177983 */ /* 0x000ea80000300800 */
[----:B------:R-:W-:Y:S01]  /*2ba40*/  STL [R1+0x188], R107 ;  /* 0x0001886b01007387 */ /* 0x000fe20000100800 */
[----:B------:R-:W-:-:S03]  /*2ba50*/  IMAD R48, R46, c[0x0][0x190], RZ ;  /* 0x000064002e307a24 */ /* 0x000fc600078e02ff */
[----:B------:R-:W2:Y:S04]  /*2ba60*/  LDL.LU R46, [R1+0x2d0] ;  /* 0x0002d000012e7983 */ /* 0x000ea80000300800 */
[----:B------:R-:W-:Y:S01]  /*2ba70*/  STL [R1+0x330], R163 ;  /* 0x000330a301007387 */ /* 0x000fe20000100800 */
[----:B---3--:R-:W-:-:S03]  /*2ba80*/  IMAD R91, R14, c[0x0][0x190], RZ ;  /* 0x000064000e5b7a24 */ /* 0x008fc600078e02ff */
[----:B------:R-:W3:Y:S01]  /*2ba90*/  LDL.LU R14, [R1+0x2cc] ;  /* 0x0002cc00010e7983 */ /* 0x000ee20000300800 */
[----:B------:R-:W-:-:S03]  /*2baa0*/  IMAD R41, R39, c[0x0][0x190], RZ ;  /* 0x0000640027297a24 */ /* 0x000fc600078e02ff */
[----:B------:R-:W3:Y:S01]  /*2bab0*/  LDL.LU R62, [R1+0x2c0] ;  /* 0x0002c000013e7983 */ /* 0x000ee20000300800 */
[----:B------:R-:W-:-:S03]  /*2bac0*/  IMAD R211, R30, c[0x0][0x190], RZ ;  /* 0x000064001ed37a24 */ /* 0x000fc600078e02ff */
[----:B------:R-:W3:Y:S01]  /*2bad0*/  LDL.LU R39, [R1+0x2bc] ;  /* 0x0002bc0001277983 */ /* 0x000ee20000300800 */
[----:B------:R-:W-:-:S03]  /*2bae0*/  IMAD R133, R15, c[0x0][0x190], RZ ;  /* 0x000064000f857a24 */ /* 0x000fc600078e02ff */
[----:B------:R-:W3:Y:S04]  /*2baf0*/  LDL.LU R15, [R1+0x2b8] ;  /* 0x0002b800010f7983 */ /* 0x000ee80000300800 */
[----:B------:R-:W3:Y:S04]  /*2bb00*/  LDL.LU R30, [R1+0x2b4] ;  /* 0x0002b400011e7983 */ /* 0x000ee80000300800 */
[----:B------:R-:W-:Y:S04]  /*2bb10*/  STL [R1+0x180], R91 ;  /* 0x0001805b01007387 */ /* 0x000fe80000100800 */
[----:B------:R-:W3:Y:S01]  /*2bb20*/  LDL.LU R63, [R1+0x2b0] ;  /* 0x0002b000013f7983 */ /* 0x000ee20000300800 */
[----:B------:R-:W-:-:S02]  /*2bb30*/  IMAD R40, R31, c[0x0][0x190], RZ ;  /* 0x000064001f287a24 */ /* 0x000fc400078e02ff */
[----:B----4-:R-:W-:Y:S02]  /*2bb40*/  IMAD R33, R7, c[0x0][0x190], RZ ;  /* 0x0000640007217a24 */ /* 0x010fe400078e02ff */
[----:B------:R-:W4:Y:S04]  /*2bb50*/  LDL.LU R7, [R1+0x2ac] ;  /* 0x0002ac0001077983 */ /* 0x000f280000300800 */
[----:B------:R-:W4:Y:S04]  /*2bb60*/  LDL.LU R31, [R1+0x2a8] ;  /* 0x0002a800011f7983 */ /* 0x000f280000300800 */
[----:B------:R-:W-:Y:S01]  /*2bb70*/  STL [R1+0x304], R211 ;  /* 0x000304d301007387 */ /* 0x000fe20000100800 */
[----:B------:R-:W-:-:S03]  /*2bb80*/  IMAD R32, R6, c[0x0][0x190], RZ ;  /* 0x0000640006207a24 */ /* 0x000fc600078e02ff */
[----:B------:R-:W4:Y:S01]  /*2bb90*/  LDL.LU R6, [R1+0x29c] ;  /* 0x00029c0001067983 */ /* 0x000f220000300800 */
[----:B------:R-:W-:-:S03]  /*2bba0*/  IMAD R90, R55, c[0x0][0x190], RZ ;  /* 0x00006400375a7a24 */ /* 0x000fc600078e02ff */
[----:B------:R-:W4:Y:S01]  /*2bbb0*/  LDL.LU R55, [R1+0x298] ;  /* 0x0002980001377983 */ /* 0x000f220000300800 */
[----:B------:R-:W-:-:S03]  /*2bbc0*/  IMAD R155, R47, c[0x0][0x190], RZ ;  /* 0x000064002f9b7a24 */ /* 0x000fc600078e02ff */
[----:B------:R-:W4:Y:S01]  /*2bbd0*/  LDL.LU R47, [R1+0x294] ;  /* 0x00029400012f7983 */ /* 0x000f220000300800 */
[----:B------:R-:W-:-:S03]  /*2bbe0*/  IMAD R132, R38, c[0x0][0x190], RZ ;  /* 0x0000640026847a24 */ /* 0x000fc600078e02ff */
[----:B------:R-:W4:Y:S01]  /*2bbf0*/  LDL.LU R38, [R1+0x290] ;  /* 0x0002900001267983 */ /* 0x000f220000300800 */
[----:B------:R-:W-:Y:S02]  /*2bc00*/  IMAD R140, R54, c[0x0][0x190], RZ ;  /* 0x00006400368c7a24 */ /* 0x000fe400078e02ff */
[----:B--2---:R-:W-:Y:S02]  /*2bc10*/  IMAD R25, R22, c[0x0][0x190], RZ ;  /* 0x0000640016197a24 */ /* 0x004fe400078e02ff */
[----:B------:R-:W2:Y:S04]  /*2bc20*/  LDL.LU R22, [R1+0x28c] ;  /* 0x00028c0001167983 */ /* 0x000ea80000300800 */
[----:B------:R-:W-:Y:S01]  /*2bc30*/  STL [R1+0x164], R90 ;  /* 0x0001645a01007387 */ /* 0x000fe20000100800 */
[----:B------:R-:W-:-:S03]  /*2bc40*/  IMAD R24, R23, c[0x0][0x190], RZ ;  /* 0x0000640017187a24 */ /* 0x000fc600078e02ff */
[----:B------:R-:W2:Y:S04]  /*2bc50*/  LDL.LU R23, [R1+0x284] ;  /* 0x0002840001177983 */ /* 0x000ea80000300800 */
[----:B------:R-:W-:Y:S01]  /*2bc60*/  STL [R1+0x2e8], R155 ;  /* 0x0002e89b01007387 */ /* 0x000fe20000100800 */
[----:B------:R-:W-:-:S03]  /*2bc70*/  IMAD R17, R46, c[0x0][0x190], RZ ;  /* 0x000064002e117a24 */ /* 0x000fc600078e02ff */
[----:B------:R-:W2:Y:S04]  /*2bc80*/  LDL.LU R54, [R1+0x27c] ;  /* 0x00027c0001367983 */ /* 0x000ea80000300800 */
[----:B------:R-:W2:Y:S01]  /*2bc90*/  LDL.LU R46, [R1+0x278] ;  /* 0x00027800012e7983 */ /* 0x000ea20000300800 */
[----:B---3--:R-:W-:-:S03]  /*2bca0*/  IMAD R106, R14, c[0x0][0x190], RZ ;  /* 0x000064000e6a7a24 */ /* 0x008fc600078e02ff */
[----:B------:R-:W3:Y:S01]  /*2bcb0*/  LDL.LU R14, [R1+0x274] ;  /* 0x00027400010e7983 */ /* 0x000ee20000300800 */
[----:B------:R-:W-:Y:S02]  /*2bcc0*/  IMAD R2, R62, c[0x0][0x190], RZ ;  /* 0x000064003e027a24 */ /* 0x000fe400078e02ff */
[----:B------:R-:W-:Y:S02]  /*2bcd0*/  IMAD R125, R39, c[0x0][0x190], RZ ;  /* 0x00006400277d7a24 */ /* 0x000fe400078e02ff */
[----:B------:R-:W3:Y:S04]  /*2bce0*/  LDL.LU R39, [R1+0x270] ;  /* 0x0002700001277983 */ /* 0x000ee80000300800 */
[----:B------:R1:W-:Y:S01]  /*2bcf0*/  STL [R1+0x2c0], R2 ;  /* 0x0002c00201007387 */ /* 0x0003e20000100800 */
[----:B------:R-:W-:-:S03]  /*2bd00*/  IMAD R16, R15, c[0x0][0x190], RZ ;  /* 0x000064000f107a24 */ /* 0x000fc600078e02ff */
[----:B------:R-:W3:Y:S01]  /*2bd10*/  LDL.LU R15, [R1+0x26c] ;  /* 0x00026c00010f7983 */ /* 0x000ee20000300800 */
[----:B------:R-:W-:-:S03]  /*2bd20*/  IMAD R9, R30, c[0x0][0x190], RZ ;  /* 0x000064001e097a24 */ /* 0x000fc600078e02ff */
[----:B------:R-:W-:Y:S04]  /*2bd30*/  STL [R1+0x160], R106 ;  /* 0x0001606a01007387 */ /* 0x000fe80000100800 */
[----:B------:R-:W3:Y:S01]  /*2bd40*/  LDL.LU R30, [R1+0x268] ;  /* 0x00026800011e7983 */ /* 0x000ee20000300800 */
[----:B----4-:R-:W-:-:S03]  /*2bd50*/  IMAD R99, R7, c[0x0][0x190], RZ ;  /* 0x0000640007637a24 */ /* 0x010fc600078e02ff */
[----:B------:R-:W4:Y:S01]  /*2bd60*/  LDL.LU R7, [R1+0x25c] ;  /* 0x00025c0001077983 */ /* 0x000f220000300800 */
[----:B------:R-:W-:-:S03]  /*2bd70*/  IMAD R154, R31, c[0x0][0x190], RZ ;  /* 0x000064001f9a7a24 */ /* 0x000fc600078e02ff */
[----:B------:R-:W4:Y:S01]  /*2bd80*/  LDL.LU R31, [R1+0x258] ;  /* 0x00025800011f7983 */ /* 0x000f220000300800 */
[----:B------:R-:W-:-:S03]  /*2bd90*/  IMAD R124, R6, c[0x0][0x190], RZ ;  /* 0x00006400067c7a24 */ /* 0x000fc600078e02ff */
[----:B------:R-:W4:Y:S04]  /*2bda0*/  LDL.LU R6, [R1+0x254] ;  /* 0x0002540001067983 */ /* 0x000f280000300800 */
[----:B------:R-:W-:Y:S01]  /*2bdb0*/  STL [R1+0x148], R99 ;  /* 0x0001486301007387 */ /* 0x000fe20000100800 */
[----:B------:R-:W-:-:S03]  /*2bdc0*/  IMAD R224, R55, c[0x0][0x190], RZ ;  /* 0x0000640037e07a24 */ /* 0x000fc600078e02ff */
[----:B------:R-:W4:Y:S01]  /*2bdd0*/  LDL.LU R55, [R1+0x250] ;  /* 0x0002500001377983 */ /* 0x000f220000300800 */
[----:B------:R-:W-:-:S03]  /*2bde0*/  IMAD R223, R47, c[0x0][0x190], RZ ;  /* 0x000064002fdf7a24 */ /* 0x000fc600078e02ff */
[----:B------:R-:W4:Y:S01]  /*2bdf0*/  LDL.LU R47, [R1+0x24c] ;  /* 0x00024c00012f7983 */ /* 0x000f220000300800 */
[----:B------:R-:W-:-:S03]  /*2be00*/  IMAD R222, R38, c[0x0][0x190], RZ ;  /* 0x0000640026de7a24 */ /* 0x000fc600078e02ff */
[----:B------:R-:W-:Y:S01]  /*2be10*/  STL [R1+0x2a8], R154 ;  /* 0x0002a89a01007387 */ /* 0x000fe20000100800 */
[----:B------:R-:W-:Y:S02]  /*2be20*/  IMAD R8, R63, c[0x0][0x190], RZ ;  /* 0x000064003f087a24 */ /* 0x000fe400078e02ff */
[----:B--2---:R-:W-:Y:S02]  /*2be30*/  IMAD R98, R22, c[0x0][0x190], RZ ;  /* 0x0000640016627a24 */ /* 0x004fe400078e02ff */
[----:B------:R-:W2:Y:S04]  /*2be40*/  LDL.LU R22, [R1+0x244] ;  /* 0x0002440001167983 */ /* 0x000ea80000300800 */
[----:B------:R-:W2:Y:S01]  /*2be50*/  LDL.LU R38, [R1+0x23c] ;  /* 0x00023c0001267983 */ /* 0x000ea20000300800 */
[----:B------:R-:W-:-:S03]  /*2be60*/  IMAD R37, R23, c[0x0][0x190], RZ ;  /* 0x0000640017257a24 */ /* 0x000fc600078e02ff */
[----:B------:R-:W2:Y:S04]  /*2be70*/  LDL.LU R23, [R1+0x238] ;  /* 0x0002380001177983 */ /* 0x000ea80000300800 */
[----:B------:R-:W-:Y:S01]  /*2be80*/  STL [R1+0x140], R98 ;  /* 0x0001406201007387 */ /* 0x000fe20000100800 */
[----:B---3--:R-:W-:-:S03]  /*2be90*/  IMAD R218, R14, c[0x0][0x190], RZ ;  /* 0x000064000eda7a24 */ /* 0x008fc600078e02ff */
[----:B------:R-:W3:Y:S04]  /*2bea0*/  LDL.LU R14, [R1+0x234] ;  /* 0x00023400010e7983 */ /* 0x000ee80000300800 */
[----:B------:R-:W-:Y:S01]  /*2beb0*/  STL [R1+0x284], R37 ;  /* 0x0002842501007387 */ /* 0x000fe20000100800 */
[----:B------:R-:W-:-:S03]  /*2bec0*/  IMAD R215, R39, c[0x0][0x190], RZ ;  /* 0x0000640027d77a24 */ /* 0x000fc600078e02ff */
[----:B------:R-:W3:Y:S01]  /*2bed0*/  LDL.LU R62, [R1+0x230] ;  /* 0x00023000013e7983 */ /* 0x000ee20000300800 */
[----:B------:R-:W-:-:S03]  /*2bee0*/  IMAD R219, R46, c[0x0][0x190], RZ ;  /* 0x000064002edb7a24 */ /* 0x000fc600078e02ff */
[----:B------:R-:W3:Y:S01]  /*2bef0*/  LDL.LU R39, [R1+0x22c] ;  /* 0x00022c0001277983 */ /* 0x000ee20000300800 */
[----:B------:R-:W-:-:S03]  /*2bf00*/  IMAD R220, R15, c[0x0][0x190], RZ ;  /* 0x000064000fdc7a24 */ /* 0x000fc600078e02ff */
[----:B------:R-:W3:Y:S04]  /*2bf10*/  LDL.LU R15, [R1+0x228] ;  /* 0x00022800010f7983 */ /* 0x000ee80000300800 */
[----:B------:R-:W3:Y:S01]  /*2bf20*/  LDL.LU R46, [R1+0x21c] ;  /* 0x00021c00012e7983 */ /* 0x000ee20000300800 */
[----:B------:R-:W-:-:S03]  /*2bf30*/  IMAD R147, R30, c[0x0][0x190], RZ ;  /* 0x000064001e937a24 */ /* 0x000fc600078e02ff */
[----:B------:R-:W3:Y:S01]  /*2bf40*/  LDL.LU R30, [R1+0x218] ;  /* 0x00021800011e7983 */ /* 0x000ee20000300800 */
[----:B----4-:R-:W-:-:S03]  /*2bf50*/  IMAD R116, R7, c[0x0][0x190], RZ ;  /* 0x0000640007747a24 */ /* 0x010fc600078e02ff */
[----:B------:R-:W4:Y:S01]  /*2bf60*/  LDL.LU R7, [R1+0x214] ;  /* 0x0002140001077983 */ /* 0x000f220000300800 */
[----:B------:R-:W-:-:S03]  /*2bf70*/  IMAD R214, R31, c[0x0][0x190], RZ ;  /* 0x000064001fd67a24 */ /* 0x000fc600078e02ff */
[----:B------:R-:W-:Y:S04]  /*2bf80*/  STL [R1+0x124], R220 ;  /* 0x000124dc01007387 */ /* 0x000fe80000100800 */
[----:B------:R-:W4:Y:S01]  /*2bf90*/  LDL.LU R63, [R1+0x210] ;  /* 0x00021000013f7983 */ /* 0x000f220000300800 */
[----:B------:R-:W-:-:S03]  /*2bfa0*/  IMAD R207, R6, c[0x0][0x190], RZ ;  /* 0x0000640006cf7a24 */ /* 0x000fc600078e02ff */
[----:B------:R-:W4:Y:S04]  /*2bfb0*/  LDL.LU R31, [R1+0x20c] ;  /* 0x00020c00011f7983 */ /* 0x000f280000300800 */
[----:B------:R-:W4:Y:S01]  /*2bfc0*/  LDL.LU R6, [R1+0x204] ;  /* 0x0002040001067983 */ /* 0x000f220000300800 */
[----:B------:R-:W-:Y:S02]  /*2bfd0*/  IMAD R117, R54, c[0x0][0x190], RZ ;  /* 0x0000640036757a24 */ /* 0x000fe400078e02ff */
[----:B------:R-:W-:Y:S01]  /*2bfe0*/  IMAD R206, R55, c[0x0][0x190], RZ ;  /* 0x0000640037ce7a24 */ /* 0x000fe200078e02ff */
[----:B------:R-:W-:Y:S01]  /*2bff0*/  STL [R1+0x268], R147 ;  /* 0x0002689301007387 */ /* 0x000fe20000100800 */
[----:B------:R-:W-:-:S03]  /*2c000*/  IMAD R43, R47, c[0x0][0x190], RZ ;  /* 0x000064002f2b7a24 */ /* 0x000fc600078e02ff */
[----:B------:R-:W4:Y:S04]  /*2c010*/  LDL.LU R54, [R1+0x1fc] ;  /* 0x0001fc0001367983 */ /* 0x000f280000300800 */
[----:B------:R-:W4:Y:S01]  /*2c020*/  LDL.LU R55, [R1+0x1f8] ;  /* 0x0001f80001377983 */ /* 0x000f220000300800 */
[----:B--2---:R-:W-:-:S03]  /*2c030*/  IMAD R210, R22, c[0x0][0x190], RZ ;  /* 0x0000640016d27a24 */ /* 0x004fc600078e02ff */
[----:B------:R-:W2:Y:S04]  /*2c040*/  LDL.LU R22, [R1+0x1f4] ;  /* 0x0001f40001167983 */ /* 0x000ea80000300800 */
[----:B------:R-:W2:Y:S01]  /*2c050*/  LDL.LU R47, [R1+0x1f0] ;  /* 0x0001f000012f7983 */ /* 0x000ea20000300800 */
[----:B------:R-:W-:Y:S02]  /*2c060*/  IMAD R109, R38, c[0x0][0x190], RZ ;  /* 0x00006400266d7a24 */ /* 0x000fe400078e02ff */
[----:B------:R-:W-:Y:S02]  /*2c070*/  IMAD R199, R23, c[0x0][0x190], RZ ;  /* 0x0000640017c77a24 */ /* 0x000fe400078e02ff */
[----:B------:R-:W2:Y:S04]  /*2c080*/  LDL.LU R23, [R1+0x1ec] ;  /* 0x0001ec0001177983 */ /* 0x000ea80000300800 */
        /* <DEDUP_REMOVED lines=10> */
[----:B------:R-:W-:Y:S01]  /*2c130*/  STL [R1+0x108], R42 ;  /* 0x0001082a01007387 */ /* 0x000fe20000100800 */
[----:B------:R-:W-:Y:S02]  /*2c140*/  IMAD R190, R30, c[0x0][0x190], RZ ;  /* 0x000064001ebe7a24 */ /* 0x000fe400078e02ff */
[----:B----4-:R-:W-:Y:S02]  /*2c150*/  IMAD R183, R7, c[0x0][0x190], RZ ;  /* 0x0000640007b77a24 */ /* 0x010fe400078e02ff */
[----:B------:R-:W4:Y:S04]  /*2c160*/  LDL.LU R7, [R1+0x1d0] ;  /* 0x0001d00001077983 */ /* 0x000f280000300800 */
[----:B------:R-:W4:Y:S04]  /*2c170*/  LDL.LU R46, [R1+0x1cc] ;  /* 0x0001cc00012e7983 */ /* 0x000f280000300800 */
[----:B------:R-:W4:Y:S01]  /*2c180*/  LDL.LU R30, [R1+0x1c4] ;  /* 0x0001c400011e7983 */ /* 0x000f220000300800 */
[----:B------:R-:W-:-:S03]  /*2c190*/  IMAD R236, R31, c[0x0][0x190], RZ ;  /* 0x000064001fec7a24 */ /* 0x000fc600078e02ff */
[----:B------:R-:W-:Y:S01]  /*2c1a0*/  STL [R1+0x230], R139 ;  /* 0x0002308b01007387 */ /* 0x000fe20000100800 */
[----:B------:R-:W-:-:S03]  /*2c1b0*/  IMAD R21, R6, c[0x0][0x190], RZ ;  /* 0x0000640006157a24 */ /* 0x000fc600078e02ff */
[----:B------:R-:W4:Y:S04]  /*2c1c0*/  LDL.LU R31, [R1+0x1bc] ;  /* 0x0001bc00011f7983 */ /* 0x000f280000300800 */
[----:B------:R-:W4:Y:S04]  /*2c1d0*/  LDL.LU R6, [R1+0x1b8] ;  /* 0x0001b80001067983 */ /* 0x000f280000300800 */
[----:B------:R-:W-:Y:S01]  /*2c1e0*/  STL [R1+0x100], R236 ;  /* 0x000100ec01007387 */ /* 0x000fe20000100800 */
[----:B------:R-:W-:Y:S02]  /*2c1f0*/  IMAD R191, R62, c[0x0][0x190], RZ ;  /* 0x000064003ebf7a24 */ /* 0x000fe400078e02ff */
[----:B------:R-:W-:-:S02]  /*2c200*/  IMAD R182, R63, c[0x0][0x190], RZ ;  /* 0x000064003fb67a24 */ /* 0x000fc400078e02ff */
[----:B------:R-:W-:Y:S02]  /*2c210*/  IMAD R101, R54, c[0x0][0x190], RZ ;  /* 0x0000640036657a24 */ /* 0x000fe400078e02ff */
[----:B------:R-:W-:Y:S02]  /*2c220*/  IMAD R175, R55, c[0x0][0x190], RZ ;  /* 0x0000640037af7a24 */ /* 0x000fe400078e02ff */
[----:B--2---:R-:W-:Y:S02]  /*2c230*/  IMAD R174, R22, c[0x0][0x190], RZ ;  /* 0x0000640016ae7a24 */ /* 0x004fe400078e02ff */
[----:B------:R-:W2:Y:S01]  /*2c240*/  LDL.LU R22, [R1+0x1b4] ;  /* 0x0001b40001167983 */ /* 0x000ea20000300800 */
[----:B------:R-:W-:-:S03]  /*2c250*/  IMAD R167, R47, c[0x0][0x190], RZ ;  /* 0x000064002fa77a24 */ /* 0x000fc600078e02ff */
[----:B------:R-:W-:Y:S01]  /*2c260*/  STL [R1+0x204], R21 ;  /* 0x0002041501007387 */ /* 0x000fe20000100800 */
[----:B------:R-:W-:-:S03]  /*2c270*/  IMAD R59, R23, c[0x0][0x190], RZ ;  /* 0x00006400173b7a24 */ /* 0x000fc600078e02ff */
[----:B------:R-:W2:Y:S01]  /*2c280*/  LDL.LU R23, [R1+0x1b0] ;  /* 0x0001b00001177983 */ /* 0x000ea20000300800 */
[----:B------:R-:W-:-:S03]  /*2c290*/  IMAD R138, R38, c[0x0][0x190], RZ ;  /* 0x00006400268a7a24 */ /* 0x000fc600078e02ff */
[----:B------:R-:W2:Y:S04]  /*2c2a0*/  LDL.LU R71, [R1+0x1ac] ;  /* 0x0001ac0001477983 */ /* 0x000ea80000300800 */
[----:B------:R-:W2:Y:S04]  /*2c2b0*/  LDL.LU R47, [R1+0x1a8] ;  /* 0x0001a800012f7983 */ /* 0x000ea80000300800 */
[----:B------:R-:W1:Y:S01]  /*2c2c0*/  LDL.LU R38, [R1+0x1a0] ;  /* 0x0001a00001267983 */ /* 0x000e620000300800 */
[----:B---3--:R-:W-:-:S03]  /*2c2d0*/  IMAD R100, R14, c[0x0][0x190], RZ ;  /* 0x000064000e647a24 */ /* 0x008fc600078e02ff */
[----:B------:R-:W3:Y:S04]  /*2c2e0*/  LDL.LU R14, [R1+0x19c] ;  /* 0x00019c00010e7983 */ /* 0x000ee80000300800 */
[----:B------:R-:W-:Y:S04]  /*2c2f0*/  STL [R1+0xe4], R59 ;  /* 0x0000e43b01007387 */ /* 0x000fe80000100800 */
[----:B------:R-:W3:Y:S01]  /*2c300*/  LDL.LU R62, [R1+0x198] ;  /* 0x00019800013e7983 */ /* 0x000ee20000300800 */
[----:B------:R-:W-:-:S03]  /*2c310*/  IMAD R166, R39, c[0x0][0x190], RZ ;  /* 0x0000640027a67a24 */ /* 0x000fc600078e02ff */
[----:B------:R-:W3:Y:S01]  /*2c320*/  LDL.LU R39, [R1+0x194] ;  /* 0x0001940001277983 */ /* 0x000ee20000300800 */
[----:B------:R-:W-:-:S03]  /*2c330*/  IMAD R159, R15, c[0x0][0x190], RZ ;  /* 0x000064000f9f7a24 */ /* 0x000fc600078e02ff */
[----:B------:R-:W3:Y:S04]  /*2c340*/  LDL.LU R15, [R1+0x190] ;  /* 0x00019000010f7983 */ /* 0x000ee80000300800 */
[----:B------:R-:W-:Y:S01]  /*2c350*/  STL [R1+0x1f0], R138 ;  /* 0x0001f08a01007387 */ /* 0x000fe20000100800 */
[----:B----4-:R-:W-:-:S03]  /*2c360*/  IMAD R158, R7, c[0x0][0x190], RZ ;  /* 0x00006400079e7a24 */ /* 0x010fc600078e02ff */
[----:B------:R-:W4:Y:S04]  /*2c370*/  LDL.LU R7, [R1+0x18c] ;  /* 0x00018c0001077983 */ /* 0x000f280000300800 */
[----:B------:R-:W4:Y:S01]  /*2c380*/  LDL.LU R63, [R1+0x184] ;  /* 0x00018400013f7983 */ /* 0x000f220000300800 */
[----:B------:R-:W-:-:S03]  /*2c390*/  IMAD R20, R30, c[0x0][0x190], RZ ;  /* 0x000064001e147a24 */ /* 0x000fc600078e02ff */
[----:B------:R-:W4:Y:S01]  /*2c3a0*/  LDL.LU R54, [R1+0x17c] ;  /* 0x00017c0001367983 */ /* 0x000f220000300800 */
[----:B------:R-:W-:-:S03]  /*2c3b0*/  IMAD R51, R46, c[0x0][0x190], RZ ;  /* 0x000064002e337a24 */ /* 0x000fc600078e02ff */
[----:B------:R-:W4:Y:S01]  /*2c3c0*/  LDL.LU R30, [R1+0x178] ;  /* 0x00017800011e7983 */ /* 0x000f220000300800 */
[----:B------:R-:W-:-:S03]  /*2c3d0*/  IMAD R93, R31, c[0x0][0x190], RZ ;  /* 0x000064001f5d7a24 */ /* 0x000fc600078e02ff */
[----:B------:R-:W4:Y:S01]  /*2c3e0*/  LDL.LU R55, [R1+0x174] ;  /* 0x0001740001377983 */ /* 0x000f220000300800 */
[----:B------:R-:W-:-:S03]  /*2c3f0*/  IMAD R151, R6, c[0x0][0x190], RZ ;  /* 0x0000640006977a24 */ /* 0x000fc600078e02ff */
[----:B------:R-:W4:Y:S04]  /*2c400*/  LDL.LU R46, [R1+0x170] ;  /* 0x00017000012e7983 */ /* 0x000f280000300800 */
[----:B------:R-:W4:Y:S04]  /*2c410*/  LDL.LU R31, [R1+0x16c] ;  /* 0x00016c00011f7983 */ /* 0x000f280000300800 */
[----:B------:R-:W4:Y:S04]  /*2c420*/  LDL.LU R6, [R1+0x168] ;  /* 0x0001680001067983 */ /* 0x000f280000300800 */
[----:B------:R-:W-:Y:S01]  /*2c430*/  STL [R1+0xe0], R51 ;  /* 0x0000e03301007387 */ /* 0x000fe20000100800 */
[----:B--2---:R-:W-:-:S03]  /*2c440*/  IMAD R150, R22, c[0x0][0x190], RZ ;  /* 0x0000640016967a24 */ /* 0x004fc600078e02ff */
[----:B------:R-:W2:Y:S04]  /*2c450*/  LDL.LU R22, [R1+0x15c] ;  /* 0x00015c0001167983 */ /* 0x000ea80000300800 */
[----:B------:R-:W-:Y:S01]  /*2c460*/  STL [R1+0x1f4], R20 ;  /* 0x0001f41401007387 */ /* 0x000fe20000100800 */
[----:B------:R-:W-:-:S03]  /*2c470*/  IMAD R143, R23, c[0x0][0x190], RZ ;  /* 0x00006400178f7a24 */ /* 0x000fc600078e02ff */
[----:B------:R-:W2:Y:S01]  /*2c480*/  LDL.LU R23, [R1+0x158] ;  /* 0x0001580001177983 */ /* 0x000ea20000300800 */
[----:B------:R-:W-:Y:S02]  /*2c490*/  IMAD R50, R71, c[0x0][0x190], RZ ;  /* 0x0000640047327a24 */ /* 0x000fe400078e02ff */
[----:B------:R-:W-:Y:S02]  /*2c4a0*/  IMAD R131, R47, c[0x0][0x190], RZ ;  /* 0x000064002f837a24 */ /* 0x000fe400078e02ff */
[----:B------:R-:W2:Y:S01]  /*2c4b0*/  LDL.LU R47, [R1+0x154] ;  /* 0x00015400012f7983 */ /* 0x000ea20000300800 */
[----:B-1----:R-:W-:-:S03]  /*2c4c0*/  IMAD R2, R38, c[0x0][0x190], RZ ;  /* 0x0000640026027a24 */ /* 0x002fc600078e02ff */
[----:B------:R-:W2:Y:S01]  /*2c4d0*/  LDL.LU R38, [R1+0x150] ;  /* 0x0001500001267983 */ /* 0x000ea20000300800 */
[----:B---3--:R-:W-:-:S03]  /*2c4e0*/  IMAD R92, R14, c[0x0][0x190], RZ ;  /* 0x000064000e5c7a24 */ /* 0x008fc600078e02ff */
[----:B------:R1:W-:Y:S04]  /*2c4f0*/  STL [R1+0x1a0], R2 ;  /* 0x0001a00201007387 */ /* 0x0003e80000100800 */
[----:B------:R-:W3:Y:S04]  /*2c500*/  LDL.LU R14, [R1+0x14c] ;  /* 0x00014c00010e7983 */ /* 0x000ee80000300800 */
[----:B------:R-:W-:Y:S01]  /*2c510*/  STL [R1+0xc8], R50 ;  /* 0x0000c83201007387 */ /* 0x000fe20000100800 */
[----:B------:R-:W-:-:S03]  /*2c520*/  IMAD R135, R39, c[0x0][0x190], RZ ;  /* 0x0000640027877a24 */ /* 0x000fc600078e02ff */
[----:B------:R-:W-:Y:S01]  /*2c530*/  STL [R1+0x1a8], R131 ;  /* 0x0001a88301007387 */ /* 0x000fe20000100800 */
[----:B------:R-:W-:-:S03]  /*2c540*/  IMAD R134, R15, c[0x0][0x190], RZ ;  /* 0x000064000f867a24 */ /* 0x000fc600078e02ff */
[----:B------:R-:W3:Y:S04]  /*2c550*/  LDL.LU R15, [R1+0x144] ;  /* 0x00014400010f7983 */ /* 0x000ee80000300800 */
[----:B------:R-:W3:Y:S01]  /*2c560*/  LDL.LU R39, [R1+0x13c] ;  /* 0x00013c0001277983 */ /* 0x000ee20000300800 */
[----:B----4-:R-:W-:-:S03]  /*2c570*/  IMAD R58, R7, c[0x0][0x190], RZ ;  /* 0x00006400073a7a24 */ /* 0x010fc600078e02ff */
[----:B------:R-:W4:Y:S01]  /*2c580*/  LDL.LU R7, [R1+0x138] ;  /* 0x0001380001077983 */ /* 0x000f220000300800 */
[----:B------:R-:W-:Y:S02]  /*2c590*/  IMAD R13, R63, c[0x0][0x190], RZ ;  /* 0x000064003f0d7a24 */ /* 0x000fe400078e02ff */
[----:B------:R-:W-:Y:S02]  /*2c5a0*/  IMAD R127, R30, c[0x0][0x190], RZ ;  /* 0x000064001e7f7a24 */ /* 0x000fe400078e02ff */
[----:B------:R-:W4:Y:S04]  /*2c5b0*/  LDL.LU R30, [R1+0x134] ;  /* 0x00013400011e7983 */ /* 0x000f280000300800 */
[----:B------:R-:W-:Y:S04]  /*2c5c0*/  STL [R1+0xc0], R58 ;  /* 0x0000c03a01007387 */ /* 0x000fe80000100800 */
[----:B------:R-:W-:Y:S01]  /*2c5d0*/  STL [R1+0x184], R13 ;  /* 0x0001840d01007387 */ /* 0x000fe20000100800 */
[----:B------:R-:W-:-:S03]  /*2c5e0*/  IMAD R238, R31, c[0x0][0x190], RZ ;  /* 0x000064001fee7a24 */ /* 0x000fc600078e02ff */
[----:B------:R-:W4:Y:S01]  /*2c5f0*/  LDL.LU R31, [R1+0x130] ;  /* 0x00013000011f7983 */ /* 0x000f220000300800 */
[----:B------:R-:W-:-:S03]  /*2c600*/  IMAD R130, R6, c[0x0][0x190], RZ ;  /* 0x0000640006827a24 */ /* 0x000fc600078e02ff */
[----:B------:R-:W4:Y:S01]  /*2c610*/  LDL.LU R6, [R1+0x12c] ;  /* 0x00012c0001067983 */ /* 0x000f220000300800 */
[----:B------:R-:W-:Y:S02]  /*2c620*/  IMAD R245, R70, c[0x0][0x190], RZ ;  /* 0x0000640046f57a24 */ /* 0x000fe400078e02ff */
[----:B------:R-:W-:Y:S02]  /*2c630*/  IMAD R142, R62, c[0x0][0x190], RZ ;  /* 0x000064003e8e7a24 */ /* 0x000fe400078e02ff */
[----:B------:R-:W-:Y:S02]  /*2c640*/  IMAD R85, R54, c[0x0][0x190], RZ ;  /* 0x0000640036557a24 */ /* 0x000fe400078e02ff */
[----:B------:R-:W-:Y:S02]  /*2c650*/  IMAD R126, R55, c[0x0][0x190], RZ ;  /* 0x00006400377e7a24 */ /* 0x000fe400078e02ff */
[----:B------:R-:W-:Y:S02]  /*2c660*/  IMAD R119, R46, c[0x0][0x190], RZ ;  /* 0x000064002e777a24 */ /* 0x000fe400078e02ff */
[----:B--2---:R-:W-:-:S02]  /*2c670*/  IMAD R84, R22, c[0x0][0x190], RZ ;  /* 0x0000640016547a24 */ /* 0x004fc400078e02ff */
[----:B------:R-:W2:Y:S01]  /*2c680*/  LDL.LU R22, [R1+0x128] ;  /* 0x0001280001167983 */ /* 0x000ea20000300800 */
[----:B------:R-:W-:-:S03]  /*2c690*/  IMAD R118, R23, c[0x0][0x190], RZ ;  /* 0x0000640017767a24 */ /* 0x000fc600078e02ff */
[----:B------:R-:W2:Y:S04]  /*2c6a0*/  LDL.LU R23, [R1+0x11c] ;  /* 0x00011c0001177983 */ /* 0x000ea80000300800 */
[----:B------:R-:W-:Y:S04]  /*2c6b0*/  STL [R1+0xa4], R238 ;  /* 0x0000a4ee01007387 */ /* 0x000fe80000100800 */
[----:B------:R-:W2:Y:S04]  /*2c6c0*/  LDL.LU R79, [R1+0x118] ;  /* 0x00011800014f7983 */ /* 0x000ea80000300800 */
[----:B------:R-:W-:Y:S04]  /*2c6d0*/  STL [R1+0x168], R130 ;  /* 0x0001688201007387 */ /* 0x000fe80000100800 */
[----:B------:R-:W2:Y:S01]  /*2c6e0*/  LDL.LU R70, [R1+0x114] ;  /* 0x0001140001467983 */ /* 0x000ea20000300800 */
[----:B---3--:R-:W-:-:S03]  /*2c6f0*/  IMAD R233, R14, c[0x0][0x190], RZ ;  /* 0x000064000ee97a24 */ /* 0x008fc600078e02ff */
[----:B------:R-:W3:Y:S04]  /*2c700*/  LDL.LU R71, [R1+0x110] ;  /* 0x0001100001477983 */ /* 0x000ee80000300800 */
[----:B------:R-:W3:Y:S04]  /*2c710*/  LDL.LU R62, [R1+0x10c] ;  /* 0x00010c00013e7983 */ /* 0x000ee80000300800 */
[----:B------:R-:W3:Y:S04]  /*2c720*/  LDL.LU R63, [R1+0x104] ;  /* 0x00010400013f7983 */ /* 0x000ee80000300800 */
[----:B------:R-:W3:Y:S01]  /*2c730*/  LDL.LU R14, [R1+0xfc] ;  /* 0x0000fc00010e7983 */ /* 0x000ee20000300800 */
[----:B------:R-:W-:-:S02]  /*2c740*/  IMAD R111, R47, c[0x0][0x190], RZ ;  /* 0x000064002f6f7a24 */ /* 0x000fc400078e02ff */
[----:B------:R-:W-:Y:S02]  /*2c750*/  IMAD R110, R38, c[0x0][0x190], RZ ;  /* 0x00006400266e7a24 */ /* 0x000fe400078e02ff */
[----:B------:R-:W-:Y:S02]  /*2c760*/  IMAD R12, R15, c[0x0][0x190], RZ ;  /* 0x000064000f0c7a24 */ /* 0x000fe400078e02ff */
[----:B------:R-:W3:Y:S04]  /*2c770*/  LDL.LU R15, [R1+0xf8] ;  /* 0x0000f800010f7983 */ /* 0x000ee80000300800 */
[----:B------:R-:W3:Y:S04]  /*2c780*/  LDL.LU R54, [R1+0xf4] ;  /* 0x0000f40001367983 */ /* 0x000ee80000300800 */
[----:B------:R-:W3:Y:S01]  /*2c790*/  LDL.LU R55, [R1+0xf0] ;  /* 0x0000f00001377983 */ /* 0x000ee20000300800 */
[----:B------:R-:W-:-:S02]  /*2c7a0*/  IMAD R77, R39, c[0x0][0x190], RZ ;  /* 0x00006400274d7a24 */ /* 0x000fc400078e02ff */
[----:B----4-:R-:W-:Y:S02]  /*2c7b0*/  IMAD R103, R7, c[0x0][0x190], RZ ;  /* 0x0000640007677a24 */ /* 0x010fe400078e02ff */
[----:B------:R-:W4:Y:S04]  /*2c7c0*/  LDL.LU R7, [R1+0xec] ;  /* 0x0000ec0001077983 */ /* 0x000f280000300800 */
[----:B------:R-:W-:Y:S04]  /*2c7d0*/  STL [R1+0x88], R233 ;  /* 0x000088e901007387 */ /* 0x000fe80000100800 */
[----:B------:R-:W4:Y:S04]  /*2c7e0*/  LDL.LU R46, [R1+0xe8] ;  /* 0x0000e800012e7983 */ /* 0x000f280000300800 */
[----:B------:R-:W4:Y:S04]  /*2c7f0*/  LDL.LU R47, [R1+0xdc] ;  /* 0x0000dc00012f7983 */ /* 0x000f280000300800 */
[----:B------:R-:W4:Y:S04]  /*2c800*/  LDL.LU R38, [R1+0xd8] ;  /* 0x0000d80001267983 */ /* 0x000f280000300800 */
[----:B------:R-:W4:Y:S04]  /*2c810*/  LDL.LU R39, [R1+0xd4] ;  /* 0x0000d40001277983 */ /* 0x000f280000300800 */
[----:B------:R-:W-:Y:S01]  /*2c820*/  STL [R1+0x144], R12 ;  /* 0x0001440c01007387 */ /* 0x000fe20000100800 */
[----:B------:R-:W-:-:S03]  /*2c830*/  IMAD R83, R6, c[0x0][0x190], RZ ;  /* 0x0000640006537a24 */ /* 0x000fc600078e02ff */
[----:B------:R-:W4:Y:S01]  /*2c840*/  LDL.LU R6, [R1+0xd0] ;  /* 0x0000d00001067983 */ /* 0x000f220000300800 */
[----:B------:R-:W-:Y:S02]  /*2c850*/  IMAD R102, R30, c[0x0][0x190], RZ ;  /* 0x000064001e667a24 */ /* 0x000fe400078e02ff */
[----:B------:R-:W-:Y:S01]  /*2c860*/  IMAD R95, R31, c[0x0][0x190], RZ ;  /* 0x000064001f5f7a24 */ /* 0x000fe200078e02ff */
[----:B------:R-:W4:Y:S04]  /*2c870*/  LDL.LU R30, [R1+0xcc] ;  /* 0x0000cc00011e7983 */ /* 0x000f280000300800 */
[----:B------:R-:W1:Y:S01]  /*2c880*/  LDL.LU R31, [R1+0xc4] ;  /* 0x0000c400011f7983 */ /* 0x000e620000300800 */
[----:B--2---:R-:W-:-:S03]  /*2c890*/  IMAD R123, R22, c[0x0][0x190], RZ ;  /* 0x00006400167b7a24 */ /* 0x004fc600078e02ff */
[----:B------:R-:W2:Y:S01]  /*2c8a0*/  LDL.LU R22, [R1+0xbc] ;  /* 0x0000bc0001167983 */ /* 0x000ea20000300800 */
[----:B------:R-:W-:-:S03]  /*2c8b0*/  IMAD R76, R23, c[0x0][0x190], RZ ;  /* 0x00006400174c7a24 */ /* 0x000fc600078e02ff */
[----:B------:R-:W2:Y:S04]  /*2c8c0*/  LDL.LU R23, [R1+0xb8] ;  /* 0x0000b80001177983 */ /* 0x000ea80000300800 */
[----:B------:R-:W-:Y:S01]  /*2c8d0*/  STL [R1+0x84], R83 ;  /* 0x0000845301007387 */ /* 0x000fe20000100800 */
[----:B------:R-:W-:-:S03]  /*2c8e0*/  IMAD R94, R79, c[0x0][0x190], RZ ;  /* 0x000064004f5e7a24 */ /* 0x000fc600078e02ff */
[----:B------:R-:W-:Y:S01]  /*2c8f0*/  STL [R1+0x128], R123 ;  /* 0x0001287b01007387 */ /* 0x000fe20000100800 */
[----:B---3--:R-:W-:Y:S02]  /*2c900*/  IMAD R75, R62, c[0x0][0x190], RZ ;  /* 0x000064003e4b7a24 */ /* 0x008fe400078e02ff */
[----:B------:R-:W-:Y:S02]  /*2c910*/  IMAD R5, R63, c[0x0][0x190], RZ ;  /* 0x000064003f057a24 */ /* 0x000fe400078e02ff */
[----:B------:R-:W-:Y:S02]  /*2c920*/  IMAD R69, R14, c[0x0][0x190], RZ ;  /* 0x000064000e457a24 */ /* 0x000fe400078e02ff */
[----:B------:R-:W3:Y:S01]  /*2c930*/  LDL.LU R14, [R1+0xb4] ;  /* 0x0000b400010e7983 */ /* 0x000ee20000300800 */
[----:B------:R-:W-:-:S03]  /*2c940*/  IMAD R79, R15, c[0x0][0x190], RZ ;  /* 0x000064000f4f7a24 */ /* 0x000fc600078e02ff */
[----:B------:R-:W3:Y:S04]  /*2c950*/  LDL.LU R15, [R1+0xb0] ;  /* 0x0000b000010f7983 */ /* 0x000ee80000300800 */
[----:B------:R-:W-:Y:S04]  /*2c960*/  STL [R1+0x80], R75 ;  /* 0x0000804b01007387 */ /* 0x000fe80000100800 */
[----:B------:R-:W-:Y:S01]  /*2c970*/  STL [R1+0x104], R5 ;  /* 0x0001040501007387 */ /* 0x000fe20000100800 */
[----:B----4-:R-:W-:-:S03]  /*2c980*/  IMAD R67, R7, c[0x0][0x190], RZ ;  /* 0x0000640007437a24 */ /* 0x010fc600078e02ff */
[----:B------:R-:W4:Y:S01]  /*2c990*/  LDL.LU R7, [R1+0xac] ;  /* 0x0000ac0001077983 */ /* 0x000f220000300800 */
[----:B------:R-:W-:-:S03]  /*2c9a0*/  IMAD R122, R46, c[0x0][0x190], RZ ;  /* 0x000064002e7a7a24 */ /* 0x000fc600078e02ff */
[----:B------:R-:W-:Y:S04]  /*2c9b0*/  STL [R1+0x68], R67 ;  /* 0x0000684301007387 */ /* 0x000fe80000100800 */
[----:B------:R-:W4:Y:S04]  /*2c9c0*/  LDL.LU R252, [R1+0xa8] ;  /* 0x0000a80001fc7983 */ /* 0x000f280000300800 */
[----:B------:R-:W-:Y:S01]  /*2c9d0*/  STL [R1+0xe8], R122 ;  /* 0x0000e87a01007387 */ /* 0x000fe20000100800 */
[----:B------:R-:W-:-:S03]  /*2c9e0*/  IMAD R62, R6, c[0x0][0x190], RZ ;  /* 0x00006400063e7a24 */ /* 0x000fc600078e02ff */
[----:B------:R-:W4:Y:S01]  /*2c9f0*/  LDL.LU R6, [R1+0xa0] ;  /* 0x0000a00001067983 */ /* 0x000f220000300800 */
[----:B-1----:R-:W-:-:S03]  /*2ca00*/  IMAD R2, R31, c[0x0][0x190], RZ ;  /* 0x000064001f027a24 */ /* 0x002fc600078e02ff */
[----:B------:R-:W4:Y:S01]  /*2ca10*/  LDL.LU R60, [R1+0x9c] ;  /* 0x00009c00013c7983 */ /* 0x000f220000300800 */
[----:B------:R-:W-:Y:S02]  /*2ca20*/  IMAD R87, R70, c[0x0][0x190], RZ ;  /* 0x0000640046577a24 */ /* 0x000fe400078e02ff */
[----:B------:R-:W-:Y:S01]  /*2ca30*/  IMAD R63, R39, c[0x0][0x190], RZ ;  /* 0x00006400273f7a24 */ /* 0x000fe200078e02ff */
[----:B------:R1:W-:Y:S01]  /*2ca40*/  STL [R1+0xc4], R2 ;  /* 0x0000c40201007387 */ /* 0x0003e20000100800 */
[----:B------:R-:W-:-:S03]  /*2ca50*/  IMAD R70, R38, c[0x0][0x190], RZ ;  /* 0x0000640026467a24 */ /* 0x000fc600078e02ff */
[----:B------:R-:W4:Y:S01]  /*2ca60*/  LDL.LU R46, [R1+0x98] ;  /* 0x00009800012e7983 */ /* 0x000f220000300800 */
[----:B------:R-:W-:-:S03]  /*2ca70*/  IMAD R66, R30, c[0x0][0x190], RZ ;  /* 0x000064001e427a24 */ /* 0x000fc600078e02ff */
[----:B------:R-:W4:Y:S04]  /*2ca80*/  LDL.LU R39, [R1+0x94] ;  /* 0x0000940001277983 */ /* 0x000f280000300800 */
[----:B------:R-:W4:Y:S01]  /*2ca90*/  LDL.LU R38, [R1+0x90] ;  /* 0x0000900001267983 */ /* 0x000f220000300800 */
[----:B------:R-:W-:-:S03]  /*2caa0*/  IMAD R86, R71, c[0x0][0x190], RZ ;  /* 0x0000640047567a24 */ /* 0x000fc600078e02ff */
[----:B------:R-:W4:Y:S01]  /*2cab0*/  LDL.LU R82, [R1+0x8c] ;  /* 0x00008c0001527983 */ /* 0x000f220000300800 */
[----:B------:R-:W-:-:S03]  /*2cac0*/  IMAD R71, R55, c[0x0][0x190], RZ ;  /* 0x0000640037477a24 */ /* 0x000fc600078e02ff */
[----:B------:R-:W4:Y:S04]  /*2cad0*/  LDL.LU R29, [R1+0x7c] ;  /* 0x00007c00011d7983 */ /* 0x000f280000300800 */
[----:B------:R-:W4:Y:S04]  /*2cae0*/  LDL.LU R53, [R1+0x78] ;  /* 0x0000780001357983 */ /* 0x000f280000300800 */
[----:B------:R-:W4:Y:S04]  /*2caf0*/  LDL.LU R31, [R1+0x74] ;  /* 0x00007400011f7983 */ /* 0x000f280000300800 */
[----:B------:R-:W-:Y:S04]  /*2cb00*/  STL [R1+0x60], R66 ;  /* 0x0000604201007387 */ /* 0x000fe80000100800 */
[----:B------:R-:W4:Y:S01]  /*2cb10*/  LDL.LU R30, [R1+0x70] ;  /* 0x00007000011e7983 */ /* 0x000f220000300800 */
[----:B--2---:R-:W-:-:S03]  /*2cb20*/  IMAD R55, R23, c[0x0][0x190], RZ ;  /* 0x0000640017377a24 */ /* 0x004fc600078e02ff */
[----:B------:R-:W2:Y:S01]  /*2cb30*/  LDL.LU R23, [R1+0x6c] ;  /* 0x00006c0001177983 */ /* 0x000ea20000300800 */
[----:B------:R-:W-:-:S03]  /*2cb40*/  IMAD R68, R47, c[0x0][0x190], RZ ;  /* 0x000064002f447a24 */ /* 0x000fc600078e02ff */
[----:B------:R-:W2:Y:S01]  /*2cb50*/  LDL.LU R114, [R1+0x64] ;  /* 0x0000640001727983 */ /* 0x000ea20000300800 */
[----:B------:R-:W-:-:S03]  /*2cb60*/  IMAD R61, R22, c[0x0][0x190], RZ ;  /* 0x00006400163d7a24 */ /* 0x000fc600078e02ff */
[----:B------:R-:W2:Y:S01]  /*2cb70*/  LDL.LU R242, [R1+0x5c] ;  /* 0x00005c0001f27983 */ /* 0x000ea20000300800 */
[----:B------:R-:W-:-:S03]  /*2cb80*/  IMAD R78, R54, c[0x0][0x190], RZ ;  /* 0x00006400364e7a24 */ /* 0x000fc600078e02ff */
[----:B------:R-:W2:Y:S04]  /*2cb90*/  LDL.LU R52, [R1+0x58] ;  /* 0x0000580001347983 */ /* 0x000ea80000300800 */
[----:B------:R-:W2:Y:S01]  /*2cba0*/  LDL.LU R22, [R1+0x54] ;  /* 0x0000540001167983 */ /* 0x000ea20000300800 */
[----:B---3--:R-:W-:Y:S02]  /*2cbb0*/  IMAD R54, R14, c[0x0][0x190], RZ ;  /* 0x000064000e367a24 */ /* 0x008fe400078e02ff */
[----:B------:R-:W-:Y:S02]  /*2cbc0*/  IMAD R47, R15, c[0x0][0x190], RZ ;  /* 0x000064000f2f7a24 */ /* 0x000fe400078e02ff */
[----:B------:R-:W3:Y:S04]  /*2cbd0*/  LDL.LU R15, [R1+0x50] ;  /* 0x00005000010f7983 */ /* 0x000ee80000300800 */
[----:B------:R-:W3:Y:S04]  /*2cbe0*/  LDL.LU R14, [R1+0x4c] ;  /* 0x00004c00010e7983 */ /* 0x000ee80000300800 */
[----:B------:R-:W3:Y:S04]  /*2cbf0*/  LDL.LU R240, [R1+0x48] ;  /* 0x0000480001f07983 */ /* 0x000ee80000300800 */
[----:B------:R-:W3:Y:S04]  /*2cc00*/  LDL.LU R28, [R1+0x40] ;  /* 0x00004000011c7983 */ /* 0x000ee80000300800 */
[----:B------:R-:W3:Y:S01]  /*2cc10*/  LDL.LU R45, [R1+0x3c] ;  /* 0x00003c00012d7983 */ /* 0x000ee20000300800 */
[----:B----4-:R-:W-:-:S03]  /*2cc20*/  IMAD R74, R7, c[0x0][0x190], RZ ;  /* 0x00006400074a7a24 */ /* 0x010fc600078e02ff */
[----:B------:R-:W4:Y:S01]  /*2cc30*/  LDL.LU R7, [R1+0x38] ;  /* 0x0000380001077983 */ /* 0x000f220000300800 */
[----:B------:R-:W-:-:S03]  /*2cc40*/  IMAD R115, R252, c[0x0][0x190], RZ ;  /* 0x00006400fc737a24 */ /* 0x000fc600078e02ff */
[----:B------:R-:W4:Y:S01]  /*2cc50*/  LDL.LU R252, [R1+0x34] ;  /* 0x0000340001fc7983 */ /* 0x000f220000300800 */
[----:B-1----:R-:W-:-:S03]  /*2cc60*/  IMAD R2, R6, c[0x0][0x190], RZ ;  /* 0x0000640006027a24 */ /* 0x002fc600078e02ff */
[----:B------:R-:W4:Y:S04]  /*2cc70*/  LDL.LU R6, [R1+0x408] ;  /* 0x0004080001067983 */ /* 0x000f280000300800 */
[----:B------:R-:W4:Y:S04]  /*2cc80*/  LDL.LU R204, [R1+0x28] ;  /* 0x0000280001cc7983 */ /* 0x000f280000300800 */
[----:B------:R-:W4:Y:S04]  /*2cc90*/  LDL R205, [R1+0x620] ;  /* 0x0006200001cd7983 */ /* 0x000f280000100800 */
[----:B------:R-:W-:Y:S04]  /*2cca0*/  STL [R1+0x44], R74 ;  /* 0x0000444a01007387 */ /* 0x000fe80000100800 */
[----:B------:R-:W-:Y:S01]  /*2ccb0*/  STL [R1+0xa8], R115 ;  /* 0x0000a87301007387 */ /* 0x000fe20000100800 */
[----:B------:R-:W-:-:S02]  /*2ccc0*/  IMAD R82, R82, c[0x0][0x190], RZ ;  /* 0x0000640052527a24 */ /* 0x000fc400078e02ff */
[----:B------:R-:W-:-:S03]  /*2ccd0*/  IMAD R29, R29, c[0x0][0x190], RZ ;  /* 0x000064001d1d7a24 */ /* 0x000fc600078e02ff */
[----:B------:R-:W-:Y:S04]  /*2cce0*/  STL [R1+0x30], R82 ;  /* 0x0000305201007387 */ /* 0x000fe80000100800 */
[----:B------:R-:W-:Y:S01]  /*2ccf0*/  STL [R1+0x7c], R29 ;  /* 0x00007c1d01007387 */ /* 0x000fe20000100800 */
[----:B--2---:R-:W-:-:S05]  /*2cd00*/  IMAD R114, R114, c[0x0][0x190], RZ ;  /* 0x0000640072727a24 */ /* 0x004fca00078e02ff */
[----:B------:R-:W-:Y:S01]  /*2cd10*/  STL [R1+0x64], R114 ;  /* 0x0000647201007387 */ /* 0x000fe20000100800 */
[----:B---3--:R-:W-:Y:S02]  /*2cd20*/  IMAD R240, R240, c[0x0][0x190], RZ ;  /* 0x00006400f0f07a24 */ /* 0x008fe400078e02ff */
[----:B------:R-:W-:-:S03]  /*2cd30*/  IMAD R28, R28, c[0x0][0x190], RZ ;  /* 0x000064001c1c7a24 */ /* 0x000fc600078e02ff */
[----:B------:R-:W-:Y:S04]  /*2cd40*/  STL [R1+0x2c], R240 ;  /* 0x00002cf001007387 */ /* 0x000fe80000100800 */
[----:B------:R-:W-:Y:S01]  /*2cd50*/  STL [R1+0x40], R28 ;  /* 0x0000401c01007387 */ /* 0x000fe20000100800 */
[----:B----4-:R-:W-:-:S04]  /*2cd60*/  IMAD.WIDE R10, R204, 0x4, R246 ;  /* 0x00000004cc0a7825 */ /* 0x010fc800078e02f6 */
[----:B------:R-:W-:Y:S01]  /*2cd70*/  IMAD.WIDE R176, R204, 0x4, R248 ;  /* 0x00000004ccb07825 */ /* 0x000fe200078e02f8 */
[----:B------:R1:W-:Y:S04]  /*2cd80*/  STL.64 [R1+0x110], R10 ;  /* 0x0001100a01007387 */ /* 0x0003e80000100a00 */
[----:B------:R-:W-:Y:S01]  /*2cd90*/  STL.64 [R1+0x118], R176 ;  /* 0x000118b001007387 */ /* 0x000fe20000100a00 */
[----:B-1----:R-:W-:-:S03]  /*2cda0*/  IMAD.WIDE R10, R251, 0x4, R246 ;  /* 0x00000004fb0a7825 */ /* 0x002fc600078e02f6 */
[----:B------:R-:W2:Y:S01]  /*2cdb0*/  LDL.LU R251, [R1+0x4c3c] ;  /* 0x004c3c0001fb7983 */ /* 0x000ea20000300800 */
[----:B------:R-:W-:-:S05]  /*2cdc0*/  IMAD.WIDE R18, R205, 0x4, R246 ;  /* 0x00000004cd127825 */ /* 0x000fca00078e02f6 */
[----:B------:R1:W-:Y:S02]  /*2cdd0*/  STL.64 [R1+0xe78], R18 ;  /* 0x000e781201007387 */ /* 0x0003e40000100a00 */
[--C-:B-1----:R-:W-:Y:S02]  /*2cde0*/  IMAD.WIDE R18, R0, 0x4, R246.reuse ;  /* 0x0000000400127825 */ /* 0x102fe400078e02f6 */
[----:B------:R-:W3:Y:S04]  /*2cdf0*/  LDL.LU R0, [R1+0x4c38] ;  /* 0x004c380001007983 */ /* 0x000ee80000300800 */
[----:B------:R1:W-:Y:S04]  /*2ce00*/  STL.64 [R1+0x2668], R10 ;  /* 0x0026680a01007387 */ /* 0x0003e80000100a00 */
[----:B------:R4:W-:Y:S04]  /*2ce10*/  STL [R1+0x4960], R3 ;  /* 0x0049600301007387 */ /* 0x0009e80000100800 */
[----:B------:R4:W-:Y:S01]  /*2ce20*/  STL.64 [R1+0x2660], R18 ;  /* 0x0026601201007387 */ /* 0x0009e20000100a00 */
[----:B-1----:R-:W-:-:S03]  /*2ce30*/  IMAD.WIDE R10, R3, 0x4, R246 ;  /* 0x00000004030a7825 */ /* 0x002fc600078e02f6 */
[----:B----4-:R-:W4:Y:S04]  /*2ce40*/  LDL.LU R3, [R1+0x934] ;  /* 0x0009340001037983 */ /* 0x010f280000300800 */
[----:B------:R1:W-:Y:S01]  /*2ce50*/  STL.64 [R1+0x2658], R10 ;  /* 0x0026580a01007387 */ /* 0x0003e20000100a00 */
[----:B------:R-:W-:-:S03]  /*2ce60*/  IMAD.WIDE R18, R244, 0x4, R246 ;  /* 0x00000004f4127825 */ /* 0x000fc600078e02f6 */
[----:B------:R1:W-:Y:S02]  /*2ce70*/  STL [R1+0x4964], R243 ;  /* 0x004964f301007387 */ /* 0x0003e40000100800 */
[--C-:B-1----:R-:W-:Y:S02]  /*2ce80*/  IMAD.WIDE R10, R243, 0x4, R246.reuse ;  /* 0x00000004f30a7825 */ /* 0x102fe400078e02f6 */
[----:B------:R-:W4:Y:S04]  /*2ce90*/  LDL.LU R243, [R1+0x930] ;  /* 0x0009300001f37983 */ /* 0x000f280000300800 */
[----:B------:R1:W-:Y:S04]  /*2cea0*/  STL.64 [R1+0x2650], R10 ;  /* 0x0026500a01007387 */ /* 0x0003e80000100a00 */
[----:B------:R-:W-:Y:S04]  /*2ceb0*/  STL [R1+0x4950], R244 ;  /* 0x004950f401007387 */ /* 0x000fe80000100800 */
[----:B------:R-:W-:Y:S01]  /*2cec0*/  STL.64 [R1+0x2648], R18 ;  /* 0x0026481201007387 */ /* 0x000fe20000100a00 */
[----:B-1----:R-:W-:-:S03]  /*2ced0*/  IMAD.WIDE R10, R245, 0x4, R246 ;  /* 0x00000004f50a7825 */ /* 0x002fc600078e02f6 */
[----:B------:R1:W-:Y:S04]  /*2cee0*/  STL [R1+0x4954], R245 ;  /* 0x004954f501007387 */ /* 0x0003e80000100800 */
[----:B-1----:R-:W4:Y:S04]  /*2cef0*/  LDL.LU R245, [R1+0x938] ;  /* 0x0009380001f57983 */ /* 0x002f280000300800 */
[----:B------:R2:W-:Y:S02]  /*2cf00*/  STL.64 [R1+0x2640], R10 ;  /* 0x0026400a01007387 */ /* 0x0005e40000100a00 */
[----:B--2---:R-:W-:-:S02]  /*2cf10*/  IMAD.WIDE R10, R251, 0x4, R246 ;  /* 0x00000004fb0a7825 */ /* 0x004fc400078e02f6 */
[----:B------:R1:W-:Y:S04]  /*2cf20*/  STL [R1+0x4968], R251 ;  /* 0x004968fb01007387 */ /* 0x0003e80000100800 */
[----:B-1----:R-:W2:Y:S04]  /*2cf30*/  LDL.LU R251, [R1+0x92c] ;  /* 0x00092c0001fb7983 */ /* 0x002ea80000300800 */
[----:B------:R1:W-:Y:S04]  /*2cf40*/  STL.64 [R1+0x2638], R10 ;  /* 0x0026380a01007387 */ /* 0x0003e80000100a00 */
[----:B---3--:R-:W-:Y:S01]  /*2cf50*/  STL [R1+0x496c], R0 ;  /* 0x00496c0001007387 */ /* 0x008fe20000100800 */
[----:B-1----:R-:W-:-:S05]  /*2cf60*/  IMAD.WIDE R10, R0, 0x4, R246 ;  /* 0x00000004000a7825 */ /* 0x002fca00078e02f6 */
[----:B------:R1:W-:Y:S04]  /*2cf70*/  STL.64 [R1+0x2630], R10 ;  /* 0x0026300a01007387 */ /* 0x0003e80000100a00 */
[----:B------:R-:W3:Y:S04]  /*2cf80*/  LDL R201, [R1+0x944] ;  /* 0x0009440001c97983 */ /* 0x000ee80000100800 */
[----:B-1----:R-:W3:Y:S01]  /*2cf90*/  LDL R10, [R1+0x98c] ;  /* 0x00098c00010a7983 */ /* 0x002ee20000100800 */
[----:B----4-:R-:W-:-:S05]  /*2cfa0*/  IMAD.WIDE R18, R245, 0x4, R246 ;  /* 0x00000004f5127825 */ /* 0x010fca00078e02f6 */
[----:B------:R1:W-:Y:S04]  /*2cfb0*/  STL.64 [R1+0x2628], R18 ;  /* 0x0026281201007387 */ /* 0x0003e80000100a00 */
[----:B------:R-:W4:Y:S04]  /*2cfc0*/  LDL R11, [R1+0x988] ;  /* 0x00098800010b7983 */ /* 0x000f280000100800 */
[----:B------:R-:W3:Y:S01]  /*2cfd0*/  LDL R208, [R1+0x980] ;  /* 0x0009800001d07983 */ /* 0x000ee20000100800 */
[----:B-1----:R-:W-:-:S03]  /*2cfe0*/  IMAD.WIDE R18, R3, 0x4, R246 ;  /* 0x0000000403127825 */ /* 0x002fc600078e02f6 */
[----:B------:R-:W3:Y:S04]  /*2cff0*/  LDL R209, [R1+0x97c] ;  /* 0x00097c0001d17983 */ /* 0x000ee80000100800 */
[----:B------:R1:W-:Y:S04]  /*2d000*/  STL.64 [R1+0x2620], R18 ;  /* 0x0026201201007387 */ /* 0x0003e80000100a00 */
[----:B------:R-:W3:Y:S04]  /*2d010*/  LDL R216, [R1+0x978] ;  /* 0x0009780001d87983 */ /* 0x000ee80000100800 */
[----:B------:R-:W3:Y:S01]  /*2d020*/  LDL R217, [R1+0x974] ;  /* 0x0009740001d97983 */ /* 0x000ee20000100800 */
[----:B-1----:R-:W-:-:S03]  /*2d030*/  IMAD.WIDE R18, R243, 0x4, R246 ;  /* 0x00000004f3127825 */ /* 0x002fc600078e02f6 */
[----:B------:R1:W-:Y:S04]  /*2d040*/  STL [R1+0x4970], R3 ;  /* 0x0049700301007387 */ /* 0x0003e80000100800 */
[----:B-1----:R-:W3:Y:S04]  /*2d050*/  LDL.LU R3, [R1+0x940] ;  /* 0x0009400001037983 */ /* 0x002ee80000300800 */
[----:B------:R-:W4:Y:S04]  /*2d060*/  LDL R196, [R1+0x96c] ;  /* 0x00096c0001c47983 */ /* 0x000f280000100800 */
[----:B------:R-:W4:Y:S04]  /*2d070*/  LDL R197, [R1+0x968] ;  /* 0x0009680001c57983 */ /* 0x000f280000100800 */
[----:B------:R-:W-:Y:S04]  /*2d080*/  STL.64 [R1+0x2618], R18 ;  /* 0x0026181201007387 */ /* 0x000fe80000100a00 */
[----:B------:R-:W4:Y:S04]  /*2d090*/  LDL R226, [R1+0x964] ;  /* 0x0009640001e27983 */ /* 0x000f280000100800 */
[----:B------:R1:W-:Y:S04]  /*2d0a0*/  STL [R1+0x4974], R243 ;  /* 0x004974f301007387 */ /* 0x0003e80000100800 */
[----:B-1----:R-:W4:Y:S04]  /*2d0b0*/  LDL.LU R243, [R1+0x93c] ;  /* 0x00093c0001f37983 */ /* 0x002f280000300800 */
[----:B------:R-:W4:Y:S04]  /*2d0c0*/  LDL R227, [R1+0x95c] ;  /* 0x00095c0001e37983 */ /* 0x000f280000100800 */
[----:B------:R-:W4:Y:S01]  /*2d0d0*/  LDL R228, [R1+0x958] ;  /* 0x0009580001e47983 */ /* 0x000f220000100800 */
[----:B--2---:R-:W-:-:S05]  /*2d0e0*/  IMAD.WIDE R18, R251, 0x4, R246 ;  /* 0x00000004fb127825 */ /* 0x004fca00078e02f6 */
[----:B------:R-:W-:Y:S04]  /*2d0f0*/  STL.64 [R1+0x2610], R18 ;  /* 0x0026101201007387 */ /* 0x000fe80000100a00 */
[----:B------:R-:W2:Y:S04]  /*2d100*/  LDL R229, [R1+0x954] ;  /* 0x0009540001e57983 */ /* 0x000ea80000100800 */
[----:B------:R1:W-:Y:S04]  /*2d110*/  STL [R1+0x4978], R251 ;  /* 0x004978fb01007387 */ /* 0x0003e80000100800 */
[----:B-1----:R-:W2:Y:S04]  /*2d120*/  LDL.LU R251, [R1+0x948] ;  /* 0x0009480001fb7983 */ /* 0x002ea80000300800 */
[----:B------:R-:W2:Y:S01]  /*2d130*/  LDL R230, [R1+0x94c] ;  /* 0x00094c0001e67983 */ /* 0x000ea20000100800 */
[----:B---3--:R-:W-:-:S05]  /*2d140*/  IMAD.WIDE R176, R3, 0x4, R246 ;  /* 0x0000000403b07825 */ /* 0x008fca00078e02f6 */
[----:B------:R-:W-:Y:S04]  /*2d150*/  STL.64 [R1+0x2a90], R176 ;  /* 0x002a90b001007387 */ /* 0x000fe80000100a00 */
[----:B------:R-:W3:Y:S01]  /*2d160*/  LDL R231, [R1+0x664] ;  /* 0x0006640001e77983 */ /* 0x000ee20000100800 */
[----:B----4-:R-:W-:-:S05]  /*2d170*/  IMAD.WIDE R18, R243, 0x4, R246 ;  /* 0x00000004f3127825 */ /* 0x010fca00078e02f6 */
[----:B------:R2:W-:Y:S04]  /*2d180*/  STL.64 [R1+0x2a88], R18 ;  /* 0x002a881201007387 */ /* 0x0005e80000100a00 */
[----:B------:R-:W4:Y:S04]  /*2d190*/  LDL R204, [R1+0x224] ;  /* 0x0002240001cc7983 */ /* 0x000f280000100800 */
[----:B------:R-:W3:Y:S01]  /*2d1a0*/  LDL R205, [R1+0x264] ;  /* 0x0002640001cd7983 */ /* 0x000ee20000100800 */
[----:B--2---:R-:W-:-:S03]  /*2d1b0*/  IMAD.WIDE R18, R251, 0x4, R246 ;  /* 0x00000004fb127825 */ /* 0x004fc600078e02f6 */
[----:B------:R1:W-:Y:S04]  /*2d1c0*/  STL [R1+0x4990], R251 ;  /* 0x004990fb01007387 */ /* 0x0003e80000100800 */
[----:B-1----:R-:W2:Y:S01]  /*2d1d0*/  LDL.LU R251, [R1+0x984] ;  /* 0x0009840001fb7983 */ /* 0x002ea20000300800 */
[----:B------:R-:W-:-:S03]  /*2d1e0*/  IMAD.WIDE R180, R201, 0x4, R246 ;  /* 0x00000004c9b47825 */ /* 0x000fc600078e02f6 */
[----:B------:R1:W-:Y:S01]  /*2d1f0*/  STL.64 [R1+0x2a80], R18 ;  /* 0x002a801201007387 */ /* 0x0003e20000100a00 */
[----:B------:R-:W-:-:S03]  /*2d200*/  IMAD.WIDE R176, R10, 0x4, R246 ;  /* 0x000000040ab07825 */ /* 0x000fc600078e02f6 */
[----:B------:R-:W-:Y:S04]  /*2d210*/  STL.64 [R1+0x2a78], R180 ;  /* 0x002a78b401007387 */ /* 0x000fe80000100a00 */
[----:B------:R-:W-:Y:S01]  /*2d220*/  STL.64 [R1+0x1ef8], R176 ;  /* 0x001ef8b001007387 */ /* 0x000fe20000100a00 */
[----:B-1----:R-:W-:-:S03]  /*2d230*/  IMAD.WIDE R18, R11, 0x4, R246 ;  /* 0x000000040b127825 */ /* 0x002fc600078e02f6 */
[----:B--2---:R1:W-:Y:S01]  /*2d240*/  STL [R1+0x49a8], R251 ;  /* 0x0049a8fb01007387 */ /* 0x0043e20000100800 */
[----:B------:R-:W-:-:S03]  /*2d250*/  IMAD.WIDE R10, R251, 0x4, R246 ;  /* 0x00000004fb0a7825 */ /* 0x000fc600078e02f6 */
[----:B------:R2:W-:Y:S04]  /*2d260*/  STL.64 [R1+0x1cf0], R18 ;  /* 0x001cf01201007387 */ /* 0x0005e80000100a00 */
[----:B-1----:R-:W3:Y:S01]  /*2d270*/  LDL.LU R251, [R1+0x970] ;  /* 0x0009700001fb7983 */ /* 0x002ee20000300800 */
[----:B------:R-:W-:-:S03]  /*2d280*/  IMAD.WIDE R176, R216, 0x4, R246 ;  /* 0x00000004d8b07825 */ /* 0x000fc600078e02f6 */
[----:B------:R1:W-:Y:S01]  /*2d290*/  STL.64 [R1+0x1c68], R10 ;  /* 0x001c680a01007387 */ /* 0x0003e20000100a00 */
[----:B--2---:R-:W-:-:S05]  /*2d2a0*/  IMAD.WIDE R18, R208, 0x4, R246 ;  /* 0x00000004d0127825 */ /* 0x004fca00078e02f6 */
[----:B------:R2:W-:Y:S01]  /*2d2b0*/  STL.64 [R1+0x1b28], R18 ;  /* 0x001b281201007387 */ /* 0x0005e20000100a00 */
[----:B-1----:R-:W-:-:S05]  /*2d2c0*/  IMAD.WIDE R10, R209, 0x4, R246 ;  /* 0x00000004d10a7825 */ /* 0x002fca00078e02f6 */
[----:B------:R1:W-:Y:S01]  /*2d2d0*/  STL.64 [R1+0x1a98], R10 ;  /* 0x001a980a01007387 */ /* 0x0003e20000100a00 */
[----:B--2---:R-:W-:-:S03]  /*2d2e0*/  IMAD.WIDE R18, R217, 0x4, R246 ;  /* 0x00000004d9127825 */ /* 0x004fc600078e02f6 */
[----:B------:R-:W-:Y:S04]  /*2d2f0*/  STL.64 [R1+0x1710], R176 ;  /* 0x001710b001007387 */ /* 0x000fe80000100a00 */
[----:B---3--:R2:W-:Y:S01]  /*2d300*/  STL [R1+0x49c0], R251 ;  /* 0x0049c0fb01007387 */ /* 0x0085e20000100800 */
[----:B-1----:R-:W-:-:S03]  /*2d310*/  IMAD.WIDE R10, R251, 0x4, R246 ;  /* 0x00000004fb0a7825 */ /* 0x002fc600078e02f6 */
[----:B------:R1:W-:Y:S04]  /*2d320*/  STL.64 [R1+0x1690], R18 ;  /* 0x0016901201007387 */ /* 0x0003e80000100a00 */
[----:B--2---:R-:W2:Y:S01]  /*2d330*/  LDL.LU R251, [R1+0x960] ;  /* 0x0009600001fb7983 */ /* 0x004ea20000300800 */
[----:B------:R-:W-:-:S03]  /*2d340*/  IMAD.WIDE R176, R197, 0x4, R246 ;  /* 0x00000004c5b07825 */ /* 0x000fc600078e02f6 */
[----:B------:R3:W-:Y:S01]  /*2d350*/  STL.64 [R1+0x15f0], R10 ;  /* 0x0015f00a01007387 */ /* 0x0007e20000100a00 */
[----:B-1----:R-:W-:-:S04]  /*2d360*/  IMAD.WIDE R18, R226, 0x4, R246 ;  /* 0x00000004e2127825 */ /* 0x002fc800078e02f6 */
[----:B---3--:R-:W-:-:S05]  /*2d370*/  IMAD.WIDE R10, R196, 0x4, R246 ;  /* 0x00000004c40a7825 */ /* 0x008fca00078e02f6 */
[----:B------:R1:W-:Y:S04]  /*2d380*/  STL.64 [R1+0xd60], R10 ;  /* 0x000d600a01007387 */ /* 0x0003e80000100a00 */
[----:B------:R-:W-:Y:S04]  /*2d390*/  STL.64 [R1+0xd58], R176 ;  /* 0x000d58b001007387 */ /* 0x000fe80000100a00 */
[----:B--2---:R2:W-:Y:S01]  /*2d3a0*/  STL [R1+0x49d8], R251 ;  /* 0x0049d8fb01007387 */ /* 0x0045e20000100800 */
[----:B-1----:R-:W-:-:S03]  /*2d3b0*/  IMAD.WIDE R10, R251, 0x4, R246 ;  /* 0x00000004fb0a7825 */ /* 0x002fc600078e02f6 */
[----:B------:R1:W-:Y:S04]  /*2d3c0*/  STL.64 [R1+0xd50], R18 ;  /* 0x000d501201007387 */ /* 0x0003e80000100a00 */
[----:B--2---:R-:W2:Y:S01]  /*2d3d0*/  LDL.LU R251, [R1+0x950] ;  /* 0x0009500001fb7983 */ /* 0x004ea20000300800 */
[----:B------:R-:W-:-:S03]  /*2d3e0*/  IMAD.WIDE R176, R228, 0x4, R246 ;  /* 0x00000004e4b07825 */ /* 0x000fc600078e02f6 */
[----:B------:R3:W-:Y:S01]  /*2d3f0*/  STL.64 [R1+0xd48], R10 ;  /* 0x000d480a01007387 */ /* 0x0007e20000100a00 */
[----:B-1----:R-:W-:-:S05]  /*2d400*/  IMAD.WIDE R18, R227, 0x4, R246 ;  /* 0x00000004e3127825 */ /* 0x002fca00078e02f6 */
[----:B------:R-:W-:Y:S01]  /*2d410*/  STL.64 [R1+0xd40], R18 ;  /* 0x000d401201007387 */ /* 0x000fe20000100a00 */
[----:B---3--:R-:W-:-:S03]  /*2d420*/  IMAD.WIDE R10, R229, 0x4, R246 ;  /* 0x00000004e50a7825 */ /* 0x008fc600078e02f6 */
[----:B------:R1:W-:Y:S02]  /*2d430*/  STL.64 [R1+0xce8], R176 ;  /* 0x000ce8b001007387 */ /* 0x0003e40000100a00 */
[--C-:B-1----:R-:W-:Y:S02]  /*2d440*/  IMAD.WIDE R176, R231, 0x4, R246.reuse ;  /* 0x00000004e7b07825 */ /* 0x102fe400078e02f6 */
[----:B--2---:R-:W-:Y:S02]  /*2d450*/  STL [R1+0x49f0], R251 ;  /* 0x0049f0fb01007387 */ /* 0x004fe40000100800 */
[--C-:B------:R-:W-:Y:S02]  /*2d460*/  IMAD.WIDE R18, R251, 0x4, R246.reuse ;  /* 0x00000004fb127825 */ /* 0x100fe400078e02f6 */
[----:B------:R1:W-:Y:S04]  /*2d470*/  STL.64 [R1+0xc28], R10 ;  /* 0x000c280a01007387 */ /* 0x0003e80000100a00 */
[----:B------:R4:W-:Y:S01]  /*2d480*/  STL.64 [R1+0xc08], R18 ;  /* 0x000c081201007387 */ /* 0x0009e20000100a00 */
[----:B-1----:R-:W-:-:S04]  /*2d490*/  IMAD.WIDE R10, R230, 0x4, R246 ;  /* 0x00000004e60a7825 */ /* 0x002fc800078e02f6 */
[--C-:B----4-:R-:W-:Y:S01]  /*2d4a0*/  IMAD.WIDE R18, R204, 0x4, R246.reuse ;  /* 0x00000004cc127825 */ /* 0x110fe200078e02f6 */
[----:B------:R1:W-:Y:S04]  /*2d4b0*/  STL.64 [R1+0xbf8], R10 ;  /* 0x000bf80a01007387 */ /* 0x0003e80000100a00 */
[----:B------:R2:W-:Y:S04]  /*2d4c0*/  STL.64 [R1+0xbc0], R176 ;  /* 0x000bc0b001007387 */ /* 0x0005e80000100a00 */
[----:B------:R-:W3:Y:S01]  /*2d4d0*/  LDL R181, [R1+0x2c4] ;  /* 0x0002c40001b57983 */ /* 0x000ee20000100800 */
[----:B-1----:R-:W-:-:S03]  /*2d4e0*/  IMAD.WIDE R10, R205, 0x4, R246 ;  /* 0x00000004cd0a7825 */ /* 0x002fc600078e02f6 */
[----:B------:R1:W-:Y:S04]  /*2d4f0*/  STL.64 [R1+0x2a70], R18 ;  /* 0x002a701201007387 */ /* 0x0003e80000100a00 */
[----:B--2---:R-:W2:Y:S04]  /*2d500*/  LDL R176, [R1+0x308] ;  /* 0x0003080001b07983 */ /* 0x004ea80000100800 */
[----:B------:R4:W-:Y:S04]  /*2d510*/  STL.64 [R1+0x2a68], R10 ;  /* 0x002a680a01007387 */ /* 0x0009e80000100a00 */
[----:B------:R-:W2:Y:S04]  /*2d520*/  LDL R177, [R1+0x324] ;  /* 0x0003240001b17983 */ /* 0x000ea80000100800 */
[----:B------:R-:W2:Y:S04]  /*2d530*/  LDL R212, [R1+0x364] ;  /* 0x0003640001d47983 */ /* 0x000ea80000100800 */
[----:B------:R-:W2:Y:S04]  /*2d540*/  LDL R213, [R1+0x424] ;  /* 0x0004240001d57983 */ /* 0x000ea80000100800 */
[----:B------:R-:W2:Y:S04]  /*2d550*/  LDL R184, [R1+0x44c] ;  /* 0x00044c0001b87983 */ /* 0x000ea80000100800 */
[----:B------:R-:W2:Y:S04]  /*2d560*/  LDL R185, [R1+0x8ec] ;  /* 0x0008ec0001b97983 */ /* 0x000ea80000100800 */
[----:B-1----:R-:W2:Y:S04]  /*2d570*/  LDL R18, [R1+0x8f0] ;  /* 0x0008f00001127983 */ /* 0x002ea80000100800 */
[----:B------:R-:W2:Y:S04]  /*2d580*/  LDL R19, [R1+0x8fc] ;  /* 0x0008fc0001137983 */ /* 0x000ea80000100800 */
[----:B------:R-:W2:Y:S04]  /*2d590*/  LDL R192, [R1+0x8f8] ;  /* 0x0008f80001c07983 */ /* 0x000ea80000100800 */
[----:B------:R-:W2:Y:S04]  /*2d5a0*/  LDL R193, [R1+0x8f4] ;  /* 0x0008f40001c17983 */ /* 0x000ea80000100800 */
[----:B------:R-:W2:Y:S04]  /*2d5b0*/  LDL R188, [R1+0x910] ;  /* 0x0009100001bc7983 */ /* 0x000ea80000100800 */
[----:B------:R-:W2:Y:S04]  /*2d5c0*/  LDL R189, [R1+0x90c] ;  /* 0x00090c0001bd7983 */ /* 0x000ea80000100800 */
[----:B------:R-:W2:Y:S04]  /*2d5d0*/  LDL R200, [R1+0x908] ;  /* 0x0009080001c87983 */ /* 0x000ea80000100800 */
[----:B------:R-:W2:Y:S04]  /*2d5e0*/  LDL R201, [R1+0x904] ;  /* 0x0009040001c97983 */ /* 0x000ea80000100800 */
[----:B----4-:R-:W4:Y:S04]  /*2d5f0*/  LDL R10, [R1+0x900] ;  /* 0x00090000010a7983 */ /* 0x010f280000100800 */
[----:B------:R-:W4:Y:S04]  /*2d600*/  LDL R11, [R1+0x4ec] ;  /* 0x0004ec00010b7983 */ /* 0x000f280000100800 */
        /* <DEDUP_REMOVED lines=13> */
[----:B------:R-:W4:Y:S01]  /*2d6e0*/  LDL R205, [R1+0x8e0] ;  /* 0x0008e00001cd7983 */ /* 0x000f220000100800 */
[----:B---3--:R-:W-:-:S05]  /*2d6f0*/  IMAD.WIDE R180, R181, 0x4, R246 ;  /* 0x00000004b5b47825 */ /* 0x008fca00078e02f6 */
[----:B------:R2:W-:Y:S02]  /*2d700*/  STL.64 [R1+0x2a60], R180 ;  /* 0x002a60b401007387 */ /* 0x0005e40000100a00 */
[----:B--2---:R-:W-:-:S04]  /*2d710*/  IMAD.WIDE R180, R176, 0x4, R246 ;  /* 0x00000004b0b47825 */ /* 0x004fc800078e02f6 */
[--C-:B------:R-:W-:Y:S01]  /*2d720*/  IMAD.WIDE R176, R177, 0x4, R246.reuse ;  /* 0x00000004b1b07825 */ /* 0x100fe200078e02f6 */
[----:B------:R1:W-:Y:S04]  /*2d730*/  STL.64 [R1+0x2a58], R180 ;  /* 0x002a58b401007387 */ /* 0x0003e80000100a00 */
[----:B------:R2:W-:Y:S01]  /*2d740*/  STL.64 [R1+0x2a50], R176 ;  /* 0x002a50b001007387 */ /* 0x0005e20000100a00 */
[----:B-1----:R-:W-:-:S04]  /*2d750*/  IMAD.WIDE R180, R212, 0x4, R246 ;  /* 0x00000004d4b47825 */ /* 0x002fc800078e02f6 */
[--C-:B--2---:R-:W-:Y:S01]  /*2d760*/  IMAD.WIDE R176, R213, 0x4, R246.reuse ;  /* 0x00000004d5b07825 */ /* 0x104fe200078e02f6 */
[----:B------:R1:W-:Y:S03]  /*2d770*/  STL.64 [R1+0x2a48], R180 ;  /* 0x002a48b401007387 */ /* 0x0003e60000100a00 */
[--C-:B------:R-:W-:Y:S01]  /*2d780*/  IMAD.WIDE R212, R184, 0x4, R246.reuse ;  /* 0x00000004b8d47825 */ /* 0x100fe200078e02f6 */
[----:B------:R2:W-:Y:S04]  /*2d790*/  STL.64 [R1+0x2a40], R176 ;  /* 0x002a40b001007387 */ /* 0x0005e80000100a00 */
[----:B------:R-:W-:Y:S01]  /*2d7a0*/  STL.64 [R1+0x2a38], R212 ;  /* 0x002a38d401007387 */ /* 0x000fe20000100a00 */
[----:B-1----:R-:W-:-:S04]  /*2d7b0*/  IMAD.WIDE R180, R185, 0x4, R246 ;  /* 0x00000004b9b47825 */ /* 0x002fc800078e02f6 */
[--C-:B--2---:R-:W-:Y:S01]  /*2d7c0*/  IMAD.WIDE R176, R18, 0x4, R246.reuse ;  /* 0x0000000412b07825 */ /* 0x104fe200078e02f6 */
[----:B------:R1:W-:Y:S03]  /*2d7d0*/  STL.64 [R1+0x2a30], R180 ;  /* 0x002a30b401007387 */ /* 0x0003e60000100a00 */
[--C-:B------:R-:W-:Y:S01]  /*2d7e0*/  IMAD.WIDE R18, R19, 0x4, R246.reuse ;  /* 0x0000000413127825 */ /* 0x100fe200078e02f6 */
[----:B------:R2:W-:Y:S04]  /*2d7f0*/  STL.64 [R1+0x2a28], R176 ;  /* 0x002a28b001007387 */ /* 0x0005e80000100a00 */
[----:B------:R3:W-:Y:S01]  /*2d800*/  STL.64 [R1+0x2a20], R18 ;  /* 0x002a201201007387 */ /* 0x0007e20000100a00 */
[----:B-1----:R-:W-:-:S04]  /*2d810*/  IMAD.WIDE R180, R192, 0x4, R246 ;  /* 0x00000004c0b47825 */ /* 0x002fc800078e02f6 */
[--C-:B--2---:R-:W-:Y:S01]  /*2d820*/  IMAD.WIDE R176, R193, 0x4, R246.reuse ;  /* 0x00000004c1b07825 */ /* 0x104fe200078e02f6 */
[----:B------:R1:W-:Y:S03]  /*2d830*/  STL.64 [R1+0x2a18], R180 ;  /* 0x002a18b401007387 */ /* 0x0003e60000100a00 */
[--C-:B---3--:R-:W-:Y:S01]  /*2d840*/  IMAD.WIDE R18, R188, 0x4, R246.reuse ;  /* 0x00000004bc127825 */ /* 0x108fe200078e02f6 */
        /* <DEDUP_REMOVED lines=8> */
[----:B----4-:R-:W-:-:S04]  /*2d8d0*/  IMAD.WIDE R180, R10, 0x4, R246 ;  /* 0x000000040ab47825 */ /* 0x010fc800078e02f6 */
[--C-:B-1----:R-:W-:Y:S01]  /*2d8e0*/  IMAD.WIDE R176, R11, 0x4, R246.reuse ;  /* 0x000000040bb07825 */ /* 0x102fe200078e02f6 */
[----:B------:R-:W-:Y:S03]  /*2d8f0*/  STL.64 [R1+0x1ba0], R180 ;  /* 0x001ba0b401007387 */ /* 0x000fe60000100a00 */
        /* <DEDUP_REMOVED lines=25> */
[----:B------:R1:W-:Y:S04]  /*2da90*/  STL.64 [R1+0x1db8], R176 ;  /* 0x001db8b001007387 */ /* 0x0003e80000100a00 */
[----:B------:R-:W2:Y:S01]  /*2daa0*/  LDL R181, [R1+0x8dc] ;  /* 0x0008dc0001b57983 */ /* 0x000ea20000100800 */
[----:B---3--:R-:W-:-:S03]  /*2dab0*/  IMAD.WIDE R10, R205, 0x4, R246 ;  /* 0x00000004cd0a7825 */ /* 0x008fc600078e02f6 */
[----:B------:R3:W-:Y:S04]  /*2dac0*/  STL.64 [R1+0x1da8], R18 ;  /* 0x001da81201007387 */ /* 0x0007e80000100a00 */
[----:B-1----:R-:W4:Y:S04]  /*2dad0*/  LDL R176, [R1+0x8d8] ;  /* 0x0008d80001b07983 */ /* 0x002f280000100800 */
[----:B------:R1:W-:Y:S04]  /*2dae0*/  STL.64 [R1+0x1d18], R10 ;  /* 0x001d180a01007387 */ /* 0x0003e80000100a00 */
[----:B------:R-:W4:Y:S04]  /*2daf0*/  LDL R177, [R1+0x8d4] ;  /* 0x0008d40001b17983 */ /* 0x000f280000100800 */
[----:B------:R-:W4:Y:S04]  /*2db00*/  LDL R212, [R1+0x8d0] ;  /* 0x0008d00001d47983 */ /* 0x000f280000100800 */
[----:B------:R-:W4:Y:S04]  /*2db10*/  LDL R213, [R1+0x8cc] ;  /* 0x0008cc0001d57983 */ /* 0x000f280000100800 */
[----:B------:R-:W4:Y:S04]  /*2db20*/  LDL R184, [R1+0x8c8] ;  /* 0x0008c80001b87983 */ /* 0x000f280000100800 */
[----:B------:R-:W4:Y:S04]  /*2db30*/  LDL R185, [R1+0x8c4] ;  /* 0x0008c40001b97983 */ /* 0x000f280000100800 */
[----:B---3--:R-:W3:Y:S04]  /*2db40*/  LDL R18, [R1+0x8c0] ;  /* 0x0008c00001127983 */ /* 0x008ee80000100800 */
[----:B------:R-:W3:Y:S04]  /*2db50*/  LDL R19, [R1+0x8bc] ;  /* 0x0008bc0001137983 */ /* 0x000ee80000100800 */
[----:B------:R-:W3:Y:S04]  /*2db60*/  LDL R192, [R1+0x8b8] ;  /* 0x0008b80001c07983 */ /* 0x000ee80000100800 */
[----:B------:R-:W3:Y:S04]  /*2db70*/  LDL R193, [R1+0x8b4] ;  /* 0x0008b40001c17983 */ /* 0x000ee80000100800 */
[----:B------:R-:W3:Y:S04]  /*2db80*/  LDL R188, [R1+0x8b0] ;  /* 0x0008b00001bc7983 */ /* 0x000ee80000100800 */
[----:B------:R-:W3:Y:S04]  /*2db90*/  LDL R189, [R1+0x8ac] ;  /* 0x0008ac0001bd7983 */ /* 0x000ee80000100800 */
[----:B------:R-:W3:Y:S04]  /*2dba0*/  LDL R200, [R1+0x8a8] ;  /* 0x0008a80001c87983 */ /* 0x000ee80000100800 */
[----:B------:R-:W3:Y:S04]  /*2dbb0*/  LDL R201, [R1+0x82c] ;  /* 0x00082c0001c97983 */ /* 0x000ee80000100800 */
[----:B-1----:R-:W3:Y:S04]  /*2dbc0*/  LDL R10, [R1+0x62c] ;  /* 0x00062c00010a7983 */ /* 0x002ee80000100800 */
[----:B------:R-:W3:Y:S04]  /*2dbd0*/  LDL R11, [R1+0x628] ;  /* 0x00062800010b7983 */ /* 0x000ee80000100800 */
        /* <DEDUP_REMOVED lines=13> */
[----:B------:R-:W3:Y:S01]  /*2dcb0*/  LDL R205, [R1+0x4ac] ;  /* 0x0004ac0001cd7983 */ /* 0x000ee20000100800 */
[----:B--2---:R-:W-:-:S05]  /*2dcc0*/  IMAD.WIDE R180, R181, 0x4, R246 ;  /* 0x00000004b5b47825 */ /* 0x004fca00078e02f6 */
[----:B------:R4:W-:Y:S02]  /*2dcd0*/  STL.64 [R1+0x1cd0], R180 ;  /* 0x001cd0b401007387 */ /* 0x0009e40000100a00 */
[----:B----4-:R-:W-:-:S04]  /*2dce0*/  IMAD.WIDE R180, R176, 0x4, R246 ;  /* 0x00000004b0b47825 */ /* 0x010fc800078e02f6 */
[--C-:B------:R-:W-:Y:S01]  /*2dcf0*/  IMAD.WIDE R176, R177, 0x4, R246.reuse ;  /* 0x00000004b1b07825 */ /* 0x100fe200078e02f6 */
[----:B------:R1:W-:Y:S04]  /*2dd00*/  STL.64 [R1+0x1b08], R180 ;  /* 0x001b08b401007387 */ /* 0x0003e80000100a00 */
[----:B-1----:R-:W2:Y:S04]  /*2dd10*/  LDL.LU.64 R180, [R1+0x4c30] ;  /* 0x004c300001b47983 */ /* 0x002ea80000300a00 */
[----:B------:R1:W-:Y:S02]  /*2dd20*/  STL.64 [R1+0x1a68], R176 ;  /* 0x001a68b001007387 */ /* 0x0003e40000100a00 */
[----:B-1----:R-:W-:-:S04]  /*2dd30*/  IMAD.WIDE R176, R212, 0x4, R246 ;  /* 0x00000004d4b07825 */ /* 0x002fc800078e02f6 */
[--C-:B------:R-:W-:Y:S01]  /*2dd40*/  IMAD.WIDE R212, R213, 0x4, R246.reuse ;  /* 0x00000004d5d47825 */ /* 0x100fe200078e02f6 */
[----:B------:R1:W-:Y:S04]  /*2dd50*/  STL.64 [R1+0x16e8], R176 ;  /* 0x0016e8b001007387 */ /* 0x0003e80000100a00 */
[----:B-1----:R-:W4:Y:S04]  /*2dd60*/  LDL.LU.64 R176, [R1+0x4c28] ;  /* 0x004c280001b07983 */ /* 0x002f280000300a00 */
[----:B------:R1:W-:Y:S02]  /*2dd70*/  STL.64 [R1+0x1650], R212 ;  /* 0x001650d401007387 */ /* 0x0003e40000100a00 */
[----:B-1----:R-:W-:-:S04]  /*2dd80*/  IMAD.WIDE R212, R184, 0x4, R246 ;  /* 0x00000004b8d47825 */ /* 0x002fc800078e02f6 */
[--C-:B------:R-:W-:Y:S01]  /*2dd90*/  IMAD.WIDE R184, R185, 0x4, R246.reuse ;  /* 0x00000004b9b87825 */ /* 0x100fe200078e02f6 */
[----:B------:R1:W-:Y:S04]  /*2dda0*/  STL.64 [R1+0x15b0], R212 ;  /* 0x0015b0d401007387 */ /* 0x0003e80000100a00 */
[----:B-1----:R-:W2:Y:S04]  /*2ddb0*/  LDL.LU.64 R212, [R1+0x4c20] ;  /* 0x004c200001d47983 */ /* 0x002ea80000300a00 */
[----:B------:R3:W-:Y:S02]  /*2ddc0*/  STL.64 [R1+0x750], R184 ;  /* 0x000750b801007387 */ /* 0x0007e40000100a00 */
[----:B---3--:R-:W-:-:S04]  /*2ddd0*/  IMAD.WIDE R184, R18, 0x4, R246 ;  /* 0x0000000412b87825 */ /* 0x008fc800078e02f6 */
[--C-:B------:R-:W-:Y:S01]  /*2dde0*/  IMAD.WIDE R18, R19, 0x4, R246.reuse ;  /* 0x0000000413127825 */ /* 0x100fe200078e02f6 */
[----:B------:R1:W-:Y:S04]  /*2ddf0*/  STL.64 [R1+0x748], R184 ;  /* 0x000748b801007387 */ /* 0x0003e80000100a00 */
[----:B-1----:R-:W3:Y:S04]  /*2de00*/  LDL.LU.64 R184, [R1+0x4c18] ;  /* 0x004c180001b87983 */ /* 0x002ee80000300a00 */
[----:B------:R1:W-:Y:S02]  /*2de10*/  STL.64 [R1+0x740], R18 ;  /* 0x0007401201007387 */ /* 0x0003e40000100a00 */
[----:B-1----:R-:W-:-:S04]  /*2de20*/  IMAD.WIDE R18, R192, 0x4, R246 ;  /* 0x00000004c0127825 */ /* 0x002fc800078e02f6 */
[--C-:B------:R-:W-:Y:S01]  /*2de30*/  IMAD.WIDE R192, R193, 0x4, R246.reuse ;  /* 0x00000004c1c07825 */ /* 0x100fe200078e02f6 */
[----:B------:R1:W-:Y:S04]  /*2de40*/  STL.64 [R1+0x738], R18 ;  /* 0x0007381201007387 */ /* 0x0003e80000100a00 */
[----:B-1----:R-:W2:Y:S04]  /*2de50*/  LDL.LU.64 R18, [R1+0x4c10] ;  /* 0x004c100001127983 */ /* 0x002ea80000300a00 */
        /* <DEDUP_REMOVED lines=16> */
[----:B-1----:R-:W-:-:S05]  /*2df60*/  IMAD.WIDE R10, R208, 0x4, R246 ;  /* 0x00000004d00a7825 */ /* 0x002fca00078e02f6 */
[----:B------:R1:W-:Y:S04]  /*2df70*/  STL.64 [R1+0x5e0], R10 ;  /* 0x0005e00a01007387 */ /* 0x0003e80000100a00 */
[----:B-1----:R-:W2:Y:S01]  /*2df80*/  LDL.LU.64 R10, [R1+0x4bf0] ;  /* 0x004bf000010a7983 */ /* 0x002ea20000300a00 */
[----:B------:R-:W-:-:S05]  /*2df90*/  IMAD.WIDE R208, R209, 0x4, R246 ;  /* 0x00000004d1d07825 */ /* 0x000fca00078e02f6 */
        /* <DEDUP_REMOVED lines=9> */
[----:B-1----:R-:W3:Y:S04]  /*2e030*/  LDL.LU.64 R216, [R1+0x4be0] ;  /* 0x004be00001d87983 */ /* 0x002ee80000300a00 */
        /* <DEDUP_REMOVED lines=21> */
[----:B-1----:R-:W-:-:S02]  /*2e190*/  IMAD.WIDE R204, R146, 0x4, R246 ;  /* 0x0000000492cc7825 */ /* 0x002fc400078e02f6 */
[----:B------:R-:W3:Y:S04]  /*2e1a0*/  LDL.LU R146, [R1+0x4bb8] ;  /* 0x004bb80001927983 */ /* 0x000ee80000300800 */
[----:B------:R1:W-:Y:S02]  /*2e1b0*/  STL.64 [R1+0x3c8], R204 ;  /* 0x0003c8cc01007387 */ /* 0x0003e40000100a00 */
[--C-:B-1----:R-:W-:Y:S02]  /*2e1c0*/  IMAD.WIDE R204, R232, 0x4, R246.reuse ;  /* 0x00000004e8cc7825 */ /* 0x102fe400078e02f6 */
[----:B------:R-:W3:Y:S04]  /*2e1d0*/  LDL.LU R232, [R1+0x4bb4] ;  /* 0x004bb40001e87983 */ /* 0x000ee80000300800 */
[----:B------:R1:W-:Y:S02]  /*2e1e0*/  STL.64 [R1+0x3c0], R204 ;  /* 0x0003c0cc01007387 */ /* 0x0003e40000100a00 */
[----:B-1----:R-:W-:-:S02]  /*2e1f0*/  IMAD.WIDE R204, R44, 0x4, R246 ;  /* 0x000000042ccc7825 */ /* 0x002fc400078e02f6 */
[----:B------:R-:W3:Y:S04]  /*2e200*/  LDL.LU R44, [R1+0x4bb0] ;  /* 0x004bb000012c7983 */ /* 0x000ee80000300800 */
[----:B------:R1:W-:Y:S02]  /*2e210*/  STL.64 [R1+0x3b8], R204 ;  /* 0x0003b8cc01007387 */ /* 0x0003e40000100a00 */
[----:B-1----:R-:W-:-:S05]  /*2e220*/  IMAD.WIDE R204, R241, 0x4, R246 ;  /* 0x00000004f1cc7825 */ /* 0x002fca00078e02f6 */
[----:B------:R1:W-:Y:S02]  /*2e230*/  STL.64 [R1+0x3b0], R204 ;  /* 0x0003b0cc01007387 */ /* 0x0003e40000100a00 */
[----:B-1----:R-:W-:-:S05]  /*2e240*/  IMAD.WIDE R204, R239, 0x4, R246 ;  /* 0x00000004efcc7825 */ /* 0x002fca00078e02f6 */
[----:B------:R1:W-:Y:S02]  /*2e250*/  STL.64 [R1+0x388], R204 ;  /* 0x000388cc01007387 */ /* 0x0003e40000100a00 */
[----:B-1----:R-:W-:-:S05]  /*2e260*/  IMAD.WIDE R204, R237, 0x4, R246 ;  /* 0x00000004edcc7825 */ /* 0x002fca00078e02f6 */
[----:B------:R1:W-:Y:S02]  /*2e270*/  STL.64 [R1+0x15a8], R204 ;  /* 0x0015a8cc01007387 */ /* 0x0003e40000100a00 */
[----:B-1----:R-:W-:-:S05]  /*2e280*/  IMAD.WIDE R204, R235, 0x4, R246 ;  /* 0x00000004ebcc7825 */ /* 0x002fca00078e02f6 */
[----:B------:R2:W-:Y:S02]  /*2e290*/  STL.64 [R1+0x1640], R204 ;  /* 0x001640cc01007387 */ /* 0x0005e40000100a00 */
[----:B--2---:R-:W-:-:S05]  /*2e2a0*/  IMAD.WIDE R204, R213, 0x4, R246 ;  /* 0x00000004d5cc7825 */ /* 0x004fca00078e02f6 */
[----:B------:R1:W-:Y:S02]  /*2e2b0*/  STL.64 [R1+0x16d8], R204 ;  /* 0x0016d8cc01007387 */ /* 0x0003e40000100a00 */
[----:B-1----:R-:W-:-:S05]  /*2e2c0*/  IMAD.WIDE R204, R19, 0x4, R246 ;  /* 0x0000000413cc7825 */ /* 0x002fca00078e02f6 */
[----:B------:R1:W-:Y:S01]  /*2e2d0*/  STL.64 [R1+0x17c8], R204 ;  /* 0x0017c8cc01007387 */ /* 0x0003e20000100a00 */
[----:B------:R-:W-:-:S04]  /*2e2e0*/  IMAD.WIDE R18, R18, 0x4, R246 ;  /* 0x0000000412127825 */ /* 0x000fc800078e02f6 */
[----:B------:R-:W-:-:S04]  /*2e2f0*/  IMAD.WIDE R212, R212, 0x4, R246 ;  /* 0x00000004d4d47825 */ /* 0x000fc800078e02f6 */
[----:B-1----:R-:W-:-:S04]  /*2e300*/  IMAD.WIDE R204, R11, 0x4, R246 ;  /* 0x000000040bcc7825 */ /* 0x002fc800078e02f6 */
[--C-:B------:R-:W-:Y:S01]  /*2e310*/  IMAD.WIDE R10, R10, 0x4, R246.reuse ;  /* 0x000000040a0a7825 */ /* 0x100fe200078e02f6 */
[----:B------:R1:W-:Y:S04]  /*2e320*/  STL.64 [R1+0x17e8], R204 ;  /* 0x0017e8cc01007387 */ /* 0x0003e80000100a00 */
[----:B-1----:R-:W2:Y:S04]  /*2e330*/  LDL.LU.64 R204, [R1+0x4ba8] ;  /* 0x004ba80001cc7983 */ /* 0x002ea80000300a00 */
[----:B------:R1:W-:Y:S04]  /*2e340*/  STL.64 [R1+0x1820], R10 ;  /* 0x0018200a01007387 */ /* 0x0003e80000100a00 */
[----:B-1----:R-:W2:Y:S04]  /*2e350*/  LDL.LU.64 R10, [R1+0x4ba0] ;  /* 0x004ba000010a7983 */ /* 0x002ea80000300a00 */
[----:B------:R1:W-:Y:S04]  /*2e360*/  STL.64 [R1+0x1850], R18 ;  /* 0x0018501201007387 */ /* 0x0003e80000100a00 */
[----:B-1----:R-:W2:Y:S04]  /*2e370*/  LDL.LU.64 R18, [R1+0x4b98] ;  /* 0x004b980001127983 */ /* 0x002ea80000300a00 */
[----:B------:R1:W-:Y:S02]  /*2e380*/  STL.64 [R1+0x1888], R212 ;  /* 0x001888d401007387 */ /* 0x0003e40000100a00 */
[----:B-1----:R-:W-:-:S05]  /*2e390*/  IMAD.WIDE R212, R203, 0x4, R246 ;  /* 0x00000004cbd47825 */ /* 0x002fca00078e02f6 */
[----:B------:R1:W-:Y:S01]  /*2e3a0*/  STL.64 [R1+0x18a8], R212 ;  /* 0x0018a8d401007387 */ /* 0x0003e20000100a00 */
[----:B------:R-:W-:-:S04]  /*2e3b0*/  IMAD.WIDE R202, R202, 0x4, R246 ;  /* 0x00000004caca7825 */ /* 0x000fc800078e02f6 */
[----:B-1----:R-:W-:-:S04]  /*2e3c0*/  IMAD.WIDE R212, R27, 0x4, R246 ;  /* 0x000000041bd47825 */ /* 0x002fc800078e02f6 */
[--C-:B------:R-:W-:Y:S01]  /*2e3d0*/  IMAD.WIDE R26, R26, 0x4, R246.reuse ;  /* 0x000000041a1a7825 */ /* 0x100fe200078e02f6 */
[----:B------:R1:W-:Y:S03]  /*2e3e0*/  STL.64 [R1+0x18d8], R212 ;  /* 0x0018d8d401007387 */ /* 0x0003e60000100a00 */
[--C-:B------:R-:W-:Y:S01]  /*2e3f0*/  IMAD.WIDE R234, R234, 0x4, R246.reuse ;  /* 0x00000004eaea7825 */ /* 0x100fe200078e02f6 */
[----:B-1----:R-:W2:Y:S04]  /*2e400*/  LDL.LU.64 R212, [R1+0x4b90] ;  /* 0x004b900001d47983 */ /* 0x002ea80000300a00 */
[----:B------:R1:W-:Y:S04]  /*2e410*/  STL.64 [R1+0x1900], R26 ;  /* 0x0019001a01007387 */ /* 0x0003e80000100a00 */
[----:B-1----:R-:W2:Y:S04]  /*2e420*/  LDL.LU.64 R26, [R1+0x4b88] ;  /* 0x004b8800011a7983 */ /* 0x002ea80000300a00 */
[----:B------:R1:W-:Y:S02]  /*2e430*/  STL.64 [R1+0x1a00], R202 ;  /* 0x001a00ca01007387 */ /* 0x0003e40000100a00 */
[----:B-1----:R-:W-:-:S04]  /*2e440*/  IMAD.WIDE R202, R35, 0x4, R246 ;  /* 0x0000000423ca7825 */ /* 0x002fc800078e02f6 */
[--C-:B------:R-:W-:Y:S01]  /*2e450*/  IMAD.WIDE R34, R34, 0x4, R246.reuse ;  /* 0x0000000422227825 */ /* 0x100fe200078e02f6 */
[----:B------:R1:W-:Y:S04]  /*2e460*/  STL.64 [R1+0x1a08], R202 ;  /* 0x001a08ca01007387 */ /* 0x0003e80000100a00 */
[----:B-1----:R-:W2:Y:S04]  /*2e470*/  LDL.LU.64 R202, [R1+0x4b80] ;  /* 0x004b800001ca7983 */ /* 0x002ea80000300a00 */
[----:B------:R1:W-:Y:S04]  /*2e480*/  STL.64 [R1+0x19f8], R34 ;  /* 0x0019f82201007387 */ /* 0x0003e80000100a00 */
[----:B-1----:R-:W2:Y:S04]  /*2e490*/  LDL.LU.64 R34, [R1+0x4b78] ;  /* 0x004b780001227983 */ /* 0x002ea80000300a00 */
        /* <DEDUP_REMOVED lines=8> */
[----:B------:R1:W-:Y:S01]  /*2e520*/  STL.64 [R1+0x1a20], R234 ;  /* 0x001a20ea01007387 */ /* 0x0003e20000100a00 */
[----:B------:R-:W-:-:S04]  /*2e530*/  IMAD.WIDE R106, R106, 0x4, R246 ;  /* 0x000000046a6a7825 */ /* 0x000fc800078e02f6 */
[----:B-1----:R-:W-:-:S04]  /*2e540*/  IMAD.WIDE R234, R91, 0x4, R246 ;  /* 0x000000045bea7825 */ /* 0x002fc800078e02f6 */
[--C-:B------:R-:W-:Y:S01]  /*2e550*/  IMAD.WIDE R90, R90, 0x4, R246.reuse ;  /* 0x000000045a5a7825 */ /* 0x100fe200078e02f6 */
[----:B------:R1:W-:Y:S04]  /*2e560*/  STL.64 [R1+0x19e0], R234 ;  /* 0x0019e0ea01007387 */ /* 0x0003e80000100a00 */
[----:B-1----:R-:W2:Y:S04]  /*2e570*/  LDL.LU.64 R234, [R1+0x4b70] ;  /* 0x004b700001ea7983 */ /* 0x002ea80000300a00 */
[----:B------:R-:W2:Y:S04]  /*2e580*/  LDL R241, [R1+0x8a4] ;  /* 0x0008a40001f17983 */ /* 0x000ea80000100800 */
[----:B------:R1:W-:Y:S04]  /*2e590*/  STL.64 [R1+0x19d8], R90 ;  /* 0x0019d85a01007387 */ /* 0x0003e80000100a00 */
[----:B------:R-:W2:Y:S04]  /*2e5a0*/  LDL R187, [R1+0x7cc] ;  /* 0x0007cc0001bb7983 */ /* 0x000ea80000100800 */
[----:B------:R-:W2:Y:S04]  /*2e5b0*/  LDL R195, [R1+0x7ac] ;  /* 0x0007ac0001c37983 */ /* 0x000ea80000100800 */
[----:B-1----:R-:W2:Y:S04]  /*2e5c0*/  LDL R90, [R1+0x80c] ;  /* 0x00080c00015a7983 */ /* 0x002ea80000100800 */
[----:B------:R-:W2:Y:S04]  /*2e5d0*/  LDL R91, [R1+0x7ec] ;  /* 0x0007ec00015b7983 */ /* 0x000ea80000100800 */
[----:B------:R1:W-:Y:S01]  /*2e5e0*/  STL.64 [R1+0x19d0], R106 ;  /* 0x0019d06a01007387 */ /* 0x0003e20000100a00 */
[----:B------:R-:W-:-:S04]  /*2e5f0*/  IMAD.WIDE R220, R220, 0x4, R246 ;  /* 0x00000004dcdc7825 */ /* 0x000fc800078e02f6 */
[----:B-1----:R-:W-:-:S05]  /*2e600*/  IMAD.WIDE R106, R99, 0x4, R246 ;  /* 0x00000004636a7825 */ /* 0x002fca00078e02f6 */
[----:B------:R1:W-:Y:S04]  /*2e610*/  STL.64 [R1+0x1a28], R106 ;  /* 0x001a286a01007387 */ /* 0x0003e80000100a00 */
[----:B------:R-:W3:Y:S01]  /*2e620*/  LDL R99, [R1+0x894] ;  /* 0x0008940001637983 */ /* 0x000ee20000100800 */
[----:B-1----:R-:W-:-:S03]  /*2e630*/  IMAD.WIDE R106, R98, 0x4, R246 ;  /* 0x00000004626a7825 */ /* 0x002fc600078e02f6 */
[----:B------:R-:W3:Y:S04]  /*2e640*/  LDL R98, [R1+0x898] ;  /* 0x0008980001627983 */ /* 0x000ee80000100800 */
[----:B------:R1:W-:Y:S01]  /*2e650*/  STL.64 [R1+0x19c8], R106 ;  /* 0x0019c86a01007387 */ /* 0x0003e20000100a00 */
[----:B------:R-:W-:-:S03]  /*2e660*/  IMAD.WIDE R236, R236, 0x4, R246 ;  /* 0x00000004ecec7825 */ /* 0x000fc600078e02f6 */
[----:B-1----:R-:W3:Y:S04]  /*2e670*/  LDL R106, [R1+0x890] ;  /* 0x00089000016a7983 */ /* 0x002ee80000100800 */
[----:B------:R-:W3:Y:S04]  /*2e680*/  LDL R107, [R1+0x88c] ;  /* 0x00088c00016b7983 */ /* 0x000ee80000100800 */
[----:B------:R1:W-:Y:S02]  /*2e690*/  STL.64 [R1+0x19c0], R220 ;  /* 0x0019c0dc01007387 */ /* 0x0003e40000100a00 */
[----:B-1----:R-:W-:-:S04]  /*2e6a0*/  IMAD.WIDE R220, R43, 0x4, R246 ;  /* 0x000000042bdc7825 */ /* 0x002fc800078e02f6 */
[--C-:B------:R-:W-:Y:S01]  /*2e6b0*/  IMAD.WIDE R42, R42, 0x4, R246.reuse ;  /* 0x000000042a2a7825 */ /* 0x100fe200078e02f6 */
[----:B------:R1:W-:Y:S04]  /*2e6c0*/  STL.64 [R1+0x19b8], R220 ;  /* 0x0019b8dc01007387 */ /* 0x0003e80000100a00 */
[----:B-1----:R-:W3:Y:S04]  /*2e6d0*/  LDL.LU R220, [R1+0x4b68] ;  /* 0x004b680001dc7983 */ /* 0x002ee80000300800 */
[----:B------:R-:W3:Y:S04]  /*2e6e0*/  LDL R221, [R1+0x89c] ;  /* 0x00089c0001dd7983 */ /* 0x000ee80000100800 */
[----:B------:R1:W-:Y:S04]  /*2e6f0*/  STL.64 [R1+0x1a30], R42 ;  /* 0x001a302a01007387 */ /* 0x0003e80000100a00 */
[----:B-1----:R-:W3:Y:S04]  /*2e700*/  LDL.LU.64 R42, [R1+0x4b60] ;  /* 0x004b6000012a7983 */ /* 0x002ee80000300a00 */
[----:B------:R1:W-:Y:S02]  /*2e710*/  STL.64 [R1+0x19b0], R236 ;  /* 0x0019b0ec01007387 */ /* 0x0003e40000100a00 */
[----:B-1----:R-:W-:-:S05]  /*2e720*/  IMAD.WIDE R236, R59, 0x4, R246 ;  /* 0x000000043bec7825 */ /* 0x002fca00078e02f6 */
[----:B------:R1:W-:Y:S02]  /*2e730*/  STL.64 [R1+0x1a40], R236 ;  /* 0x001a40ec01007387 */ /* 0x0003e40000100a00 */
[----:B-1----:R-:W-:-:S05]  /*2e740*/  IMAD.WIDE R236, R51, 0x4, R246 ;  /* 0x0000000433ec7825 */ /* 0x002fca00078e02f6 */
[----:B------:R1:W-:Y:S04]  /*2e750*/  STL.64 [R1+0x19a0], R236 ;  /* 0x0019a0ec01007387 */ /* 0x0003e80000100a00 */
[----:B-1----:R-:W3:Y:S01]  /*2e760*/  LDL.LU.64 R236, [R1+0x4b58] ;  /* 0x004b580001ec7983 */ /* 0x002ee20000300a00 */
[----:B------:R-:W-:-:S04]  /*2e770*/  IMAD.WIDE R50, R50, 0x4, R246 ;  /* 0x0000000432327825 */ /* 0x000fc800078e02f6 */
[--C-:B------:R-:W-:Y:S01]  /*2e780*/  IMAD.WIDE R58, R58, 0x4, R246.reuse ;  /* 0x000000043a3a7825 */ /* 0x100fe200078e02f6 */
[----:B------:R1:W-:Y:S03]  /*2e790*/  STL.64 [R1+0x1a48], R50 ;  /* 0x001a483201007387 */ /* 0x0003e60000100a00 */
[--C-:B------:R-:W-:Y:S01]  /*2e7a0*/  IMAD.WIDE R238, R238, 0x4, R246.reuse ;  /* 0x00000004eeee7825 */ /* 0x100fe200078e02f6 */
[----:B-1----:R-:W4:Y:S04]  /*2e7b0*/  LDL.LU.64 R50, [R1+0x4b50] ;  /* 0x004b500001327983 */ /* 0x002f280000300a00 */
[----:B------:R1:W-:Y:S04]  /*2e7c0*/  STL.64 [R1+0x1998], R58 ;  /* 0x0019983a01007387 */ /* 0x0003e80000100a00 */
[----:B-1----:R-:W4:Y:S04]  /*2e7d0*/  LDL.LU.64 R58, [R1+0x4b48] ;  /* 0x004b4800013a7983 */ /* 0x002f280000300a00 */
[----:B------:R1:W-:Y:S02]  /*2e7e0*/  STL.64 [R1+0x1a50], R238 ;  /* 0x001a50ee01007387 */ /* 0x0003e40000100a00 */
[----:B-1----:R-:W-:-:S05]  /*2e7f0*/  IMAD.WIDE R238, R233, 0x4, R246 ;  /* 0x00000004e9ee7825 */ /* 0x002fca00078e02f6 */
[----:B------:R1:W-:Y:S02]  /*2e800*/  STL.64 [R1+0x1988], R238 ;  /* 0x001988ee01007387 */ /* 0x0003e40000100a00 */
[----:B-1----:R-:W-:-:S05]  /*2e810*/  IMAD.WIDE R238, R83, 0x4, R246 ;  /* 0x0000000453ee7825 */ /* 0x002fca00078e02f6 */
[----:B------:R1:W-:Y:S04]  /*2e820*/  STL.64 [R1+0x1a58], R238 ;  /* 0x001a58ee01007387 */ /* 0x0003e80000100a00 */
[----:B------:R-:W4:Y:S01]  /*2e830*/  LDL R233, [R1+0x68c] ;  /* 0x00068c0001e97983 */ /* 0x000f220000100800 */
[----:B-1----:R-:W-:-:S05]  /*2e840*/  IMAD.WIDE R238, R75, 0x4, R246 ;  /* 0x000000044bee7825 */ /* 0x002fca00078e02f6 */
[----:B------:R1:W-:Y:S01]  /*2e850*/  STL.64 [R1+0x1980], R238 ;  /* 0x001980ee01007387 */ /* 0x0003e20000100a00 */
[----:B------:R-:W-:-:S04]  /*2e860*/  IMAD.WIDE R74, R74, 0x4, R246 ;  /* 0x000000044a4a7825 */ /* 0x000fc800078e02f6 */
[----:B------:R-:W-:-:S04]  /*2e870*/  IMAD.WIDE R82, R82, 0x4, R246 ;  /* 0x0000000452527825 */ /* 0x000fc800078e02f6 */
[----:B-1----:R-:W-:-:S04]  /*2e880*/  IMAD.WIDE R238, R67, 0x4, R246 ;  /* 0x0000000443ee7825 */ /* 0x002fc800078e02f6 */
[--C-:B------:R-:W-:Y:S01]  /*2e890*/  IMAD.WIDE R66, R66, 0x4, R246.reuse ;  /* 0x0000000442427825 */ /* 0x100fe200078e02f6 */
[----:B------:R1:W-:Y:S04]  /*2e8a0*/  STL.64 [R1+0x1978], R238 ;  /* 0x001978ee01007387 */ /* 0x0003e80000100a00 */
[----:B-1----:R-:W4:Y:S04]  /*2e8b0*/  LDL.LU.64 R238, [R1+0x4b40] ;  /* 0x004b400001ee7983 */ /* 0x002f280000300a00 */
[----:B------:R1:W-:Y:S04]  /*2e8c0*/  STL.64 [R1+0x1970], R66 ;  /* 0x0019704201007387 */ /* 0x0003e80000100a00 */
[----:B-1----:R-:W4:Y:S04]  /*2e8d0*/  LDL.LU.64 R66, [R1+0x4b38] ;  /* 0x004b380001427983 */ /* 0x002f280000300a00 */
[----:B------:R1:W-:Y:S04]  /*2e8e0*/  STL.64 [R1+0x1968], R74 ;  /* 0x0019684a01007387 */ /* 0x0003e80000100a00 */
[----:B-1----:R-:W4:Y:S04]  /*2e8f0*/  LDL.LU.64 R74, [R1+0x4b30] ;  /* 0x004b3000014a7983 */ /* 0x002f280000300a00 */
[----:B------:R2:W-:Y:S02]  /*2e900*/  STL.64 [R1+0x1960], R82 ;  /* 0x0019605201007387 */ /* 0x0005e40000100a00 */
[----:B--2---:R-:W-:-:S04]  /*2e910*/  IMAD.WIDE R82, R241, 0x4, R246 ;  /* 0x00000004f1527825 */ /* 0x004fc800078e02f6 */
        /* <DEDUP_REMOVED lines=9> */
[----:B-1----:R-:W-:-:S02]  /*2e9b0*/  IMAD.WIDE R90, R187, 0x4, R246 ;  /* 0x00000004bb5a7825 */ /* 0x002fc400078e02f6 */
[----:B------:R-:W2:Y:S04]  /*2e9c0*/  LDL R187, [R1+0x588] ;  /* 0x0005880001bb7983 */ /* 0x000ea80000100800 */
[----:B------:R1:W-:Y:S02]  /*2e9d0*/  STL.64 [R1+0x700], R90 ;  /* 0x0007005a01007387 */ /* 0x0003e40000100a00 */
[--C-:B-1----:R-:W-:Y:S02]  /*2e9e0*/  IMAD.WIDE R90, R195, 0x4, R246.reuse ;  /* 0x00000004c35a7825 */ /* 0x102fe400078e02f6 */
[----:B------:R-:W2:Y:S04]  /*2e9f0*/  LDL R195, [R1+0x564] ;  /* 0x0005640001c37983 */ /* 0x000ea80000100800 */
[----:B------:R3:W-:Y:S02]  /*2ea00*/  STL.64 [R1+0x6f8], R90 ;  /* 0x0006f85a01007387 */ /* 0x0007e40000100a00 */
[----:B---3--:R-:W-:-:S02]  /*2ea10*/  IMAD.WIDE R90, R236, 0x4, R246 ;  /* 0x00000004ec5a7825 */ /* 0x008fc400078e02f6 */
[----:B------:R-:W3:Y:S04]  /*2ea20*/  LDL.LU R236, [R1+0x4b18] ;  /* 0x004b180001ec7983 */ /* 0x000ee80000300800 */
        /* <DEDUP_REMOVED lines=11> */
[----:B-1----:R-:W-:-:S05]  /*2eae0*/  IMAD.WIDE R106, R220, 0x4, R246 ;  /* 0x00000004dc6a7825 */ /* 0x002fca00078e02f6 */
[----:B------:R1:W-:Y:S01]  /*2eaf0*/  STL.64 [R1+0x6c8], R106 ;  /* 0x0006c86a01007387 */ /* 0x0003e20000100a00 */
[----:B------:R-:W-:-:S04]  /*2eb00*/  IMAD.WIDE R220, R221, 0x4, R246 ;  /* 0x00000004dddc7825 */ /* 0x000fc800078e02f6 */
[----:B-1----:R-:W-:-:S05]  /*2eb10*/  IMAD.WIDE R106, R203, 0x4, R246 ;  /* 0x00000004cb6a7825 */ /* 0x002fca00078e02f6 */
[----:B------:R1:W-:Y:S04]  /*2eb20*/  STL.64 [R1+0x6c0], R106 ;  /* 0x0006c06a01007387 */ /* 0x0003e80000100a00 */
[----:B-1----:R-:W3:Y:S04]  /*2eb30*/  LDL.LU.64 R106, [R1+0x4b00] ;  /* 0x004b0000016a7983 */ /* 0x002ee80000300a00 */
[----:B------:R1:W-:Y:S02]  /*2eb40*/  STL.64 [R1+0x6b8], R220 ;  /* 0x0006b8dc01007387 */ /* 0x0003e40000100a00 */
[----:B-1----:R-:W-:-:S04]  /*2eb50*/  IMAD.WIDE R220, R202, 0x4, R246 ;  /* 0x00000004cadc7825 */ /* 0x002fc800078e02f6 */
[--C-:B------:R-:W-:Y:S01]  /*2eb60*/  IMAD.WIDE R202, R179, 0x4, R246.reuse ;  /* 0x00000004b3ca7825 */ /* 0x100fe200078e02f6 */
[----:B------:R1:W-:Y:S04]  /*2eb70*/  STL.64 [R1+0x1ca8], R220 ;  /* 0x001ca8dc01007387 */ /* 0x0003e80000100a00 */
[----:B------:R4:W-:Y:S01]  /*2eb80*/  STL.64 [R1+0x1b90], R202 ;  /* 0x001b90ca01007387 */ /* 0x0009e20000100a00 */
[----:B-1----:R-:W-:-:S03]  /*2eb90*/  IMAD.WIDE R220, R178, 0x4, R246 ;  /* 0x00000004b2dc7825 */ /* 0x002fc600078e02f6 */
[----:B----4-:R-:W4:Y:S01]  /*2eba0*/  LDL R202, [R1+0x4a8] ;  /* 0x0004a80001ca7983 */ /* 0x010f220000100800 */
[----:B------:R-:W-:-:S03]  /*2ebb0*/  IMAD.WIDE R178, R36, 0x4, R246 ;  /* 0x0000000424b27825 */ /* 0x000fc600078e02f6 */
[----:B------:R1:W-:Y:S04]  /*2ebc0*/  STL.64 [R1+0x1dc0], R220 ;  /* 0x001dc0dc01007387 */ /* 0x0003e80000100a00 */
[----:B------:R-:W3:Y:S04]  /*2ebd0*/  LDL R36, [R1+0x828] ;  /* 0x0008280001247983 */ /* 0x000ee80000100800 */
[----:B------:R1:W-:Y:S02]  /*2ebe0*/  STL.64 [R1+0x1e60], R178 ;  /* 0x001e60b201007387 */ /* 0x0003e40000100a00 */
[----:B-1----:R-:W-:-:S05]  /*2ebf0*/  IMAD.WIDE R220, R171, 0x4, R246 ;  /* 0x00000004abdc7825 */ /* 0x002fca00078e02f6 */
[----:B------:R1:W-:Y:S01]  /*2ec00*/  STL.64 [R1+0x1e58], R220 ;  /* 0x001e58dc01007387 */ /* 0x0003e20000100a00 */
[----:B------:R-:W-:-:S03]  /*2ec10*/  IMAD.WIDE R178, R170, 0x4, R246 ;  /* 0x00000004aab27825 */ /* 0x000fc600078e02f6 */
[----:B------:R-:W3:Y:S01]  /*2ec20*/  LDL R203, [R1+0x808] ;  /* 0x0008080001cb7983 */ /* 0x000ee20000100800 */
[----:B------:R-:W-:-:S03]  /*2ec30*/  IMAD.WIDE R170, R163, 0x4, R246 ;  /* 0x00000004a3aa7825 */ /* 0x000fc600078e02f6 */
[----:B------:R1:W-:Y:S04]  /*2ec40*/  STL.64 [R1+0x1e50], R178 ;  /* 0x001e50b201007387 */ /* 0x0003e80000100a00 */
[----:B------:R1:W-:Y:S04]  /*2ec50*/  STL.64 [R1+0x1e48], R170 ;  /* 0x001e48aa01007387 */ /* 0x0003e80000100a00 */
[----:B-1----:R-:W3:Y:S01]  /*2ec60*/  LDL R220, [R1+0x7e8] ;  /* 0x0007e80001dc7983 */ /* 0x002ee20000100800 */
[----:B------:R-:W-:-:S04]  /*2ec70*/  IMAD.WIDE R178, R233, 0x4, R246 ;  /* 0x00000004e9b27825 */ /* 0x000fc800078e02f6 */
[--C-:B------:R-:W-:Y:S01]  /*2ec80*/  IMAD.WIDE R170, R155, 0x4, R246.reuse ;  /* 0x000000049baa7825 */ /* 0x100fe200078e02f6 */
[----:B------:R1:W-:Y:S04]  /*2ec90*/  STL.64 [R1+0x1e40], R178 ;  /* 0x001e40b201007387 */ /* 0x0003e80000100a00 */
[----:B------:R1:W-:Y:S02]  /*2eca0*/  STL.64 [R1+0x1e38], R170 ;  /* 0x001e38aa01007387 */ /* 0x0003e40000100a00 */
[----:B-1----:R-:W-:-:S04]  /*2ecb0*/  IMAD.WIDE R178, R154, 0x4, R246 ;  /* 0x000000049ab27825 */ /* 0x002fc800078e02f6 */
[--C-:B------:R-:W-:Y:S01]  /*2ecc0*/  IMAD.WIDE R170, R147, 0x4, R246.reuse ;  /* 0x0000000493aa7825 */ /* 0x100fe200078e02f6 */
[----:B------:R-:W-:Y:S03]  /*2ecd0*/  STL.64 [R1+0x1e30], R178 ;  /* 0x001e30b201007387 */ /* 0x000fe60000100a00 */
[--C-:B------:R-:W-:Y:S01]  /*2ece0*/  IMAD.WIDE R154, R139, 0x4, R246.reuse ;  /* 0x000000048b9a7825 */ /* 0x100fe200078e02f6 */
[----:B------:R-:W-:Y:S03]  /*2ecf0*/  STL.64 [R1+0x1e28], R170 ;  /* 0x001e28aa01007387 */ /* 0x000fe60000100a00 */
[--C-:B------:R-:W-:Y:S01]  /*2ed00*/  IMAD.WIDE R138, R138, 0x4, R246.reuse ;  /* 0x000000048a8a7825 */ /* 0x100fe200078e02f6 */
[----:B------:R-:W3:Y:S04]  /*2ed10*/  LDL R221, [R1+0x7c8] ;  /* 0x0007c80001dd7983 */ /* 0x000ee80000100800 */
[----:B------:R1:W-:Y:S04]  /*2ed20*/  STL.64 [R1+0x1e20], R154 ;  /* 0x001e209a01007387 */ /* 0x0003e80000100a00 */
[----:B------:R-:W3:Y:S04]  /*2ed30*/  LDL R233, [R1+0x7a8] ;  /* 0x0007a80001e97983 */ /* 0x000ee80000100800 */
[----:B------:R2:W-:Y:S01]  /*2ed40*/  STL.64 [R1+0x1e18], R138 ;  /* 0x001e188a01007387 */ /* 0x0005e20000100a00 */
[----:B-1----:R-:W-:-:S04]  /*2ed50*/  IMAD.WIDE R154, R131, 0x4, R246 ;  /* 0x00000004839a7825 */ /* 0x002fc800078e02f6 */
[--C-:B------:R-:W-:Y:S01]  /*2ed60*/  IMAD.WIDE R130, R130, 0x4, R246.reuse ;  /* 0x0000000482827825 */ /* 0x100fe200078e02f6 */
[----:B------:R1:W-:Y:S03]  /*2ed70*/  STL.64 [R1+0x1e10], R154 ;  /* 0x001e109a01007387 */ /* 0x0003e60000100a00 */
[----:B--2---:R-:W-:-:S05]  /*2ed80*/  IMAD.WIDE R138, R187, 0x4, R246 ;  /* 0x00000004bb8a7825 */ /* 0x004fca00078e02f6 */
[----:B------:R2:W-:Y:S01]  /*2ed90*/  STL.64 [R1+0x1e08], R138 ;  /* 0x001e088a01007387 */ /* 0x0005e20000100a00 */
[----:B-1----:R-:W-:-:S03]  /*2eda0*/  IMAD.WIDE R154, R195, 0x4, R246 ;  /* 0x00000004c39a7825 */ /* 0x002fc600078e02f6 */
[----:B------:R1:W-:Y:S04]  /*2edb0*/  STL.64 [R1+0x1e00], R130 ;  /* 0x001e008201007387 */ /* 0x0003e80000100a00 */
[----:B------:R1:W-:Y:S01]  /*2edc0*/  STL.64 [R1+0x1df8], R154 ;  /* 0x001df89a01007387 */ /* 0x0003e20000100a00 */
[----:B--2---:R-:W-:-:S04]  /*2edd0*/  IMAD.WIDE R138, R123, 0x4, R246 ;  /* 0x000000047b8a7825 */ /* 0x004fc800078e02f6 */
[--C-:B-1----:R-:W-:Y:S02]  /*2ede0*/  IMAD.WIDE R130, R122, 0x4, R246.reuse ;  /* 0x000000047a827825 */ /* 0x102fe400078e02f6 */
[----:B------:R-:W2:Y:S04]  /*2edf0*/  LDL R122, [R1+0x888] ;  /* 0x00088800017a7983 */ /* 0x000ea80000100800 */
[----:B------:R1:W-:Y:S04]  /*2ee00*/  STL.64 [R1+0x1df0], R138 ;  /* 0x001df08a01007387 */ /* 0x0003e80000100a00 */
[----:B------:R-:W2:Y:S04]  /*2ee10*/  LDL R123, [R1+0x884] ;  /* 0x00088400017b7983 */ /* 0x000ea80000100800 */
[----:B------:R1:W-:Y:S01]  /*2ee20*/  STL.64 [R1+0x1de8], R130 ;  /* 0x001de88201007387 */ /* 0x0003e20000100a00 */
[----:B------:R-:W-:-:S03]  /*2ee30*/  IMAD.WIDE R154, R115, 0x4, R246 ;  /* 0x00000004739a7825 */ /* 0x000fc600078e02f6 */
[----:B-1----:R-:W2:Y:S04]  /*2ee40*/  LDL R138, [R1+0x87c] ;  /* 0x00087c00018a7983 */ /* 0x002ea80000100800 */
[----:B------:R-:W2:Y:S04]  /*2ee50*/  LDL R130, [R1+0x880] ;  /* 0x0008800001827983 */ /* 0x000ea80000100800 */
[----:B------:R-:W2:Y:S01]  /*2ee60*/  LDL R131, [R1+0x708] ;  /* 0x0007080001837983 */ /* 0x000ea20000100800 */
[----:B------:R-:W-:-:S03]  /*2ee70*/  IMAD.WIDE R114, R114, 0x4, R246 ;  /* 0x0000000472727825 */ /* 0x000fc600078e02f6 */
[----:B------:R1:W-:Y:S04]  /*2ee80*/  STL.64 [R1+0x1de0], R154 ;  /* 0x001de09a01007387 */ /* 0x0003e80000100a00 */
[----:B------:R-:W2:Y:S04]  /*2ee90*/  LDL R139, [R1+0x878] ;  /* 0x00087800018b7983 */ /* 0x000ea80000100800 */
[----:B------:R3:W-:Y:S04]  /*2eea0*/  STL.64 [R1+0x1dd8], R114 ;  /* 0x001dd87201007387 */ /* 0x0007e80000100a00 */
[----:B------:R-:W2:Y:S04]  /*2eeb0*/  LDL R147, [R1+0x874] ;  /* 0x0008740001937983 */ /* 0x000ea80000100800 */
[----:B-1----:R-:W2:Y:S04]  /*2eec0*/  LDL R154, [R1+0x870] ;  /* 0x00087000019a7983 */ /* 0x002ea80000100800 */
[----:B------:R-:W2:Y:S01]  /*2eed0*/  LDL R155, [R1+0x86c] ;  /* 0x00086c00019b7983 */ /* 0x000ea20000100800 */
[----:B----4-:R-:W-:-:S05]  /*2eee0*/  IMAD.WIDE R170, R202, 0x4, R246 ;  /* 0x00000004caaa7825 */ /* 0x010fca00078e02f6 */
[----:B------:R1:W-:Y:S01]  /*2eef0*/  STL.64 [R1+0x1dd0], R170 ;  /* 0x001dd0aa01007387 */ /* 0x0003e20000100a00 */
[----:B---3--:R-:W-:-:S03]  /*2ef00*/  IMAD.WIDE R114, R36, 0x4, R246 ;  /* 0x0000000424727825 */ /* 0x008fc600078e02f6 */
[----:B------:R-:W3:Y:S04]  /*2ef10*/  LDL R163, [R1+0x868] ;  /* 0x0008680001a37983 */ /* 0x000ee80000100800 */
[----:B------:R4:W-:Y:S04]  /*2ef20*/  STL.64 [R1+0x710], R114 ;  /* 0x0007107201007387 */ /* 0x0009e80000100a00 */
[----:B------:R-:W3:Y:S04]  /*2ef30*/  LDL R36, [R1+0x864] ;  /* 0x0008640001247983 */ /* 0x000ee80000100800 */
[----:B-1----:R-:W3:Y:S01]  /*2ef40*/  LDL R170, [R1+0x824] ;  /* 0x0008240001aa7983 */ /* 0x002ee20000100800 */
[----:B------:R-:W-:-:S05]  /*2ef50*/  IMAD.WIDE R178, R203, 0x4, R246 ;  /* 0x00000004cbb27825 */ /* 0x000fca00078e02f6 */
[----:B------:R1:W-:Y:S04]  /*2ef60*/  STL.64 [R1+0x758], R178 ;  /* 0x000758b201007387 */ /* 0x0003e80000100a00 */
[----:B------:R-:W3:Y:S01]  /*2ef70*/  LDL R171, [R1+0x804] ;  /* 0x0008040001ab7983 */ /* 0x000ee20000100800 */
[----:B----4-:R-:W-:-:S03]  /*2ef80*/  IMAD.WIDE R114, R220, 0x4, R246 ;  /* 0x00000004dc727825 */ /* 0x010fc600078e02f6 */
[----:B-1----:R-:W4:Y:S04]  /*2ef90*/  LDL R178, [R1+0x7c4] ;  /* 0x0007c40001b27983 */ /* 0x002f280000100800 */
[----:B------:R1:W-:Y:S04]  /*2efa0*/  STL.64 [R1+0x768], R114 ;  /* 0x0007687201007387 */ /* 0x0003e80000100a00 */
[----:B------:R-:W4:Y:S04]  /*2efb0*/  LDL R179, [R1+0x7a4] ;  /* 0x0007a40001b37983 */ /* 0x000f280000100800 */
[----:B------:R-:W4:Y:S04]  /*2efc0*/  LDL R187, [R1+0x784] ;  /* 0x0007840001bb7983 */ /* 0x000f280000100800 */
[----:B------:R-:W4:Y:S04]  /*2efd0*/  LDL R195, [R1+0x764] ;  /* 0x0007640001c37983 */ /* 0x000f280000100800 */
[----:B------:R-:W4:Y:S01]  /*2efe0*/  LDL R202, [R1+0x508] ;  /* 0x0005080001ca7983 */ /* 0x000f220000100800 */
[----:B------:R-:W-:-:S05]  /*2eff0*/  IMAD.WIDE R220, R221, 0x4, R246 ;  /* 0x00000004dddc7825 */ /* 0x000fca00078e02f6 */
[----:B------:R1:W-:Y:S02]  /*2f000*/  STL.64 [R1+0xa88], R220 ;  /* 0x000a88dc01007387 */ /* 0x0003e40000100a00 */
[--C-:B-1----:R-:W-:Y:S02]  /*2f010*/  IMAD.WIDE R114, R233, 0x4, R246.reuse ;  /* 0x00000004e9727825 */ /* 0x102fe400078e02f6 */
[----:B------:R-:W4:Y:S04]  /*2f020*/  LDL R203, [R1+0x4c8] ;  /* 0x0004c80001cb7983 */ /* 0x000f280000100800 */
[----:B------:R1:W-:Y:S04]  /*2f030*/  STL.64 [R1+0xbb8], R114 ;  /* 0x000bb87201007387 */ /* 0x0003e80000100a00 */
[----:B------:R-:W4:Y:S04]  /*2f040*/  LDL R220, [R1+0x4c4] ;  /* 0x0004c40001dc7983 */ /* 0x000f280000100800 */
[----:B------:R-:W4:Y:S01]  /*2f050*/  LDL R221, [R1+0x48c] ;  /* 0x00048c0001dd7983 */ /* 0x000f220000100800 */
[----:B-1----:R-:W-:-:S03]  /*2f060*/  IMAD.WIDE R114, R44, 0x4, R246 ;  /* 0x000000042c727825 */ /* 0x002fc600078e02f6 */
[----:B------:R-:W4:Y:S04]  /*2f070*/  LDL R233, [R1+0x46c] ;  /* 0x00046c0001e97983 */ /* 0x000f280000100800 */
[----:B------:R-:W4:Y:S04]  /*2f080*/  LDL.LU R44, [R1+0x4af8] ;  /* 0x004af800012c7983 */ /* 0x000f280000300800 */
[----:B------:R2:W-:Y:S02]  /*2f090*/  STL.64 [R1+0xbb0], R114 ;  /* 0x000bb07201007387 */ /* 0x0005e40000100a00 */
[----:B--2---:R-:W-:-:S05]  /*2f0a0*/  IMAD.WIDE R114, R122, 0x4, R246 ;  /* 0x000000047a727825 */ /* 0x004fca00078e02f6 */
[----:B------:R1:W-:Y:S01]  /*2f0b0*/  STL.64 [R1+0xba8], R114 ;  /* 0x000ba87201007387 */ /* 0x0003e20000100a00 */
[----:B------:R-:W-:-:S03]  /*2f0c0*/  IMAD.WIDE R122, R123, 0x4, R246 ;  /* 0x000000047b7a7825 */ /* 0x000fc600078e02f6 */
        /* <DEDUP_REMOVED lines=10> */
[----:B-1----:R-:W-:-:S04]  /*2f170*/  IMAD.WIDE R130, R138, 0x4, R246 ;  /* 0x000000048a827825 */ /* 0x002fc800078e02f6 */
[--C-:B------:R-:W-:Y:S01]  /*2f180*/  IMAD.WIDE R138, R139, 0x4, R246.reuse ;  /* 0x000000048b8a7825 */ /* 0x100fe200078e02f6 */
        /* <DEDUP_REMOVED lines=10> */
[----:B------:R-:W2:Y:S04]  /*2f230*/  LDL.LU R251, [R1+0xc4] ;  /* 0x0000c40001fb7983 */ /* 0x000ea80000300800 */
[----:B------:R1:W-:Y:S04]  /*2f240*/  STL.64 [R1+0xb60], R146 ;  /* 0x000b609201007387 */ /* 0x0003e80000100a00 */
[----:B-1----:R-:W2:Y:S04]  /*2f250*/  LDL.LU.64 R146, [R1+0x4ad0] ;  /* 0x004ad00001927983 */ /* 0x002ea80000300a00 */
[----:B------:R3:W-:Y:S02]  /*2f260*/  STL.64 [R1+0xb58], R154 ;  /* 0x000b589a01007387 */ /* 0x0007e40000100a00 */
[----:B---3--:R-:W-:-:S05]  /*2f270*/  IMAD.WIDE R154, R163, 0x4, R246 ;  /* 0x00000004a39a7825 */ /* 0x008fca00078e02f6 */
[----:B------:R1:W-:Y:S02]  /*2f280*/  STL.64 [R1+0xb50], R154 ;  /* 0x000b509a01007387 */ /* 0x0003e40000100a00 */
[--C-:B-1----:R-:W-:Y:S02]  /*2f290*/  IMAD.WIDE R154, R36, 0x4, R246.reuse ;  /* 0x00000004249a7825 */ /* 0x102fe400078e02f6 */
[----:B------:R-:W3:Y:S04]  /*2f2a0*/  LDL R36, [R1+0x2a0] ;  /* 0x0002a00001247983 */ /* 0x000ee80000100800 */
[----:B------:R1:W-:Y:S01]  /*2f2b0*/  STL.64 [R1+0xb48], R154 ;  /* 0x000b489a01007387 */ /* 0x0003e20000100a00 */
[----:B------:R-:W-:-:S04]  /*2f2c0*/  IMAD.WIDE R162, R162, 0x4, R246 ;  /* 0x00000004a2a27825 */ /* 0x000fc800078e02f6 */
[----:B-1----:R-:W-:-:S04]  /*2f2d0*/  IMAD.WIDE R154, R170, 0x4, R246 ;  /* 0x00000004aa9a7825 */ /* 0x002fc800078e02f6 */
[--C-:B------:R-:W-:Y:S01]  /*2f2e0*/  IMAD.WIDE R170, R171, 0x4, R246.reuse ;  /* 0x00000004abaa7825 */ /* 0x100fe200078e02f6 */
[----:B------:R1:W-:Y:S04]  /*2f2f0*/  STL.64 [R1+0xb40], R154 ;  /* 0x000b409a01007387 */ /* 0x0003e80000100a00 */
[----:B-1----:R-:W3:Y:S04]  /*2f300*/  LDL.LU.64 R154, [R1+0x4ac8] ;  /* 0x004ac800019a7983 */ /* 0x002ee80000300a00 */
[----:B------:R1:W-:Y:S04]  /*2f310*/  STL.64 [R1+0xb38], R162 ;  /* 0x000b38a201007387 */ /* 0x0003e80000100a00 */
[----:B-1----:R-:W3:Y:S04]  /*2f320*/  LDL.LU.64 R162, [R1+0x4ac0] ;  /* 0x004ac00001a27983 */ /* 0x002ee80000300a00 */
[----:B------:R4:W-:Y:S02]  /*2f330*/  STL.64 [R1+0xb30], R170 ;  /* 0x000b30aa01007387 */ /* 0x0009e40000100a00 */
[----:B----4-:R-:W-:-:S04]  /*2f340*/  IMAD.WIDE R170, R178, 0x4, R246 ;  /* 0x00000004b2aa7825 */ /* 0x010fc800078e02f6 */
[--C-:B------:R-:W-:Y:S01]  /*2f350*/  IMAD.WIDE R178, R179, 0x4, R246.reuse ;  /* 0x00000004b3b27825 */ /* 0x100fe200078e02f6 */
[----:B------:R1:W-:Y:S04]  /*2f360*/  STL.64 [R1+0x15d8], R170 ;  /* 0x0015d8aa01007387 */ /* 0x0003e80000100a00 */
[----:B-1----:R-:W4:Y:S04]  /*2f370*/  LDL.LU.64 R170, [R1+0x4ab8] ;  /* 0x004ab80001aa7983 */ /* 0x002f280000300a00 */
[----:B------:R1:W-:Y:S02]  /*2f380*/  STL.64 [R1+0x1658], R178 ;  /* 0x001658b201007387 */ /* 0x0003e40000100a00 */
[----:B-1----:R-:W-:-:S05]  /*2f390*/  IMAD.WIDE R178, R187, 0x4, R246 ;  /* 0x00000004bbb27825 */ /* 0x002fca00078e02f6 */
[----:B------:R1:W-:Y:S01]  /*2f3a0*/  STL.64 [R1+0x16f0], R178 ;  /* 0x0016f0b201007387 */ /* 0x0003e20000100a00 */
[----:B------:R-:W-:-:S04]  /*2f3b0*/  IMAD.WIDE R186, R186, 0x4, R246 ;  /* 0x00000004baba7825 */ /* 0x000fc800078e02f6 */
[----:B-1----:R-:W-:-:S04]  /*2f3c0*/  IMAD.WIDE R178, R195, 0x4, R246 ;  /* 0x00000004c3b27825 */ /* 0x002fc800078e02f6 */
[--C-:B------:R-:W-:Y:S01]  /*2f3d0*/  IMAD.WIDE R194, R194, 0x4, R246.reuse ;  /* 0x00000004c2c27825 */ /* 0x100fe200078e02f6 */
[----:B------:R1:W-:Y:S04]  /*2f3e0*/  STL.64 [R1+0x1a78], R178 ;  /* 0x001a78b201007387 */ /* 0x0003e80000100a00 */
[----:B-1----:R-:W4:Y:S04]  /*2f3f0*/  LDL.LU.64 R178, [R1+0x4ab0] ;  /* 0x004ab00001b27983 */ /* 0x002f280000300a00 */
[----:B------:R1:W-:Y:S04]  /*2f400*/  STL.64 [R1+0x1b18], R186 ;  /* 0x001b18ba01007387 */ /* 0x0003e80000100a00 */
[----:B-1----:R-:W4:Y:S04]  /*2f410*/  LDL.LU.64 R186, [R1+0x4aa8] ;  /* 0x004aa80001ba7983 */ /* 0x002f280000300a00 */
        /* <DEDUP_REMOVED lines=11> */
[----:B-1----:R-:W-:-:S05]  /*2f4d0*/  IMAD.WIDE R220, R233, 0x4, R246 ;  /* 0x00000004e9dc7825 */ /* 0x002fca00078e02f6 */
[----:B------:R1:W-:Y:S02]  /*2f4e0*/  STL.64 [R1+0x28c0], R220 ;  /* 0x0028c0dc01007387 */ /* 0x0003e40000100a00 */
[----:B-1----:R-:W-:-:S05]  /*2f4f0*/  IMAD.WIDE R220, R211, 0x4, R246 ;  /* 0x00000004d3dc7825 */ /* 0x002fca00078e02f6 */
[----:B------:R1:W-:Y:S01]  /*2f500*/  STL.64 [R1+0x2890], R220 ;  /* 0x002890dc01007387 */ /* 0x0003e20000100a00 */
[----:B------:R-:W-:-:S04]  /*2f510*/  IMAD.WIDE R210, R210, 0x4, R246 ;  /* 0x00000004d2d27825 */ /* 0x000fc800078e02f6 */
[----:B-1----:R-:W-:-:S05]  /*2f520*/  IMAD.WIDE R220, R37, 0x4, R246 ;  /* 0x0000000425dc7825 */ /* 0x002fca00078e02f6 */
[----:B------:R1:W-:Y:S04]  /*2f530*/  STL.64 [R1+0x27f8], R220 ;  /* 0x0027f8dc01007387 */ /* 0x0003e80000100a00 */
[----:B------:R-:W4:Y:S04]  /*2f540*/  LDL R233, [R1+0x6a4] ;  /* 0x0006a40001e97983 */ /* 0x000f280000100800 */
[----:B------:R-:W4:Y:S04]  /*2f550*/  LDL R37, [R1+0x684] ;  /* 0x0006840001257983 */ /* 0x000f280000100800 */
[----:B-1----:R-:W4:Y:S04]  /*2f560*/  LDL R221, [R1+0x850] ;  /* 0x0008500001dd7983 */ /* 0x002f280000100800 */
[----:B------:R2:W-:Y:S02]  /*2f570*/  STL.64 [R1+0x27e8], R210 ;  /* 0x0027e8d201007387 */ /* 0x0005e40000100a00 */
[----:B--2---:R-:W-:-:S05]  /*2f580*/  IMAD.WIDE R210, R235, 0x4, R246 ;  /* 0x00000004ebd27825 */ /* 0x004fca00078e02f6 */
[----:B------:R1:W-:Y:S04]  /*2f590*/  STL.64 [R1+0x27e0], R210 ;  /* 0x0027e0d201007387 */ /* 0x0003e80000100a00 */
[----:B------:R-:W2:Y:S01]  /*2f5a0*/  LDL.LU R0, [R1+0x2c0] ;  /* 0x0002c00001007983 */ /* 0x000ea20000300800 */
[----:B-1----:R-:W-:-:S05]  /*2f5b0*/  IMAD.WIDE R210, R21, 0x4, R246 ;  /* 0x0000000415d27825 */ /* 0x002fca00078e02f6 */
[----:B------:R1:W-:Y:S04]  /*2f5c0*/  STL.64 [R1+0x27d8], R210 ;  /* 0x0027d8d201007387 */ /* 0x0003e80000100a00 */
[----:B------:R-:W2:Y:S01]  /*2f5d0*/  LDL R235, [R1+0x854] ;  /* 0x0008540001eb7983 */ /* 0x000ea20000100800 */
[----:B-1----:R-:W-:-:S04]  /*2f5e0*/  IMAD.WIDE R210, R20, 0x4, R246 ;  /* 0x0000000414d27825 */ /* 0x002fc800078e02f6 */
[--C-:B------:R-:W-:Y:S01]  /*2f5f0*/  IMAD.WIDE R20, R13, 0x4, R246.reuse ;  /* 0x000000040d147825 */ /* 0x100fe200078e02f6 */
[----:B------:R1:W-:Y:S04]  /*2f600*/  STL.64 [R1+0x27c8], R210 ;  /* 0x0027c8d201007387 */ /* 0x0003e80000100a00 */
[----:B------:R3:W-:Y:S04]  /*2f610*/  STL.64 [R1+0x27b8], R20 ;  /* 0x0027b81401007387 */ /* 0x0007e80000100a00 */
[----:B------:R-:W2:Y:S01]  /*2f620*/  LDL R13, [R1+0x848] ;  /* 0x00084800010d7983 */ /* 0x000ea20000100800 */
[----:B-1----:R-:W-:-:S04]  /*2f630*/  IMAD.WIDE R210, R12, 0x4, R246 ;  /* 0x000000040cd27825 */ /* 0x002fc800078e02f6 */
[--C-:B---3--:R-:W-:Y:S01]  /*2f640*/  IMAD.WIDE R20, R5, 0x4, R246.reuse ;  /* 0x0000000405147825 */ /* 0x108fe200078e02f6 */
[----:B------:R1:W-:Y:S04]  /*2f650*/  STL.64 [R1+0x27a8], R210 ;  /* 0x0027a8d201007387 */ /* 0x0003e80000100a00 */
[----:B------:R-:W3:Y:S04]  /*2f660*/  LDL.LU R244, [R1+0x1a0] ;  /* 0x0001a00001f47983 */ /* 0x000ee80000300800 */
[----:B------:R1:W-:Y:S02]  /*2f670*/  STL.64 [R1+0x2798], R20 ;  /* 0x0027981401007387 */ /* 0x0003e40000100a00 */
[----:B-1----:R-:W-:-:S02]  /*2f680*/  IMAD.WIDE R210, R36, 0x4, R246 ;  /* 0x0000000424d27825 */ /* 0x002fc400078e02f6 */
[----:B------:R-:W2:Y:S04]  /*2f690*/  LDL R5, [R1+0x860] ;  /* 0x0008600001057983 */ /* 0x000ea80000100800 */
[----:B------:R-:W-:Y:S01]  /*2f6a0*/  STL.64 [R1+0x2790], R210 ;  /* 0x002790d201007387 */ /* 0x000fe20000100a00 */
[----:B------:R-:W-:-:S03]  /*2f6b0*/  IMAD.WIDE R20, R251, 0x4, R246 ;  /* 0x00000004fb147825 */ /* 0x000fc600078e02f6 */
[----:B------:R-:W2:Y:S04]  /*2f6c0*/  LDL R12, [R1+0x85c] ;  /* 0x00085c00010c7983 */ /* 0x000ea80000100800 */
[----:B------:R1:W-:Y:S04]  /*2f6d0*/  STL.64 [R1+0x2788], R20 ;  /* 0x0027881401007387 */ /* 0x0003e80000100a00 */
[----:B-1----:R-:W2:Y:S04]  /*2f6e0*/  LDL R20, [R1+0x858] ;  /* 0x0008580001147983 */ /* 0x002ea80000100800 */
[----:B------:R-:W2:Y:S04]  /*2f6f0*/  LDL R21, [R1+0x400] ;  /* 0x0004000001157983 */ /* 0x000ea80000100800 */
[----:B------:R1:W-:Y:S04]  /*2f700*/  STL [R1+0x4a10], R251 ;  /* 0x004a10fb01007387 */ /* 0x0003e80000100800 */
[----:B-1----:R-:W2:Y:S01]  /*2f710*/  LDL.LU R251, [R1+0x624] ;  /* 0x0006240001fb7983 */ /* 0x002ea20000300800 */
[----:B------:R-:W-:-:S04]  /*2f720*/  IMAD.WIDE R210, R29, 0x4, R246 ;  /* 0x000000041dd27825 */ /* 0x000fc800078e02f6 */
[--C-:B------:R-:W-:Y:S01]  /*2f730*/  IMAD.WIDE R28, R28, 0x4, R246.reuse ;  /* 0x000000041c1c7825 */ /* 0x100fe200078e02f6 */
[----:B------:R-:W-:Y:S04]  /*2f740*/  STL.64 [R1+0x2778], R210 ;  /* 0x002778d201007387 */ /* 0x000fe80000100a00 */
[----:B------:R1:W-:Y:S04]  /*2f750*/  STL.64 [R1+0x2768], R28 ;  /* 0x0027681c01007387 */ /* 0x0003e80000100a00 */
[----:B-1----:R-:W3:Y:S04]  /*2f760*/  LDL R28, [R1+0x320] ;  /* 0x00032000011c7983 */ /* 0x002ee80000100800 */
[----:B------:R-:W3:Y:S01]  /*2f770*/  LDL R29, [R1+0x300] ;  /* 0x00030000011d7983 */ /* 0x000ee20000100800 */
[----:B--2---:R-:W-:-:S05]  /*2f780*/  IMAD.WIDE R210, R251, 0x4, R246 ;  /* 0x00000004fbd27825 */ /* 0x004fca00078e02f6 */
[----:B------:R-:W-:Y:S04]  /*2f790*/  STL.64 [R1+0xbd0], R210 ;  /* 0x000bd0d201007387 */ /* 0x000fe80000100a00 */
[----:B------:R-:W2:Y:S04]  /*2f7a0*/  LDL R36, [R1+0x2e0] ;  /* 0x0002e00001247983 */ /* 0x000ea80000100800 */
[----:B------:R1:W-:Y:S04]  /*2f7b0*/  STL [R1+0x4a14], R251 ;  /* 0x004a14fb01007387 */ /* 0x0003e80000100800 */
[----:B-1----:R-:W2:Y:S01]  /*2f7c0*/  LDL.LU R251, [R1+0x644] ;  /* 0x0006440001fb7983 */ /* 0x002ea20000300800 */
[----:B------:R-:W-:-:S03]  /*2f7d0*/  IMAD.WIDE R210, R44, 0x4, R246 ;  /* 0x000000042cd27825 */ /* 0x000fc600078e02f6 */
[----:B------:R-:W3:Y:S01]  /*2f7e0*/  LDL.LU R44, [R1+0x4a90] ;  /* 0x004a9000012c7983 */ /* 0x000ee20000300800 */
[----:B----4-:R-:W-:-:S03]  /*2f7f0*/  IMAD.WIDE R220, R221, 0x4, R246 ;  /* 0x00000004dddc7825 */ /* 0x010fc600078e02f6 */
[----:B------:R1:W-:Y:S04]  /*2f800*/  STL.64 [R1+0xbe8], R210 ;  /* 0x000be8d201007387 */ /* 0x0003e80000100a00 */
[----:B-1----:R-:W4:Y:S04]  /*2f810*/  LDL.LU.64 R210, [R1+0x4a88] ;  /* 0x004a880001d27983 */ /* 0x002f280000300a00 */
[----:B------:R1:W-:Y:S02]  /*2f820*/  STL.64 [R1+0xd30], R220 ;  /* 0x000d30dc01007387 */ /* 0x0003e40000100a00 */
[----:B-1----:R-:W-:-:S05]  /*2f830*/  IMAD.WIDE R220, R233, 0x4, R246 ;  /* 0x00000004e9dc7825 */ /* 0x002fca00078e02f6 */
[----:B------:R1:W-:Y:S02]  /*2f840*/  STL.64 [R1+0xd28], R220 ;  /* 0x000d28dc01007387 */ /* 0x0003e40000100a00 */
[----:B-1----:R-:W-:-:S05]  /*2f850*/  IMAD.WIDE R220, R37, 0x4, R246 ;  /* 0x0000000425dc7825 */ /* 0x002fca00078e02f6 */
[----:B------:R2:W-:Y:S02]  /*2f860*/  STL.64 [R1+0xd20], R220 ;  /* 0x000d20dc01007387 */ /* 0x0005e40000100a00 */
[----:B--2---:R-:W-:-:S05]  /*2f870*/  IMAD.WIDE R220, R251, 0x4, R246 ;  /* 0x00000004fbdc7825 */ /* 0x004fca00078e02f6 */
[----:B------:R1:W-:Y:S04]  /*2f880*/  STL.64 [R1+0xd18], R220 ;  /* 0x000d18dc01007387 */ /* 0x0003e80000100a00 */
[----:B-1----:R-:W2:Y:S04]  /*2f890*/  LDL.LU.64 R220, [R1+0x4a80] ;  /* 0x004a800001dc7983 */ /* 0x002ea80000300a00 */
[----:B------:R-:W2:Y:S04]  /*2f8a0*/  LDL R37, [R1+0x220] ;  /* 0x0002200001257983 */ /* 0x000ea80000100800 */
[----:B------:R1:W-:Y:S04]  /*2f8b0*/  STL [R1+0x4a18], R251 ;  /* 0x004a18fb01007387 */ /* 0x0003e80000100800 */
[----:B-1----:R-:W2:Y:S01]  /*2f8c0*/  LDL.LU R251, [R1+0x84c] ;  /* 0x00084c0001fb7983 */ /* 0x002ea20000300800 */
[----:B------:R-:W-:-:S05]  /*2f8d0*/  IMAD.WIDE R232, R232, 0x4, R246 ;  /* 0x00000004e8e87825 */ /* 0x000fca00078e02f6 */
[----:B------:R1:W-:Y:S02]  /*2f8e0*/  STL.64 [R1+0xd10], R232 ;  /* 0x000d10e801007387 */ /* 0x0003e40000100a00 */
[----:B-1----:R-:W-:-:S05]  /*2f8f0*/  IMAD.WIDE R232, R235, 0x4, R246 ;  /* 0x00000004ebe87825 */ /* 0x002fca00078e02f6 */
[----:B------:R2:W-:Y:S02]  /*2f900*/  STL.64 [R1+0xd08], R232 ;  /* 0x000d08e801007387 */ /* 0x0005e40000100a00 */
[--C-:B--2---:R-:W-:Y:S02]  /*2f910*/  IMAD.WIDE R232, R251, 0x4, R246.reuse ;  /* 0x00000004fbe87825 */ /* 0x104fe400078e02f6 */
[----:B------:R1:W-:Y:S04]  /*2f920*/  STL [R1+0x4a1c], R251 ;  /* 0x004a1cfb01007387 */ /* 0x0003e80000100800 */
[----:B-1----:R-:W2:Y:S04]  /*2f930*/  LDL.LU R251, [R1+0x844] ;  /* 0x0008440001fb7983 */ /* 0x002ea80000300800 */
        /* <DEDUP_REMOVED lines=13> */
[----:B-1----:R-:W-:-:S05]  /*2fa10*/  IMAD.WIDE R234, R12, 0x4, R246 ;  /* 0x000000040cea7825 */ /* 0x002fca00078e02f6 */
[----:B------:R1:W-:Y:S02]  /*2fa20*/  STL.64 [R1+0x24e8], R234 ;  /* 0x0024e8ea01007387 */ /* 0x0003e40000100a00 */
[----:B-1----:R-:W-:-:S04]  /*2fa30*/  IMAD.WIDE R234, R20, 0x4, R246 ;  /* 0x0000000414ea7825 */ /* 0x002fc800078e02f6 */
[--C-:B------:R-:W-:Y:S01]  /*2fa40*/  IMAD.WIDE R20, R21, 0x4, R246.reuse ;  /* 0x0000000415147825 */ /* 0x100fe200078e02f6 */
[----:B------:R1:W-:Y:S04]  /*2fa50*/  STL.64 [R1+0x2a00], R234 ;  /* 0x002a00ea01007387 */ /* 0x0003e80000100a00 */
[----:B-1----:R-:W4:Y:S04]  /*2fa60*/  LDL.LU.64 R234, [R1+0x4a70] ;  /* 0x004a700001ea7983 */ /* 0x002f280000300a00 */
[----:B------:R1:W-:Y:S02]  /*2fa70*/  STL.64 [R1+0x29d8], R20 ;  /* 0x0029d81401007387 */ /* 0x0003e40000100a00 */
[----:B-1----:R-:W-:-:S04]  /*2fa80*/  IMAD.WIDE R20, R4, 0x4, R246 ;  /* 0x0000000404147825 */ /* 0x002fc800078e02f6 */
[--C-:B--2---:R-:W-:Y:S01]  /*2fa90*/  IMAD.WIDE R4, R251, 0x4, R246.reuse ;  /* 0x00000004fb047825 */ /* 0x104fe200078e02f6 */
[----:B------:R1:W-:Y:S04]  /*2faa0*/  STL [R1+0x4a28], R251 ;  /* 0x004a28fb01007387 */ /* 0x0003e80000100800 */
[----:B------:R3:W-:Y:S04]  /*2fab0*/  STL.64 [R1+0x29b0], R20 ;  /* 0x0029b01401007387 */ /* 0x0007e80000100a00 */
[----:B-1----:R-:W2:Y:S04]  /*2fac0*/  LDL.LU R251, [R1+0x1e4] ;  /* 0x0001e40001fb7983 */ /* 0x002ea80000300800 */
[----:B------:R1:W-:Y:S01]  /*2fad0*/  STL.64 [R1+0x28e8], R4 ;  /* 0x0028e80401007387 */ /* 0x0003e20000100a00 */
[----:B---3--:R-:W-:-:S05]  /*2fae0*/  IMAD.WIDE R20, R28, 0x4, R246 ;  /* 0x000000041c147825 */ /* 0x008fca00078e02f6 */
[----:B------:R3:W-:Y:S01]  /*2faf0*/  STL.64 [R1+0x28b8], R20 ;  /* 0x0028b81401007387 */ /* 0x0007e20000100a00 */
[----:B-1----:R-:W-:-:S04]  /*2fb00*/  IMAD.WIDE R4, R29, 0x4, R246 ;  /* 0x000000041d047825 */ /* 0x002fc800078e02f6 */
[--C-:B------:R-:W-:Y:S01]  /*2fb10*/  IMAD.WIDE R28, R36, 0x4, R246.reuse ;  /* 0x00000004241c7825 */ /* 0x100fe200078e02f6 */
[----:B---3--:R-:W3:Y:S04]  /*2fb20*/  LDL R20, [R1+0x820] ;  /* 0x0008200001147983 */ /* 0x008ee80000100800 */
[----:B------:R1:W-:Y:S04]  /*2fb30*/  STL.64 [R1+0x2888], R4 ;  /* 0x0028880401007387 */ /* 0x0003e80000100a00 */
[----:B------:R1:W-:Y:S04]  /*2fb40*/  STL.64 [R1+0x2860], R28 ;  /* 0x0028601c01007387 */ /* 0x0003e80000100a00 */
[----:B------:R-:W2:Y:S01]  /*2fb50*/  LDL R21, [R1+0x7e0] ;  /* 0x0007e00001157983 */ /* 0x000ea20000100800 */
[----:B-1----:R-:W-:-:S03]  /*2fb60*/  IMAD.WIDE R4, R0, 0x4, R246 ;  /* 0x0000000400047825 */ /* 0x002fc600078e02f6 */
[----:B------:R-:W2:Y:S04]  /*2fb70*/  LDL R28, [R1+0x7c0] ;  /* 0x0007c000011c7983 */ /* 0x000ea80000100800 */
[----:B------:R-:W-:Y:S04]  /*2fb80*/  STL.64 [R1+0x2838], R4 ;  /* 0x0028380401007387 */ /* 0x000fe80000100a00 */
[----:B------:R-:W2:Y:S04]  /*2fb90*/  LDL R29, [R1+0x7a0] ;  /* 0x0007a000011d7983 */ /* 0x000ea80000100800 */
[----:B------:R1:W-:Y:S04]  /*2fba0*/  STL [R1+0x4a24], R0 ;  /* 0x004a240001007387 */ /* 0x0003e80000100800 */
[----:B-1----:R-:W2:Y:S01]  /*2fbb0*/  LDL.LU R0, [R1+0x200] ;  /* 0x0002000001007983 */ /* 0x002ea20000300800 */
[----:B------:R-:W-:-:S05]  /*2fbc0*/  IMAD.WIDE R36, R37, 0x4, R246 ;  /* 0x0000000425247825 */ /* 0x000fca00078e02f6 */
[----:B------:R1:W-:Y:S04]  /*2fbd0*/  STL.64 [R1+0x2730], R36 ;  /* 0x0027302401007387 */ /* 0x0003e80000100a00 */
[----:B-1----:R-:W3:Y:S01]  /*2fbe0*/  LDL R36, [R1+0x760] ;  /* 0x0007600001247983 */ /* 0x002ee20000100800 */
[----:B--2---:R-:W-:-:S03]  /*2fbf0*/  IMAD.WIDE R4, R0, 0x4, R246 ;  /* 0x0000000400047825 */ /* 0x004fc600078e02f6 */
[----:B------:R1:W-:Y:S04]  /*2fc00*/  STL [R1+0x4a2c], R0 ;  /* 0x004a2c0001007387 */ /* 0x0003e80000100800 */
[----:B------:R2:W-:Y:S04]  /*2fc10*/  STL.64 [R1+0x2718], R4 ;  /* 0x0027180401007387 */ /* 0x0005e80000100a00 */
[----:B-1----:R-:W3:Y:S01]  /*2fc20*/  LDL.LU R0, [R1+0x1c0] ;  /* 0x0001c00001007983 */ /* 0x002ee20000300800 */
[----:B------:R-:W-:-:S04]  /*2fc30*/  IMAD.WIDE R12, R13, 0x4, R246 ;  /* 0x000000040d0c7825 */ /* 0x000fc800078e02f6 */
[----:B--2---:R-:W-:-:S05]  /*2fc40*/  IMAD.WIDE R4, R251, 0x4, R246 ;  /* 0x00000004fb047825 */ /* 0x004fca00078e02f6 */
[----:B------:R1:W-:Y:S04]  /*2fc50*/  STL.64 [R1+0x2708], R4 ;  /* 0x0027080401007387 */ /* 0x0003e80000100a00 */
[----:B-1----:R-:W2:Y:S04]  /*2fc60*/  LDL.LU.64 R4, [R1+0x4a68] ;  /* 0x004a680001047983 */ /* 0x002ea80000300a00 */
[----:B------:R-:W2:Y:S04]  /*2fc70*/  LDL R37, [R1+0x838] ;  /* 0x0008380001257983 */ /* 0x000ea80000100800 */
[----:B------:R1:W-:Y:S04]  /*2fc80*/  STL [R1+0x4a30], R251 ;  /* 0x004a30fb01007387 */ /* 0x0003e80000100800 */
[----:B-1----:R-:W2:Y:S04]  /*2fc90*/  LDL.LU R251, [R1+0x800] ;  /* 0x0008000001fb7983 */ /* 0x002ea80000300800 */
[----:B------:R1:W-:Y:S04]  /*2fca0*/  STL.64 [R1+0x26f8], R12 ;  /* 0x0026f80c01007387 */ /* 0x0003e80000100a00 */
[----:B------:R4:W-:Y:S01]  /*2fcb0*/  STL [R1+0x4958], R244 ;  /* 0x004958f401007387 */ /* 0x0009e20000100800 */
[----:B-1----:R-:W-:-:S03]  /*2fcc0*/  IMAD.WIDE R12, R244, 0x4, R246 ;  /* 0x00000004f40c7825 */ /* 0x002fc600078e02f6 */
[----:B----4-:R-:W4:Y:S04]  /*2fcd0*/  LDL R244, [R1+0x830] ;  /* 0x0008300001f47983 */ /* 0x010f280000100800 */
[----:B------:R1:W-:Y:S01]  /*2fce0*/  STL.64 [R1+0x26e8], R12 ;  /* 0x0026e80c01007387 */ /* 0x0003e20000100a00 */
[----:B------:R-:W-:-:S03]  /*2fcf0*/  IMAD R242, R242, c[0x0][0x190], RZ ;  /* 0x00006400f2f27a24 */ /* 0x000fc600078e02ff */
[----:B------:R-:W-:Y:S04]  /*2fd00*/  STL [R1+0x495c], R245 ;  /* 0x00495cf501007387 */ /* 0x000fe80000100800 */
[----:B------:R1:W-:Y:S02]  /*2fd10*/  STL.64 [R1+0x4980], R2 ;  /* 0x0049800201007387 */ /* 0x0003e40000100a00 */
[--C-:B-1----:R-:W-:Y:S02]  /*2fd20*/  IMAD.WIDE R12, R2, 0x4, R246.reuse ;  /* 0x00000004020c7825 */ /* 0x102fe400078e02f6 */
[----:B------:R-:W4:Y:S04]  /*2fd30*/  LDL.LU R2, [R1+0x680] ;  /* 0x0006800001027983 */ /* 0x000f280000300800 */
[----:B------:R1:W-:Y:S04]  /*2fd40*/  STL.64 [R1+0x26a0], R12 ;  /* 0x0026a00c01007387 */ /* 0x0003e80000100a00 */
[----:B------:R-:W4:Y:S04]  /*2fd50*/  LDL.LU R3, [R1+0x840] ;  /* 0x0008400001037983 */ /* 0x000f280000300800 */
[----:B------:R1:W-:Y:S02]  /*2fd60*/  STL.64 [R1+0x4988], R242 ;  /* 0x004988f201007387 */ /* 0x0003e40000100a00 */
[----:B-1----:R-:W-:-:S02]  /*2fd70*/  IMAD.WIDE R12, R242, 0x4, R246 ;  /* 0x00000004f20c7825 */ /* 0x002fc400078e02f6 */
[----:B------:R-:W4:Y:S04]  /*2fd80*/  LDL.LU R243, [R1+0x660] ;  /* 0x0006600001f37983 */ /* 0x000f280000300800 */
[----:B------:R3:W-:Y:S02]  /*2fd90*/  STL.64 [R1+0x2698], R12 ;  /* 0x0026980c01007387 */ /* 0x0007e40000100a00 */
[--C-:B---3--:R-:W-:Y:S02]  /*2fda0*/  IMAD.WIDE R12, R0, 0x4, R246.reuse ;  /* 0x00000004000c7825 */ /* 0x108fe400078e02f6 */
[----:B------:R1:W-:Y:S04]  /*2fdb0*/  STL [R1+0x4a34], R0 ;  /* 0x004a340001007387 */ /* 0x0003e80000100800 */
[----:B-1----:R-:W3:Y:S04]  /*2fdc0*/  LDL.LU R0, [R1+0x780] ;  /* 0x0007800001007983 */ /* 0x002ee80000300800 */
[----:B------:R1:W-:Y:S02]  /*2fdd0*/  STL.64 [R1+0x2690], R12 ;  /* 0x0026900c01007387 */ /* 0x0003e40000100a00 */
[----:B-1----:R-:W-:-:S05]  /*2fde0*/  IMAD.WIDE R12, R20, 0x4, R246 ;  /* 0x00000004140c7825 */ /* 0x002fca00078e02f6 */
[----:B------:R2:W-:Y:S01]  /*2fdf0*/  STL.64 [R1+0xd38], R12 ;  /* 0x000d380c01007387 */ /* 0x0005e20000100a00 */
[----:B------:R-:W-:-:S04]  /*2fe00*/  IMAD.WIDE R20, R21, 0x4, R246 ;  /* 0x0000000415147825 */ /* 0x000fc800078e02f6 */
[----:B--2---:R-:W-:-:S05]  /*2fe10*/  IMAD.WIDE R12, R251, 0x4, R246 ;  /* 0x00000004fb0c7825 */ /* 0x004fca00078e02f6 */
[----:B------:R1:W-:Y:S04]  /*2fe20*/  STL.64 [R1+0xd70], R12 ;  /* 0x000d700c01007387 */ /* 0x0003e80000100a00 */
[----:B-1----:R-:W2:Y:S04]  /*2fe30*/  LDL.LU.64 R12, [R1+0x4a60] ;  /* 0x004a6000010c7983 */ /* 0x002ea80000300a00 */
[----:B------:R1:W-:Y:S04]  /*2fe40*/  STL [R1+0x4a38], R251 ;  /* 0x004a38fb01007387 */ /* 0x0003e80000100800 */
[----:B-1----:R-:W2:Y:S04]  /*2fe50*/  LDL.LU R251, [R1+0x83c] ;  /* 0x00083c0001fb7983 */ /* 0x002ea80000300800 */
[----:B------:R1:W-:Y:S02]  /*2fe60*/  STL.64 [R1+0xd80], R20 ;  /* 0x000d801401007387 */ /* 0x0003e40000100a00 */
[----:B-1----:R-:W-:-:S04]  /*2fe70*/  IMAD.WIDE R20, R28, 0x4, R246 ;  /* 0x000000041c147825 */ /* 0x002fc800078e02f6 */
[--C-:B------:R-:W-:Y:S01]  /*2fe80*/  IMAD.WIDE R28, R29, 0x4, R246.reuse ;  /* 0x000000041d1c7825 */ /* 0x100fe200078e02f6 */
[----:B------:R1:W-:Y:S04]  /*2fe90*/  STL.64 [R1+0xd90], R20 ;  /* 0x000d901401007387 */ /* 0x0003e80000100a00 */
[----:B-1----:R-:W2:Y:S04]  /*2fea0*/  LDL.LU.64 R20, [R1+0x4a58] ;  /* 0x004a580001147983 */ /* 0x002ea80000300a00 */
[----:B------:R3:W-:Y:S02]  /*2feb0*/  STL.64 [R1+0xda8], R28 ;  /* 0x000da81c01007387 */ /* 0x0007e40000100a00 */
[----:B---3--:R-:W-:-:S02]  /*2fec0*/  IMAD.WIDE R28, R0, 0x4, R246 ;  /* 0x00000004001c7825 */ /* 0x008fc400078e02f6 */
[----:B------:R1:W-:Y:S04]  /*2fed0*/  STL [R1+0x4a3c], R0 ;  /* 0x004a3c0001007387 */ /* 0x0003e80000100800 */
[----:B-1----:R-:W3:Y:S04]  /*2fee0*/  LDL.LU R0, [R1+0x834] ;  /* 0x0008340001007983 */ /* 0x002ee80000300800 */
[----:B------:R1:W-:Y:S02]  /*2fef0*/  STL.64 [R1+0xdc0], R28 ;  /* 0x000dc01c01007387 */ /* 0x0003e40000100a00 */
[----:B-1----:R-:W-:-:S05]  /*2ff00*/  IMAD.WIDE R28, R36, 0x4, R246 ;  /* 0x00000004241c7825 */ /* 0x002fca00078e02f6 */
[----:B------:R1:W-:Y:S04]  /*2ff10*/  STL.64 [R1+0xdd0], R28 ;  /* 0x000dd01c01007387 */ /* 0x0003e80000100a00 */
[----:B----4-:R4:W-:Y:S01]  /*2ff20*/  STL [R1+0x4a40], R3 ;  /* 0x004a400301007387 */ /* 0x0109e20000100800 */
[----:B-1----:R-:W-:-:S03]  /*2ff30*/  IMAD.WIDE R28, R3, 0x4, R246 ;  /* 0x00000004031c7825 */ /* 0x002fc600078e02f6 */
[----:B----4-:R-:W4:Y:S04]  /*2ff40*/  LDL.LU R3, [R1+0x6a0] ;  /* 0x0006a00001037983 */ /* 0x010f280000300800 */
[----:B------:R2:W-:Y:S01]  /*2ff50*/  STL.64 [R1+0xde8], R28 ;  /* 0x000de81c01007387 */ /* 0x0005e20000100a00 */
[----:B------:R-:W-:-:S04]  /*2ff60*/  IMAD.WIDE R36, R37, 0x4, R246 ;  /* 0x0000000425247825 */ /* 0x000fc800078e02f6 */
[----:B--2---:R-:W-:-:S05]  /*2ff70*/  IMAD.WIDE R28, R251, 0x4, R246 ;  /* 0x00000004fb1c7825 */ /* 0x004fca00078e02f6 */
[----:B------:R1:W-:Y:S04]  /*2ff80*/  STL.64 [R1+0xe00], R28 ;  /* 0x000e001c01007387 */ /* 0x0003e80000100a00 */
[----:B-1----:R-:W2:Y:S04]  /*2ff90*/  LDL.LU.64 R28, [R1+0x4a50] ;  /* 0x004a5000011c7983 */ /* 0x002ea80000300a00 */
[----:B------:R3:W-:Y:S01]  /*2ffa0*/  STL.64 [R1+0xed8], R36 ;  /* 0x000ed82401007387 */ /* 0x0007e20000100a00 */
[----:B------:R-:W-:-:S04]  /*2ffb0*/  IMAD.WIDE R244, R244, 0x4, R246 ;  /* 0x00000004f4f47825 */ /* 0x000fc800078e02f6 */
[----:B---3--:R-:W-:-:S05]  /*2ffc0*/  IMAD.WIDE R36, R0, 0x4, R246 ;  /* 0x0000000400247825 */ /* 0x008fca00078e02f6 */
[----:B------:R1:W-:Y:S04]  /*2ffd0*/  STL.64 [R1+0xed0], R36 ;  /* 0x000ed02401007387 */ /* 0x0003e80000100a00 */
[----:B-1----:R-:W3:Y:S04]  /*2ffe0*/  LDL.LU.64 R36, [R1+0x4a48] ;  /* 0x004a480001247983 */ /* 0x002ee80000300a00 */
[----:B------:R4:W-:Y:S02]  /*2fff0*/  STL.64 [R1+0xec8], R244 ;  /* 0x000ec8f401007387 */ /* 0x0009e40000100a00 */
[----:B----4-:R-:W-:-:S05]  /*30000*/  IMAD.WIDE R244, R3, 0x4, R246 ;  /* 0x0000000403f47825 */ /* 0x010fca00078e02f6 */
[----:B------:R1:W-:Y:S02]  /*30010*/  STL.64 [R1+0xec0], R244 ;  /* 0x000ec0f401007387 */ /* 0x0003e40000100a00 */
[----:B-1----:R-:W-:-:S05]  /*30020*/  IMAD.WIDE R244, R2, 0x4, R246 ;  /* 0x0000000402f47825 */ /* 0x002fca00078e02f6 */
[----:B------:R1:W-:Y:S02]  /*30030*/  STL.64 [R1+0xeb8], R244 ;  /* 0x000eb8f401007387 */ /* 0x0003e40000100a00 */
[----:B-1----:R-:W-:-:S05]  /*30040*/  IMAD.WIDE R244, R243, 0x4, R246 ;  /* 0x00000004f3f47825 */ /* 0x002fca00078e02f6 */
[----:B------:R1:W-:Y:S02]  /*30050*/  STL.64 [R1+0xeb0], R244 ;  /* 0x000eb0f401007387 */ /* 0x0003e40000100a00 */
[----:B-1----:R-:W-:-:S05]  /*30060*/  IMAD.WIDE R244, R241, 0x4, R246 ;  /* 0x00000004f1f47825 */ /* 0x002fca00078e02f6 */
[----:B------:R1:W-:Y:S04]  /*30070*/  STL.64 [R1+0xea8], R244 ;  /* 0x000ea8f401007387 */ /* 0x0003e80000100a00 */
[----:B------:R4:W-:Y:S01]  /*30080*/  STL.64 [R1+0x4998], R240 ;  /* 0x004998f001007387 */ /* 0x0009e20000100a00 */
[----:B-1----:R-:W-:-:S05]  /*30090*/  IMAD.WIDE R244, R240, 0x4, R246 ;  /* 0x00000004f0f47825 */ /* 0x002fca00078e02f6 */
[----:B------:R1:W-:Y:S01]  /*300a0*/  STL.64 [R1+0xea0], R244 ;  /* 0x000ea0f401007387 */ /* 0x0003e20000100a00 */
[----:B----4-:R-:W-:-:S03]  /*300b0*/  IMAD.WIDE R240, R238, 0x4, R246 ;  /* 0x00000004eef07825 */ /* 0x010fc600078e02f6 */
[----:B------:R4:W-:Y:S01]  /*300c0*/  STL.64 [R1+0x49a0], R238 ;  /* 0x0049a0ee01007387 */ /* 0x0009e20000100a00 */
[----:B-1----:R-:W-:-:S05]  /*300d0*/  IMAD.WIDE R244, R239, 0x4, R246 ;  /* 0x00000004eff47825 */ /* 0x002fca00078e02f6 */
[----:B------:R1:W-:Y:S01]  /*300e0*/  STL.64 [R1+0xe98], R244 ;  /* 0x000e98f401007387 */ /* 0x0003e20000100a00 */
[----:B----4-:R-:W-:-:S03]  /*300f0*/  IMAD.WIDE R238, R212, 0x4, R246 ;  /* 0x00000004d4ee7825 */ /* 0x010fc600078e02f6 */
[----:B------:R4:W-:Y:S01]  /*30100*/  STL.64 [R1+0xe90], R240 ;  /* 0x000e90f001007387 */ /* 0x0009e20000100a00 */
[----:B-1----:R-:W-:-:S04]  /*30110*/  IMAD.WIDE R244, R237, 0x4, R246 ;  /* 0x00000004edf47825 */ /* 0x002fc800078e02f6 */
[--C-:B----4-:R-:W-:Y:S01]  /*30120*/  IMAD.WIDE R240, R213, 0x4, R246.reuse ;  /* 0x00000004d5f07825 */ /* 0x110fe200078e02f6 */
[----:B------:R-:W-:Y:S04]  /*30130*/  STL.64 [R1+0xe88], R244 ;  /* 0x000e88f401007387 */ /* 0x000fe80000100a00 */
[----:B------:R1:W-:Y:S04]  /*30140*/  STL.64 [R1+0x49b0], R212 ;  /* 0x0049b0d401007387 */ /* 0x0003e80000100a00 */
[----:B------:R-:W-:Y:S04]  /*30150*/  STL.64 [R1+0xe80], R240 ;  /* 0x000e80f001007387 */ /* 0x000fe80000100a00 */
[----:B------:R4:W-:Y:S01]  /*30160*/  STL.64 [R1+0x1600], R238 ;  /* 0x001600ee01007387 */ /* 0x0009e20000100a00 */
[----:B-1----:R-:W-:-:S03]  /*30170*/  IMAD.WIDE R212, R205, 0x4, R246 ;  /* 0x00000004cdd47825 */ /* 0x002fc600078e02f6 */
[----:B------:R1:W-:Y:S04]  /*30180*/  STL.64 [R1+0x49b8], R204 ;  /* 0x0049b8cc01007387 */ /* 0x0003e80000100a00 */
[----:B------:R2:W-:Y:S01]  /*30190*/  STL.64 [R1+0x1698], R212 ;  /* 0x001698d401007387 */ /* 0x0005e20000100a00 */
[----:B----4-:R-:W-:-:S05]  /*301a0*/  IMAD.WIDE R238, R204, 0x4, R246 ;  /* 0x00000004ccee7825 */ /* 0x010fca00078e02f6 */
[----:B------:R-:W-:Y:S01]  /*301b0*/  STL.64 [R1+0x1720], R238 ;  /* 0x001720ee01007387 */ /* 0x000fe20000100a00 */
[----:B-1----:R-:W-:-:S04]  /*301c0*/  IMAD.WIDE R204, R196, 0x4, R246 ;  /* 0x00000004c4cc7825 */ /* 0x002fc800078e02f6 */
[--C-:B--2---:R-:W-:Y:S01]  /*301d0*/  IMAD.WIDE R212, R197, 0x4, R246.reuse ;  /* 0x00000004c5d47825 */ /* 0x104fe200078e02f6 */
[----:B------:R1:W-:Y:S04]  /*301e0*/  STL.64 [R1+0x49c8], R196 ;  /* 0x0049c8c401007387 */ /* 0x0003e80000100a00 */
[----:B------:R-:W-:Y:S04]  /*301f0*/  STL.64 [R1+0x1ab0], R212 ;  /* 0x001ab0d401007387 */ /* 0x000fe80000100a00 */
[----:B------:R2:W-:Y:S01]  /*30200*/  STL.64 [R1+0x1b40], R204 ;  /* 0x001b40cc01007387 */ /* 0x0005e20000100a00 */
[----:B-1----:R-:W-:-:S03]  /*30210*/  IMAD.WIDE R196, R189, 0x4, R246 ;  /* 0x00000004bdc47825 */ /* 0x002fc600078e02f6 */
[----:B------:R1:W-:Y:S04]  /*30220*/  STL.64 [R1+0x49d0], R188 ;  /* 0x0049d0bc01007387 */ /* 0x0003e80000100a00 */
[----:B------:R4:W-:Y:S01]  /*30230*/  STL.64 [R1+0x1c80], R196 ;  /* 0x001c80c401007387 */ /* 0x0009e20000100a00 */
[----:B--2---:R-:W-:-:S04]  /*30240*/  IMAD.WIDE R204, R188, 0x4, R246 ;  /* 0x00000004bccc7825 */ /* 0x004fc800078e02f6 */
[--C-:B-1----:R-:W-:Y:S01]  /*30250*/  IMAD.WIDE R188, R180, 0x4, R246.reuse ;  /* 0x00000004b4bc7825 */ /* 0x102fe200078e02f6 */
[----:B------:R-:W-:Y:S03]  /*30260*/  STL.64 [R1+0x1cf8], R204 ;  /* 0x001cf8cc01007387 */ /* 0x000fe60000100a00 */
[--C-:B----4-:R-:W-:Y:S01]  /*30270*/  IMAD.WIDE R196, R181, 0x4, R246.reuse ;  /* 0x00000004b5c47825 */ /* 0x110fe200078e02f6 */
[----:B------:R1:W-:Y:S04]  /*30280*/  STL.64 [R1+0x49e0], R180 ;  /* 0x0049e0b401007387 */ /* 0x0003e80000100a00 */
[----:B------:R-:W-:Y:S04]  /*30290*/  STL.64 [R1+0x2458], R196 ;  /* 0x002458c401007387 */ /* 0x000fe80000100a00 */
[----:B------:R2:W-:Y:S01]  /*302a0*/  STL.64 [R1+0x24b8], R188 ;  /* 0x0024b8bc01007387 */ /* 0x0005e20000100a00 */
[----:B-1----:R-:W-:-:S03]  /*302b0*/  IMAD.WIDE R180, R173, 0x4, R246 ;  /* 0x00000004adb47825 */ /* 0x002fc600078e02f6 */
[----:B------:R1:W-:Y:S04]  /*302c0*/  STL.64 [R1+0x49e8], R172 ;  /* 0x0049e8ac01007387 */ /* 0x0003e80000100a00 */
[----:B------:R4:W-:Y:S01]  /*302d0*/  STL.64 [R1+0x2518], R180 ;  /* 0x002518b401007387 */ /* 0x0009e20000100a00 */
[----:B--2---:R-:W-:-:S05]  /*302e0*/  IMAD.WIDE R188, R172, 0x4, R246 ;  /* 0x00000004acbc7825 */ /* 0x004fca00078e02f6 */
[----:B------:R-:W-:Y:S01]  /*302f0*/  STL.64 [R1+0x29f8], R188 ;  /* 0x0029f8bc01007387 */ /* 0x000fe20000100a00 */
[----:B-1----:R-:W-:-:S04]  /*30300*/  IMAD.WIDE R172, R164, 0x4, R246 ;  /* 0x00000004a4ac7825 */ /* 0x002fc800078e02f6 */
[--C-:B----4-:R-:W-:Y:S01]  /*30310*/  IMAD.WIDE R180, R165, 0x4, R246.reuse ;  /* 0x00000004a5b47825 */ /* 0x110fe200078e02f6 */
        /* <DEDUP_REMOVED lines=11> */
[----:B------:R2:W-:Y:S04]  /*303d0*/  STL.64 [R1+0x2938], R164 ;  /* 0x002938a401007387 */ /* 0x0005e80000100a00 */
[----:B------:R4:W-:Y:S01]  /*303e0*/  STL.64 [R1+0x2910], R156 ;  /* 0x0029109c01007387 */ /* 0x0009e20000100a00 */
[----:B-1----:R-:W-:-:S04]  /*303f0*/  IMAD.WIDE R148, R141, 0x4, R246 ;  /* 0x000000048d947825 */ /* 0x002fc800078e02f6 */
[----:B--2---:R-:W-:-:S04]  /*30400*/  IMAD.WIDE R164, R133, 0x4, R246 ;  /* 0x0000000485a47825 */ /* 0x004fc800078e02f6 */
[--C-:B----4-:R-:W-:Y:S01]  /*30410*/  IMAD.WIDE R156, R140, 0x4, R246.reuse ;  /* 0x000000048c9c7825 */ /* 0x110fe200078e02f6 */
[----:B------:R1:W-:Y:S04]  /*30420*/  STL.64 [R1+0x28e0], R148 ;  /* 0x0028e09401007387 */ /* 0x0003e80000100a00 */
[----:B------:R2:W-:Y:S04]  /*30430*/  STL.64 [R1+0x28b0], R156 ;  /* 0x0028b09c01007387 */ /* 0x0005e80000100a00 */
[----:B------:R4:W-:Y:S01]  /*30440*/  STL.64 [R1+0x2880], R164 ;  /* 0x002880a401007387 */ /* 0x0009e20000100a00 */
[----:B-1----:R-:W-:-:S04]  /*30450*/  IMAD.WIDE R148, R132, 0x4, R246 ;  /* 0x0000000484947825 */ /* 0x002fc800078e02f6 */
[--C-:B--2---:R-:W-:Y:S01]  /*30460*/  IMAD.WIDE R156, R125, 0x4, R246.reuse ;  /* 0x000000047d9c7825 */ /* 0x104fe200078e02f6 */
[----:B------:R1:W-:Y:S03]  /*30470*/  STL.64 [R1+0x2858], R148 ;  /* 0x0028589401007387 */ /* 0x0003e60000100a00 */
[--C-:B----4-:R-:W-:Y:S01]  /*30480*/  IMAD.WIDE R164, R124, 0x4, R246.reuse ;  /* 0x000000047ca47825 */ /* 0x110fe200078e02f6 */
        /* <DEDUP_REMOVED lines=23> */
[----:B----4-:R-:W-:Y:S01]  /*30600*/  IMAD.WIDE R164, R76, 0x4, R246 ;  /* 0x000000044ca47825 */ /* 0x010fe200078e02f6 */
[----:B------:R2:W-:Y:S03]  /*30610*/  STL.64 [R1+0x26c8], R156 ;  /* 0x0026c89c01007387 */ /* 0x0005e60000100a00 */
[----:B------:R-:W-:Y:S01]  /*30620*/  IMAD R60, R60, c[0x0][0x190], RZ ;  /* 0x000064003c3c7a24 */ /* 0x000fe200078e02ff */
[----:B------:R4:W-:Y:S01]  /*30630*/  STL.64 [R1+0x26c0], R164 ;  /* 0x0026c0a401007387 */ /* 0x0009e20000100a00 */
[----:B------:R-:W-:-:S02]  /*30640*/  IMAD R53, R53, c[0x0][0x190], RZ ;  /* 0x0000640035357a24 */ /* 0x000fc400078e02ff */
        /* <DEDUP_REMOVED lines=356> */
[----:B-1----:R-:W-:-:S03]  /*31c90*/  IMAD.WIDE R148, R86, 0x4, R246 ;  /* 0x0000000456947825 */ /* 0x002fc600078e02f6 */
[----:B------:R-:W4:Y:S01]  /*31ca0*/  LDL.LU R244, [R1+0x620] ;  /* 0x0006200001f47983 */ /* 0x000f220000300800 */
[----:B--2---:R-:W-:-:S03]  /*31cb0*/  IMAD.WIDE R156, R79, 0x4, R246 ;  /* 0x000000044f9c7825 */ /* 0x004fc600078e02f6 */
[----:B------:R1:W-:Y:S04]  /*31cc0*/  STL.64 [R1+0x2bd0], R148 ;  /* 0x002bd09401007387 */ /* 0x0003e80000100a00 */
[----:B------:R2:W-:Y:S01]  /*31cd0*/  STL.64 [R1+0x2ae8], R156 ;  /* 0x002ae89c01007387 */ /* 0x0005e20000100a00 */
[----:B---3--:R-:W-:-:S04]  /*31ce0*/  IMAD.WIDE R164, R70, 0x4, R246 ;  /* 0x0000000446a47825 */ /* 0x008fc800078e02f6 */
[----:B-1----:R-:W-:-:S04]  /*31cf0*/  IMAD.WIDE R148, R78, 0x4, R246 ;  /* 0x000000044e947825 */ /* 0x002fc800078e02f6 */
[----:B--2---:R-:W-:Y:S01]  /*31d00*/  IMAD.WIDE R156, R71, 0x4, R246 ;  /* 0x00000004479c7825 */ /* 0x004fe200078e02f6 */
[----:B------:R1:W-:Y:S04]  /*31d10*/  STL.64 [R1+0x2b98], R148 ;  /* 0x002b989401007387 */ /* 0x0003e80000100a00 */
[----:B------:R2:W-:Y:S01]  /*31d20*/  STL.64 [R1+0x2bd8], R156 ;  /* 0x002bd89c01007387 */ /* 0x0005e20000100a00 */
[----:B------:R-:W-:-:S03]  /*31d30*/  IMAD R46, R46, c[0x0][0x190], RZ ;  /* 0x000064002e2e7a24 */ /* 0x000fc600078e02ff */
        /* <DEDUP_REMOVED lines=10> */
[----:B---3--:R-:W-:Y:S01]  /*31de0*/  IMAD.WIDE R164, R46, 0x4, R246 ;  /* 0x000000042ea47825 */ /* 0x008fe200078e02f6 */
[----:B------:R2:W-:Y:S04]  /*31df0*/  STL.64 [R1+0x2be8], R156 ;  /* 0x002be89c01007387 */ /* 0x0005e80000100a00 */
[----:B------:R-:W-:Y:S04]  /*31e00*/  STL.64 [R1+0x2b00], R164 ;  /* 0x002b00a401007387 */ /* 0x000fe80000100a00 */
[----:B------:R-:W3:Y:S01]  /*31e10*/  LDL.LU R181, [R1+0x830] ;  /* 0x0008300001b57983 */ /* 0x000ee20000300800 */
[----:B------:R-:W-:-:S02]  /*31e20*/  IMAD R39, R39, c[0x0][0x190], RZ ;  /* 0x0000640027277a24 */ /* 0x000fc400078e02ff */
[----:B------:R-:W-:Y:S02]  /*31e30*/  IMAD R38, R38, c[0x0][0x190], RZ ;  /* 0x0000640026267a24 */ /* 0x000fe400078e02ff */
[----:B-1----:R-:W-:-:S04]  /*31e40*/  IMAD.WIDE R148, R39, 0x4, R246 ;  /* 0x0000000427947825 */ /* 0x002fc800078e02f6 */
[----:B------:R-:W-:Y:S01]  /*31e50*/  IMAD R31, R31, c[0x0][0x190], RZ ;  /* 0x000064001f1f7a24 */ /* 0x000fe200078e02ff */
[----:B------:R1:W-:Y:S01]  /*31e60*/  STL.64 [R1+0x2bb0], R148 ;  /* 0x002bb09401007387 */ /* 0x0003e20000100a00 */
[----:B--2---:R-:W-:-:S04]  /*31e70*/  IMAD.WIDE R156, R38, 0x4, R246 ;  /* 0x00000004269c7825 */ /* 0x004fc800078e02f6 */
[----:B------:R-:W-:Y:S01]  /*31e80*/  IMAD R30, R30, c[0x0][0x190], RZ ;  /* 0x000064001e1e7a24 */ /* 0x000fe200078e02ff */
[----:B------:R2:W-:Y:S01]  /*31e90*/  STL.64 [R1+0x2bf0], R156 ;  /* 0x002bf09c01007387 */ /* 0x0005e20000100a00 */
[----:B------:R-:W-:Y:S02]  /*31ea0*/  IMAD R23, R23, c[0x0][0x190], RZ ;  /* 0x0000640017177a24 */ /* 0x000fe400078e02ff */
[--C-:B-1----:R-:W-:Y:S01]  /*31eb0*/  IMAD.WIDE R148, R31, 0x4, R246.reuse ;  /* 0x000000041f947825 */ /* 0x102fe200078e02f6 */
[----:B------:R-:W3:Y:S03]  /*31ec0*/  LDL.LU R188, [R1+0x838] ;  /* 0x0008380001bc7983 */ /* 0x000ee60000300800 */
[----:B------:R-:W-:Y:S01]  /*31ed0*/  IMAD.WIDE R164, R30, 0x4, R246 ;  /* 0x000000041ea47825 */ /* 0x000fe200078e02f6 */
[----:B------:R1:W-:Y:S03]  /*31ee0*/  STL.64 [R1+0x2b08], R148 ;  /* 0x002b089401007387 */ /* 0x0003e60000100a00 */
[----:B------:R-:W-:Y:S01]  /*31ef0*/  IMAD R22, R22, c[0x0][0x190], RZ ;  /* 0x0000640016167a24 */ /* 0x000fe200078e02ff */
[----:B------:R-:W-:Y:S01]  /*31f00*/  STL.64 [R1+0x2bb8], R164 ;  /* 0x002bb8a401007387 */ /* 0x000fe20000100a00 */
[----:B------:R-:W-:-:S02]  /*31f10*/  IMAD R15, R15, c[0x0][0x190], RZ ;  /* 0x000064000f0f7a24 */ /* 0x000fc400078e02ff */
[--C-:B--2---:R-:W-:Y:S01]  /*31f20*/  IMAD.WIDE R156, R22, 0x4, R246.reuse ;  /* 0x00000004169c7825 */ /* 0x104fe200078e02f6 */
[----:B------:R-:W2:Y:S03]  /*31f30*/  LDL.LU R189, [R1+0x760] ;  /* 0x0007600001bd7983 */ /* 0x000ea60000300800 */
[----:B-1----:R-:W-:-:S05]  /*31f40*/  IMAD.WIDE R148, R23, 0x4, R246 ;  /* 0x0000000417947825 */ /* 0x002fca00078e02f6 */
[----:B------:R1:W-:Y:S01]  /*31f50*/  STL.64 [R1+0x2bf8], R148 ;  /* 0x002bf89401007387 */ /* 0x0003e20000100a00 */
[----:B------:R-:W-:-:S03]  /*31f60*/  IMAD R14, R14, c[0x0][0x190], RZ ;  /* 0x000064000e0e7a24 */ /* 0x000fc600078e02ff */
[----:B------:R1:W-:Y:S01]  /*31f70*/  STL.64 [R1+0x2b10], R156 ;  /* 0x002b109c01007387 */ /* 0x0003e20000100a00 */
[----:B------:R-:W-:-:S03]  /*31f80*/  IMAD R6, R6, c[0x0][0x190], RZ ;  /* 0x0000640006067a24 */ /* 0x000fc600078e02ff */
[----:B------:R-:W2:Y:S01]  /*31f90*/  LDL.LU R196, [R1+0x7a0] ;  /* 0x0007a00001c47983 */ /* 0x000ea20000300800 */
[----:B-1----:R-:W-:-:S03]  /*31fa0*/  IMAD.WIDE R148, R15, 0x4, R246 ;  /* 0x000000040f947825 */ /* 0x002fc600078e02f6 */
[----:B------:R-:W2:Y:S04]  /*31fb0*/  LDL.LU R197, [R1+0x7c0] ;  /* 0x0007c00001c57983 */ /* 0x000ea80000300800 */
[----:B------:R1:W-:Y:S01]  /*31fc0*/  STL.64 [R1+0x2bc0], R148 ;  /* 0x002bc09401007387 */ /* 0x0003e20000100a00 */
[----:B------:R-:W-:Y:S02]  /*31fd0*/  IMAD R7, R7, c[0x0][0x190], RZ ;  /* 0x0000640007077a24 */ /* 0x000fe400078e02ff */
[--C-:B------:R-:W-:Y:S01]  /*31fe0*/  IMAD.WIDE R156, R6, 0x4, R246.reuse ;  /* 0x00000004069c7825 */ /* 0x100fe200078e02f6 */
[----:B------:R-:W2:Y:S04]  /*31ff0*/  LDL.LU R204, [R1+0x7e0] ;  /* 0x0007e00001cc7983 */ /* 0x000ea80000300800 */
[----:B------:R-:W2:Y:S01]  /*32000*/  LDL.LU R205, [R1+0x820] ;  /* 0x0008200001cd7983 */ /* 0x000ea20000300800 */
[----:B-1----:R-:W-:-:S04]  /*32010*/  IMAD.WIDE R148, R14, 0x4, R246 ;  /* 0x000000040e947825 */ /* 0x002fc800078e02f6 */
[----:B------:R-:W-:Y:S01]  /*32020*/  IMAD R252, R252, c[0x0][0x190], RZ ;  /* 0x00006400fcfc7a24 */ /* 0x000fe200078e02ff */
[----:B------:R1:W-:Y:S04]  /*32030*/  STL.64 [R1+0x2c00], R148 ;  /* 0x002c009401007387 */ /* 0x0003e80000100a00 */
[----:B------:R-:W2:Y:S04]  /*32040*/  LDL.LU R245, [R1+0x1a4] ;  /* 0x0001a40001f57983 */ /* 0x000ea80000300800 */
[----:B------:R1:W-:Y:S02]  /*32050*/  STL.64 [R1+0x2c08], R156 ;  /* 0x002c089c01007387 */ /* 0x0003e40000100a00 */
[----:B-1----:R-:W-:-:S02]  /*32060*/  IMAD.WIDE R148, R7, 0x4, R246 ;  /* 0x0000000407947825 */ /* 0x002fc400078e02f6 */
[----:B------:R-:W2:Y:S04]  /*32070*/  LDL.LU R212, [R1+0x1c8] ;  /* 0x0001c80001d47983 */ /* 0x000ea80000300800 */
[----:B------:R-:W2:Y:S01]  /*32080*/  LDL.LU R213, [R1+0x1e0] ;  /* 0x0001e00001d57983 */ /* 0x000ea20000300800 */
[----:B------:R-:W-:-:S03]  /*32090*/  IMAD.WIDE R156, R252, 0x4, R246 ;  /* 0x00000004fc9c7825 */ /* 0x000fc600078e02f6 */
[----:B------:R-:W-:Y:S04]  /*320a0*/  STL.64 [R1+0x2b18], R148 ;  /* 0x002b189401007387 */ /* 0x000fe80000100a00 */
[----:B------:R-:W2:Y:S04]  /*320b0*/  LDL.LU R238, [R1+0x220] ;  /* 0x0002200001ee7983 */ /* 0x000ea80000300800 */
[----:B------:R1:W-:Y:S04]  /*320c0*/  STL.64 [R1+0x2bc8], R156 ;  /* 0x002bc89c01007387 */ /* 0x0003e80000100a00 */
[----:B------:R-:W2:Y:S01]  /*320d0*/  LDL.LU R239, [R1+0x2e0] ;  /* 0x0002e00001ef7983 */ /* 0x000ea20000300800 */
[----:B-1----:R-:W-:-:S04]  /*320e0*/  IMAD.WIDE R156, R243, 0x4, R248 ;  /* 0x00000004f39c7825 */ /* 0x002fc800078e02f8 */
[----:B------:R-:W-:-:S04]  /*320f0*/  IMAD.WIDE R164, R0, 0x4, R248 ;  /* 0x0000000400a47825 */ /* 0x000fc800078e02f8 */
[----:B----4-:R-:W-:-:S05]  /*32100*/  IMAD.WIDE R148, R244, 0x4, R248 ;  /* 0x00000004f4947825 */ /* 0x010fca00078e02f8 */
[----:B------:R1:W-:Y:S04]  /*32110*/  STL.64 [R1+0xe38], R148 ;  /* 0x000e389401007387 */ /* 0x0003e80000100a00 */
[----:B------:R-:W4:Y:S04]  /*32120*/  LDL.LU R240, [R1+0x300] ;  /* 0x0003000001f07983 */ /* 0x000f280000300800 */
[----:B------:R-:W4:Y:S01]  /*32130*/  LDL.LU R244, [R1+0x320] ;  /* 0x0003200001f47983 */ /* 0x000f220000300800 */
[----:B-1----:R-:W-:-:S03]  /*32140*/  IMAD.WIDE R148, R2, 0x4, R248 ;  /* 0x0000000402947825 */ /* 0x002fc600078e02f8 */
[----:B------:R-:W4:Y:S04]  /*32150*/  LDL.LU R241, [R1+0x400] ;  /* 0x0004000001f17983 */ /* 0x000f280000300800 */
[----:B------:R1:W-:Y:S04]  /*32160*/  STL.64 [R1+0xe30], R156 ;  /* 0x000e309c01007387 */ /* 0x0003e80000100a00 */
[----:B------:R-:W4:Y:S04]  /*32170*/  LDL.LU R242, [R1+0x858] ;  /* 0x0008580001f27983 */ /* 0x000f280000300800 */
[----:B------:R-:W-:Y:S04]  /*32180*/  STL.64 [R1+0xe28], R148 ;  /* 0x000e289401007387 */ /* 0x000fe80000100a00 */
[----:B------:R-:W4:Y:S01]  /*32190*/  LDL.LU R243, [R1+0x85c] ;  /* 0x00085c0001f37983 */ /* 0x000f220000300800 */
[----:B-1----:R-:W-:-:S03]  /*321a0*/  IMAD.WIDE R156, R3, 0x4, R248 ;  /* 0x00000004039c7825 */ /* 0x002fc600078e02f8 */
[----:B------:R-:W4:Y:S04]  /*321b0*/  LDL.LU R2, [R1+0x860] ;  /* 0x0008600001027983 */ /* 0x000f280000300800 */
[----:B------:R-:W4:Y:S04]  /*321c0*/  LDL.LU R3, [R1+0x4a40] ;  /* 0x004a400001037983 */ /* 0x000f280000300800 */
[----:B------:R1:W-:Y:S04]  /*321d0*/  STL.64 [R1+0xe20], R156 ;  /* 0x000e209c01007387 */ /* 0x0003e80000100a00 */
[----:B------:R-:W4:Y:S01]  /*321e0*/  LDL.LU R0, [R1+0x4a3c] ;  /* 0x004a3c0001007983 */ /* 0x000f220000300800 */
[----:B-1----:R-:W-:-:S04]  /*321f0*/  IMAD.WIDE R156, R251, 0x4, R248 ;  /* 0x00000004fb9c7825 */ /* 0x002fc800078e02f8 */
[----:B---3--:R-:W-:-:S05]  /*32200*/  IMAD.WIDE R148, R181, 0x4, R248 ;  /* 0x00000004b5947825 */ /* 0x008fca00078e02f8 */
[----:B------:R1:W-:Y:S04]  /*32210*/  STL.64 [R1+0xe18], R148 ;  /* 0x000e189401007387 */ /* 0x0003e80000100a00 */
[----:B------:R2:W-:Y:S04]  /*32220*/  STL.64 [R1+0xe10], R164 ;  /* 0x000e10a401007387 */ /* 0x0005e80000100a00 */
[----:B------:R-:W3:Y:S01]  /*32230*/  LDL.LU R251, [R1+0x4a38] ;  /* 0x004a380001fb7983 */ /* 0x000ee20000300800 */
[----:B-1----:R-:W-:-:S05]  /*32240*/  IMAD.WIDE R148, R188, 0x4, R248 ;  /* 0x00000004bc947825 */ /* 0x002fca00078e02f8 */
[----:B------:R4:W-:Y:S01]  /*32250*/  STL.64 [R1+0xe08], R148 ;  /* 0x000e089401007387 */ /* 0x0009e20000100a00 */
[----:B--2---:R-:W-:-:S04]  /*32260*/  IMAD.WIDE R164, R196, 0x4, R248 ;  /* 0x00000004c4a47825 */ /* 0x004fc800078e02f8 */
[--C-:B----4-:R-:W-:Y:S02]  /*32270*/  IMAD.WIDE R148, R3, 0x4, R248.reuse ;  /* 0x0000000403947825 */ /* 0x110fe400078e02f8 */
[----:B------:R-:W2:Y:S04]  /*32280*/  LDL.LU R3, [R1+0x848] ;  /* 0x0008480001037983 */ /* 0x000ea80000300800 */
[----:B------:R1:W-:Y:S04]  /*32290*/  STL.64 [R1+0xdf8], R156 ;  /* 0x000df89c01007387 */ /* 0x0003e80000100a00 */
[----:B------:R4:W-:Y:S01]  /*322a0*/  STL.64 [R1+0xdd8], R148 ;  /* 0x000dd89401007387 */ /* 0x0009e20000100a00 */
[----:B-1----:R-:W-:-:S04]  /*322b0*/  IMAD.WIDE R156, R189, 0x4, R248 ;  /* 0x00000004bd9c7825 */ /* 0x002fc800078e02f8 */
[--C-:B----4-:R-:W-:Y:S02]  /*322c0*/  IMAD.WIDE R148, R0, 0x4, R248.reuse ;  /* 0x0000000400947825 */ /* 0x110fe400078e02f8 */
[----:B------:R-:W4:Y:S04]  /*322d0*/  LDL.LU R0, [R1+0x4a34] ;  /* 0x004a340001007983 */ /* 0x000f280000300800 */
[----:B------:R1:W-:Y:S04]  /*322e0*/  STL.64 [R1+0xdc8], R156 ;  /* 0x000dc89c01007387 */ /* 0x0003e80000100a00 */
[----:B------:R-:W-:Y:S04]  /*322f0*/  STL.64 [R1+0xdb8], R148 ;  /* 0x000db89401007387 */ /* 0x000fe80000100a00 */
[----:B------:R3:W-:Y:S01]  /*32300*/  STL.64 [R1+0xd98], R164 ;  /* 0x000d98a401007387 */ /* 0x0007e20000100a00 */
[----:B-1----:R-:W-:-:S05]  /*32310*/  IMAD.WIDE R156, R197, 0x4, R248 ;  /* 0x00000004c59c7825 */ /* 0x002fca00078e02f8 */
[----:B------:R-:W-:Y:S01]  /*32320*/  STL.64 [R1+0xd88], R156 ;  /* 0x000d889c01007387 */ /* 0x000fe20000100a00 */
[----:B---3--:R-:W-:-:S03]  /*32330*/  IMAD.WIDE R164, R251, 0x4, R248 ;  /* 0x00000004fba47825 */ /* 0x008fc600078e02f8 */
[----:B------:R-:W3:Y:S01]  /*32340*/  LDL.LU R251, [R1+0x4a30] ;  /* 0x004a300001fb7983 */ /* 0x000ee20000300800 */
[----:B------:R-:W-:-:S05]  /*32350*/  IMAD.WIDE R148, R204, 0x4, R248 ;  /* 0x00000004cc947825 */ /* 0x000fca00078e02f8 */
[----:B------:R1:W-:Y:S04]  /*32360*/  STL.64 [R1+0xd78], R148 ;  /* 0x000d789401007387 */ /* 0x0003e80000100a00 */
[----:B------:R1:W-:Y:S02]  /*32370*/  STL.64 [R1+0xd68], R164 ;  /* 0x000d68a401007387 */ /* 0x0003e40000100a00 */
[----:B-1----:R-:W-:-:S04]  /*32380*/  IMAD.WIDE R148, R205, 0x4, R248 ;  /* 0x00000004cd947825 */ /* 0x002fc800078e02f8 */
[----:B------:R-:W-:-:S04]  /*32390*/  IMAD.WIDE R164, R212, 0x4, R248 ;  /* 0x00000004d4a47825 */ /* 0x000fc800078e02f8 */
[--C-:B----4-:R-:W-:Y:S02]  /*323a0*/  IMAD.WIDE R156, R0, 0x4, R248.reuse ;  /* 0x00000004009c7825 */ /* 0x110fe400078e02f8 */
[----:B------:R-:W4:Y:S04]  /*323b0*/  LDL.LU R0, [R1+0x4a2c] ;  /* 0x004a2c0001007983 */ /* 0x000f280000300800 */
[----:B------:R1:W-:Y:S02]  /*323c0*/  STL.64 [R1+0xcd8], R148 ;  /* 0x000cd89401007387 */ /* 0x0003e40000100a00 */
[--C-:B-1----:R-:W-:Y:S02]  /*323d0*/  IMAD.WIDE R148, R245, 0x4, R248.reuse ;  /* 0x00000004f5947825 */ /* 0x102fe400078e02f8 */
[----:B------:R-:W2:Y:S04]  /*323e0*/  LDL.LU R245, [R1+0x854] ;  /* 0x0008540001f57983 */ /* 0x000ea80000300800 */
[----:B------:R-:W-:Y:S04]  /*323f0*/  STL.64 [R1+0x2600], R156 ;  /* 0x0026009c01007387 */ /* 0x000fe80000100a00 */
[----:B------:R3:W-:Y:S04]  /*32400*/  STL.64 [R1+0x25f8], R148 ;  /* 0x0025f89401007387 */ /* 0x0007e80000100a00 */
[----:B------:R-:W-:Y:S01]  /*32410*/  STL.64 [R1+0x25e8], R164 ;  /* 0x0025e8a401007387 */ /* 0x000fe20000100a00 */
[----:B---3--:R-:W-:-:S03]  /*32420*/  IMAD.WIDE R148, R251, 0x4, R248 ;  /* 0x00000004fb947825 */ /* 0x008fc600078e02f8 */
[----:B------:R-:W3:Y:S01]  /*32430*/  LDL.LU R251, [R1+0x4a28] ;  /* 0x004a280001fb7983 */ /* 0x000ee20000300800 */
[----:B------:R-:W-:-:S05]  /*32440*/  IMAD.WIDE R156, R213, 0x4, R248 ;  /* 0x00000004d59c7825 */ /* 0x000fca00078e02f8 */
[----:B------:R1:W-:Y:S02]  /*32450*/  STL.64 [R1+0x25e0], R156 ;  /* 0x0025e09c01007387 */ /* 0x0003e40000100a00 */
[----:B-1----:R-:W-:-:S04]  /*32460*/  IMAD.WIDE R156, R239, 0x4, R248 ;  /* 0x00000004ef9c7825 */ /* 0x002fc800078e02f8 */
[--C-:B----4-:R-:W-:Y:S02]  /*32470*/  IMAD.WIDE R164, R0, 0x4, R248.reuse ;  /* 0x0000000400a47825 */ /* 0x110fe400078e02f8 */
[----:B------:R-:W4:Y:S04]  /*32480*/  LDL.LU R0, [R1+0x4a24] ;  /* 0x004a240001007983 */ /* 0x000f280000300800 */
[----:B------:R1:W-:Y:S04]  /*32490*/  STL.64 [R1+0x25d0], R148 ;  /* 0x0025d09401007387 */ /* 0x0003e80000100a00 */
[----:B------:R2:W-:Y:S01]  /*324a0*/  STL.64 [R1+0x25c8], R164 ;  /* 0x0025c8a401007387 */ /* 0x0005e20000100a00 */
[----:B-1----:R-:W-:-:S04]  /*324b0*/  IMAD.WIDE R148, R238, 0x4, R248 ;  /* 0x00000004ee947825 */ /* 0x002fc800078e02f8 */
[--C-:B--2---:R-:W-:Y:S01]  /*324c0*/  IMAD.WIDE R164, R240, 0x4, R248.reuse ;  /* 0x00000004f0a47825 */ /* 0x104fe200078e02f8 */
[----:B------:R-:W-:Y:S04]  /*324d0*/  STL.64 [R1+0x2510], R148 ;  /* 0x0025109401007387 */ /* 0x000fe80000100a00 */
[----:B------:R3:W-:Y:S04]  /*324e0*/  STL.64 [R1+0x2508], R156 ;  /* 0x0025089c01007387 */ /* 0x0007e80000100a00 */
[----:B------:R1:W-:Y:S01]  /*324f0*/  STL.64 [R1+0x25c0], R164 ;  /* 0x0025c0a401007387 */ /* 0x0003e20000100a00 */
[----:B---3--:R-:W-:-:S03]  /*32500*/  IMAD.WIDE R156, R251, 0x4, R248 ;  /* 0x00000004fb9c7825 */ /* 0x008fc600078e02f8 */
[----:B------:R-:W2:Y:S01]  /*32510*/  LDL.LU R251, [R1+0x4a20] ;  /* 0x004a200001fb7983 */ /* 0x000ea20000300800 */
[----:B------:R-:W-:-:S05]  /*32520*/  IMAD.WIDE R148, R244, 0x4, R248 ;  /* 0x00000004f4947825 */ /* 0x000fca00078e02f8 */
[----:B------:R3:W-:Y:S04]  /*32530*/  STL.64 [R1+0x25b8], R148 ;  /* 0x0025b89401007387 */ /* 0x0007e80000100a00 */
[----:B------:R-:W4:Y:S01]  /*32540*/  LDL.LU R244, [R1+0x684] ;  /* 0x0006840001f47983 */ /* 0x000f220000300800 */
[----:B-1----:R-:W-:-:S03]  /*32550*/  IMAD.WIDE R164, R243, 0x4, R248 ;  /* 0x00000004f3a47825 */ /* 0x002fc600078e02f8 */
[----:B------:R1:W-:Y:S01]  /*32560*/  STL.64 [R1+0x25b0], R156 ;  /* 0x0025b09c01007387 */ /* 0x0003e20000100a00 */
[----:B---3--:R-:W-:-:S05]  /*32570*/  IMAD.WIDE R148, R241, 0x4, R248 ;  /* 0x00000004f1947825 */ /* 0x008fca00078e02f8 */
[----:B------:R3:W-:Y:S01]  /*32580*/  STL.64 [R1+0x25a8], R148 ;  /* 0x0025a89401007387 */ /* 0x0007e20000100a00 */
[----:B-1----:R-:W-:-:S05]  /*32590*/  IMAD.WIDE R156, R242, 0x4, R248 ;  /* 0x00000004f29c7825 */ /* 0x002fca00078e02f8 */
[----:B------:R1:W-:Y:S01]  /*325a0*/  STL.64 [R1+0x25a0], R156 ;  /* 0x0025a09c01007387 */ /* 0x0003e20000100a00 */
[----:B---3--:R-:W-:-:S03]  /*325b0*/  IMAD.WIDE R148, R2, 0x4, R248 ;  /* 0x0000000402947825 */ /* 0x008fc600078e02f8 */
[----:B-1----:R-:W3:Y:S04]  /*325c0*/  LDL.LU R157, [R1+0x6a4] ;  /* 0x0006a400019d7983 */ /* 0x002ee80000300800 */
[----:B------:R1:W-:Y:S04]  /*325d0*/  STL.64 [R1+0x24c8], R164 ;  /* 0x0024c8a401007387 */ /* 0x0003e80000100a00 */
[----:B-1----:R-:W3:Y:S04]  /*325e0*/  LDL.LU R164, [R1+0x850] ;  /* 0x0008500001a47983 */ /* 0x002ee80000300800 */
[----:B------:R2:W-:Y:S02]  /*325f0*/  STL.64 [R1+0x2468], R148 ;  /* 0x0024689401007387 */ /* 0x0005e40000100a00 */
[----:B--2---:R-:W-:-:S02]  /*32600*/  IMAD.WIDE R148, R251, 0x4, R248 ;  /* 0x00000004fb947825 */ /* 0x004fc400078e02f8 */
[----:B------:R-:W2:Y:S02]  /*32610*/  LDL.LU R251, [R1+0x4a1c] ;  /* 0x004a1c0001fb7983 */ /* 0x000ea40000300800 */
[--C-:B------:R-:W-:Y:S02]  /*32620*/  IMAD.WIDE R2, R3, 0x4, R248.reuse ;  /* 0x0000000403027825 */ /* 0x100fe400078e02f8 */
[----:B------:R-:W3:Y:S04]  /*32630*/  LDL.LU R165, [R1+0x664] ;  /* 0x0006640001a57983 */ /* 0x000ee80000300800 */
[----:B------:R-:W3:Y:S04]  /*32640*/  LDL.LU R172, [R1+0x224] ;  /* 0x0002240001ac7983 */ /* 0x000ee80000300800 */
[----:B------:R-:W-:Y:S04]  /*32650*/  STL.64 [R1+0xcc0], R148 ;  /* 0x000cc09401007387 */ /* 0x000fe80000100a00 */
[----:B------:R-:W3:Y:S04]  /*32660*/  LDL.LU R242, [R1+0x264] ;  /* 0x0002640001f27983 */ /* 0x000ee80000300800 */
[----:B------:R-:W3:Y:S04]  /*32670*/  LDL.LU R173, [R1+0x2a0] ;  /* 0x0002a00001ad7983 */ /* 0x000ee80000300800 */
[----:B------:R-:W3:Y:S04]  /*32680*/  LDL.LU R180, [R1+0x2c4] ;  /* 0x0002c40001b47983 */ /* 0x000ee80000300800 */
[----:B------:R2:W-:Y:S04]  /*32690*/  STL.64 [R1+0xcb8], R2 ;  /* 0x000cb80201007387 */ /* 0x0005e80000100a00 */
[----:B------:R-:W3:Y:S04]  /*326a0*/  LDL.LU R181, [R1+0x308] ;  /* 0x0003080001b57983 */ /* 0x000ee80000300800 */
[----:B------:R-:W3:Y:S01]  /*326b0*/  LDL.LU R243, [R1+0x324] ;  /* 0x0003240001f37983 */ /* 0x000ee20000300800 */
[----:B--2---:R-:W-:-:S03]  /*326c0*/  IMAD.WIDE R2, R251, 0x4, R248 ;  /* 0x00000004fb027825 */ /* 0x004fc600078e02f8 */
[----:B------:R-:W2:Y:S01]  /*326d0*/  LDL.LU R251, [R1+0x4a18] ;  /* 0x004a180001fb7983 */ /* 0x000ea20000300800 */
[----:B------:R-:W-:-:S03]  /*326e0*/  IMAD.WIDE R148, R245, 0x4, R248 ;  /* 0x00000004f5947825 */ /* 0x000fc600078e02f8 */
[----:B------:R-:W3:Y:S04]  /*326f0*/  LDL.LU R188, [R1+0x364] ;  /* 0x0003640001bc7983 */ /* 0x000ee80000300800 */
[----:B------:R-:W3:Y:S04]  /*32700*/  LDL.LU R189, [R1+0x3e4] ;  /* 0x0003e40001bd7983 */ /* 0x000ee80000300800 */
[----:B------:R1:W-:Y:S04]  /*32710*/  STL.64 [R1+0xcb0], R2 ;  /* 0x000cb00201007387 */ /* 0x0003e80000100a00 */
[----:B------:R-:W3:Y:S04]  /*32720*/  LDL.LU R196, [R1+0x424] ;  /* 0x0004240001c47983 */ /* 0x000ee80000300800 */
[----:B-1----:R-:W3:Y:S04]  /*32730*/  LDL.LU R2, [R1+0x44c] ;  /* 0x00044c0001027983 */ /* 0x002ee80000300800 */
[----:B------:R-:W3:Y:S04]  /*32740*/  LDL.LU R197, [R1+0x46c] ;  /* 0x00046c0001c57983 */ /* 0x000ee80000300800 */
[----:B------:R-:W3:Y:S04]  /*32750*/  LDL.LU R204, [R1+0x48c] ;  /* 0x00048c0001cc7983 */ /* 0x000ee80000300800 */
[----:B------:R2:W-:Y:S04]  /*32760*/  STL.64 [R1+0xca8], R148 ;  /* 0x000ca89401007387 */ /* 0x0005e80000100a00 */
[----:B------:R-:W3:Y:S04]  /*32770*/  LDL.LU R205, [R1+0x4c4] ;  /* 0x0004c40001cd7983 */ /* 0x000ee80000300800 */
[----:B------:R-:W3:Y:S01]  /*32780*/  LDL.LU R3, [R1+0x4c8] ;  /* 0x0004c80001037983 */ /* 0x000ee20000300800 */
[----:B--2---:R-:W-:-:S03]  /*32790*/  IMAD.WIDE R148, R251, 0x4, R248 ;  /* 0x00000004fb947825 */ /* 0x004fc600078e02f8 */
[----:B------:R-:W2:Y:S04]  /*327a0*/  LDL.LU R251, [R1+0x4a14] ;  /* 0x004a140001fb7983 */ /* 0x000ea80000300800 */
[----:B------:R-:W2:Y:S04]  /*327b0*/  LDL.LU R212, [R1+0x508] ;  /* 0x0005080001d47983 */ /* 0x000ea80000300800 */
[----:B------:R-:W2:Y:S04]  /*327c0*/  LDL.LU R213, [R1+0x764] ;  /* 0x0007640001d57983 */ /* 0x000ea80000300800 */
[----:B------:R4:W-:Y:S04]  /*327d0*/  STL.64 [R1+0xca0], R148 ;  /* 0x000ca09401007387 */ /* 0x0009e80000100a00 */
[----:B------:R-:W2:Y:S04]  /*327e0*/  LDL.LU R238, [R1+0x784] ;  /* 0x0007840001ee7983 */ /* 0x000ea80000300800 */
[----:B------:R-:W2:Y:S01]  /*327f0*/  LDL.LU R245, [R1+0x7a4] ;  /* 0x0007a40001f57983 */ /* 0x000ea20000300800 */
[----:B----4-:R-:W-:-:S03]  /*32800*/  IMAD.WIDE R148, R244, 0x4, R248 ;  /* 0x00000004f4947825 */ /* 0x010fc600078e02f8 */
[----:B------:R-:W4:Y:S04]  /*32810*/  LDL.LU R239, [R1+0x7c4] ;  /* 0x0007c40001ef7983 */ /* 0x000f280000300800 */
[----:B------:R-:W4:Y:S04]  /*32820*/  LDL.LU R240, [R1+0x804] ;  /* 0x0008040001f07983 */ /* 0x000f280000300800 */
[----:B------:R1:W-:Y:S04]  /*32830*/  STL.64 [R1+0xc98], R148 ;  /* 0x000c989401007387 */ /* 0x0003e80000100a00 */
[----:B------:R-:W4:Y:S04]  /*32840*/  LDL.LU R241, [R1+0x824] ;  /* 0x0008240001f17983 */ /* 0x000f280000300800 */
[----:B------:R-:W4:Y:S01]  /*32850*/  LDL.LU R244, [R1+0x864] ;  /* 0x0008640001f47983 */ /* 0x000f220000300800 */
[----:B---3--:R-:W-:-:S04]  /*32860*/  IMAD.WIDE R246, R157, 0x4, R248 ;  /* 0x000000049df67825 */ /* 0x008fc800078e02f8 */
[--C-:B-1----:R-:W-:Y:S01]  /*32870*/  IMAD.WIDE R148, R164, 0x4, R248.reuse ;  /* 0x00000004a4947825 */ /* 0x102fe200078e02f8 */
[----:B------:R-:W-:Y:S03]  /*32880*/  STL.64 [R1+0xc90], R246 ;  /* 0x000c90f601007387 */ /* 0x000fe60000100a00 */
[----:B------:R-:W-:-:S04]  /*32890*/  IMAD.WIDE R164, R165, 0x4, R248 ;  /* 0x00000004a5a47825 */ /* 0x000fc800078e02f8 */
[--C-:B--2---:R-:W-:Y:S02]  /*328a0*/  IMAD.WIDE R156, R251, 0x4, R248.reuse ;  /* 0x00000004fb9c7825 */ /* 0x104fe400078e02f8 */
[----:B------:R-:W2:Y:S04]  /*328b0*/  LDL.LU R251, [R1+0x4a10] ;  /* 0x004a100001fb7983 */ /* 0x000ea80000300800 */
[----:B------:R-:W-:Y:S04]  /*328c0*/  STL.64 [R1+0xc88], R148 ;  /* 0x000c889401007387 */ /* 0x000fe80000100a00 */
[----:B------:R1:W-:Y:S04]  /*328d0*/  STL.64 [R1+0xbd8], R156 ;  /* 0x000bd89c01007387 */ /* 0x0003e80000100a00 */
[----:B------:R3:W-:Y:S01]  /*328e0*/  STL.64 [R1+0xbc8], R164 ;  /* 0x000bc8a401007387 */ /* 0x0007e20000100a00 */
[----:B-1----:R-:W-:-:S03]  /*328f0*/  IMAD.WIDE R156, R242, 0x4, R248 ;  /* 0x00000004f29c7825 */ /* 0x002fc600078e02f8 */
[----:B------:R-:W2:Y:S01]  /*32900*/  LDL.LU R242, [R1+0x868] ;  /* 0x0008680001f27983 */ /* 0x000ea20000300800 */
[----:B------:R-:W-:-:S05]  /*32910*/  IMAD.WIDE R148, R172, 0x4, R248 ;  /* 0x00000004ac947825 */ /* 0x000fca00078e02f8 */
[----:B------:R1:W-:Y:S01]  /*32920*/  STL.64 [R1+0x2598], R148 ;  /* 0x0025989401007387 */ /* 0x0003e20000100a00 */
[----:B---3--:R-:W-:-:S03]  /*32930*/  IMAD.WIDE R164, R180, 0x4, R248 ;  /* 0x00000004b4a47825 */ /* 0x008fc600078e02f8 */
[----:B------:R3:W-:Y:S01]  /*32940*/  STL.64 [R1+0x2590], R156 ;  /* 0x0025909c01007387 */ /* 0x0007e20000100a00 */
[----:B-1----:R-:W-:-:S04]  /*32950*/  IMAD.WIDE R148, R173, 0x4, R248 ;  /* 0x00000004ad947825 */ /* 0x002fc800078e02f8 */
[--C-:B---3--:R-:W-:Y:S01]  /*32960*/  IMAD.WIDE R156, R181, 0x4, R248.reuse ;  /* 0x00000004b59c7825 */ /* 0x108fe200078e02f8 */
[----:B------:R1:W-:Y:S04]  /*32970*/  STL.64 [R1+0x2588], R148 ;  /* 0x0025889401007387 */ /* 0x0003e80000100a00 */
[----:B------:R3:W-:Y:S01]  /*32980*/  STL.64 [R1+0x2580], R164 ;  /* 0x002580a401007387 */ /* 0x0007e20000100a00 */
[----:B-1----:R-:W-:-:S03]  /*32990*/  IMAD.WIDE R148, R243, 0x4, R248 ;  /* 0x00000004f3947825 */ /* 0x002fc600078e02f8 */
[----:B------:R-:W2:Y:S01]  /*329a0*/  LDL.LU R243, [R1+0x86c] ;  /* 0x00086c0001f37983 */ /* 0x000ea20000300800 */
[----:B---3--:R-:W-:-:S03]  /*329b0*/  IMAD.WIDE R164, R189, 0x4, R248 ;  /* 0x00000004bda47825 */ /* 0x008fc600078e02f8 */
[----:B------:R1:W-:Y:S04]  /*329c0*/  STL.64 [R1+0x2578], R156 ;  /* 0x0025789c01007387 */ /* 0x0003e80000100a00 */
        /* <DEDUP_REMOVED lines=24> */
[----:B------:R-:W3:Y:S04]  /*32b50*/  LDL.LU R245, [R1+0x878] ;  /* 0x0008780001f57983 */ /* 0x000ee80000300800 */
[----:B------:R1:W-:Y:S01]  /*32b60*/  STL.64 [R1+0x16f8], R148 ;  /* 0x0016f89401007387 */ /* 0x0003e20000100a00 */
[----:B----4-:R-:W-:-:S03]  /*32b70*/  IMAD.WIDE R164, R241, 0x4, R248 ;  /* 0x00000004f1a47825 */ /* 0x010fc600078e02f8 */
[----:B------:R4:W-:Y:S01]  /*32b80*/  STL.64 [R1+0x1660], R156 ;  /* 0x0016609c01007387 */ /* 0x0009e20000100a00 */
[----:B-1----:R-:W-:-:S04]  /*32b90*/  IMAD.WIDE R148, R239, 0x4, R248 ;  /* 0x00000004ef947825 */ /* 0x002fc800078e02f8 */
[--C-:B----4-:R-:W-:Y:S01]  /*32ba0*/  IMAD.WIDE R156, R240, 0x4, R248.reuse ;  /* 0x00000004f09c7825 */ /* 0x110fe200078e02f8 */
[----:B------:R1:W-:Y:S04]  /*32bb0*/  STL.64 [R1+0x15e0], R148 ;  /* 0x0015e09401007387 */ /* 0x0003e80000100a00 */
[----:B------:R4:W-:Y:S01]  /*32bc0*/  STL.64 [R1+0xb28], R156 ;  /* 0x000b289c01007387 */ /* 0x0009e20000100a00 */
[----:B-1----:R-:W-:-:S03]  /*32bd0*/  IMAD.WIDE R148, R244, 0x4, R248 ;  /* 0x00000004f4947825 */ /* 0x002fc600078e02f8 */
[----:B----4-:R-:W4:Y:S04]  /*32be0*/  LDL.LU R156, [R1+0x87c] ;  /* 0x00087c00019c7983 */ /* 0x010f280000300800 */
[----:B------:R1:W-:Y:S04]  /*32bf0*/  STL.64 [R1+0xb20], R164 ;  /* 0x000b20a401007387 */ /* 0x0003e80000100a00 */
[----:B------:R-:W4:Y:S04]  /*32c00*/  LDL.LU R157, [R1+0x708] ;  /* 0x00070800019d7983 */ /* 0x000f280000300800 */
[----:B------:R2:W-:Y:S04]  /*32c10*/  STL.64 [R1+0xb18], R148 ;  /* 0x000b189401007387 */ /* 0x0005e80000100a00 */
[----:B-1----:R-:W4:Y:S04]  /*32c20*/  LDL.LU R164, [R1+0x880] ;  /* 0x0008800001a47983 */ /* 0x002f280000300800 */
[----:B------:R-:W4:Y:S04]  /*32c30*/  LDL.LU R165, [R1+0x884] ;  /* 0x0008840001a57983 */ /* 0x000f280000300800 */
[----:B------:R-:W4:Y:S04]  /*32c40*/  LDL.LU R172, [R1+0x888] ;  /* 0x0008880001ac7983 */ /* 0x000f280000300800 */
[----:B------:R-:W4:Y:S04]  /*32c50*/  LDL.LU R244, [R1+0x7a8] ;  /* 0x0007a80001f47983 */ /* 0x000f280000300800 */
[----:B------:R-:W4:Y:S04]  /*32c60*/  LDL.LU R173, [R1+0x7c8] ;  /* 0x0007c80001ad7983 */ /* 0x000f280000300800 */
[----:B------:R-:W4:Y:S01]  /*32c70*/  LDL.LU R180, [R1+0x7e8] ;  /* 0x0007e80001b47983 */ /* 0x000f220000300800 */
[----:B--2---:R-:W-:-:S05]  /*32c80*/  IMAD.WIDE R148, R242, 0x4, R248 ;  /* 0x00000004f2947825 */ /* 0x004fca00078e02f8 */
[----:B------:R1:W-:Y:S04]  /*32c90*/  STL.64 [R1+0xb10], R148 ;  /* 0x000b109401007387 */ /* 0x0003e80000100a00 */
[----:B------:R-:W2:Y:S04]  /*32ca0*/  LDL.LU R181, [R1+0x808] ;  /* 0x0008080001b57983 */ /* 0x000ea80000300800 */
[----:B------:R-:W2:Y:S04]  /*32cb0*/  LDL.LU R242, [R1+0x4a8] ;  /* 0x0004a80001f27983 */ /* 0x000ea80000300800 */
[----:B------:R-:W2:Y:S04]  /*32cc0*/  LDL.LU R188, [R1+0x4ec] ;  /* 0x0004ec0001bc7983 */ /* 0x000ea80000300800 */
[----:B------:R-:W2:Y:S01]  /*32cd0*/  LDL.LU R189, [R1+0x524] ;  /* 0x0005240001bd7983 */ /* 0x000ea20000300800 */
[----:B-1----:R-:W-:-:S05]  /*32ce0*/  IMAD.WIDE R148, R243, 0x4, R248 ;  /* 0x00000004f3947825 */ /* 0x002fca00078e02f8 */
        /* <DEDUP_REMOVED lines=17> */
[----:B---3--:R-:W-:-:S05]  /*32e00*/  IMAD.WIDE R148, R245, 0x4, R248 ;  /* 0x00000004f5947825 */ /* 0x008fca00078e02f8 */
[----:B------:R1:W-:Y:S04]  /*32e10*/  STL.64 [R1+0xaf0], R148 ;  /* 0x000af09401007387 */ /* 0x0003e80000100a00 */
[----:B------:R-:W3:Y:S04]  /*32e20*/  LDL.LU R241, [R1+0x8a0] ;  /* 0x0008a00001f17983 */ /* 0x000ee80000300800 */
[----:B------:R-:W3:Y:S01]  /*32e30*/  LDL.LU R245, [R1+0x89c] ;  /* 0x00089c0001f57983 */ /* 0x000ee20000300800 */
[----:B----4-:R-:W-:-:S04]  /*32e40*/  IMAD.WIDE R246, R156, 0x4, R248 ;  /* 0x000000049cf67825 */ /* 0x010fc800078e02f8 */
[--C-:B-1----:R-:W-:Y:S01]  /*32e50*/  IMAD.WIDE R148, R157, 0x4, R248.reuse ;  /* 0x000000049d947825 */ /* 0x102fe200078e02f8 */
[----:B------:R-:W-:Y:S03]  /*32e60*/  STL.64 [R1+0xae8], R246 ;  /* 0x000ae8f601007387 */ /* 0x000fe60000100a00 */
[--C-:B------:R-:W-:Y:S01]  /*32e70*/  IMAD.WIDE R156, R164, 0x4, R248.reuse ;  /* 0x00000004a49c7825 */ /* 0x100fe200078e02f8 */
[----:B------:R1:W-:Y:S03]  /*32e80*/  STL.64 [R1+0xae0], R148 ;  /* 0x000ae09401007387 */ /* 0x0003e60000100a00 */
[--C-:B------:R-:W-:Y:S01]  /*32e90*/  IMAD.WIDE R164, R165, 0x4, R248.reuse ;  /* 0x00000004a5a47825 */ /* 0x100fe200078e02f8 */
[----:B------:R4:W-:Y:S04]  /*32ea0*/  STL.64 [R1+0xad8], R156 ;  /* 0x000ad89c01007387 */ /* 0x0009e80000100a00 */
[----:B------:R4:W-:Y:S01]  /*32eb0*/  STL.64 [R1+0xad0], R164 ;  /* 0x000ad0a401007387 */ /* 0x0009e20000100a00 */
[----:B-1----:R-:W-:-:S04]  /*32ec0*/  IMAD.WIDE R148, R172, 0x4, R248 ;  /* 0x00000004ac947825 */ /* 0x002fc800078e02f8 */
[--C-:B----4-:R-:W-:Y:S02]  /*32ed0*/  IMAD.WIDE R156, R244, 0x4, R248.reuse ;  /* 0x00000004f49c7825 */ /* 0x110fe400078e02f8 */
[----:B------:R-:W4:Y:S02]  /*32ee0*/  LDL.LU R244, [R1+0x88c] ;  /* 0x00088c0001f47983 */ /* 0x000f240000300800 */
[--C-:B------:R-:W-:Y:S02]  /*32ef0*/  IMAD.WIDE R164, R180, 0x4, R248.reuse ;  /* 0x00000004b4a47825 */ /* 0x100fe400078e02f8 */
[----:B------:R1:W-:Y:S04]  /*32f00*/  STL.64 [R1+0xac8], R148 ;  /* 0x000ac89401007387 */ /* 0x0003e80000100a00 */
[----:B------:R-:W-:Y:S01]  /*32f10*/  STL.64 [R1+0xab8], R156 ;  /* 0x000ab89c01007387 */ /* 0x000fe20000100a00 */
[----:B-1----:R-:W-:-:S05]  /*32f20*/  IMAD.WIDE R148, R173, 0x4, R248 ;  /* 0x00000004ad947825 */ /* 0x002fca00078e02f8 */
[----:B------:R2:W-:Y:S04]  /*32f30*/  STL.64 [R1+0xa90], R148 ;  /* 0x000a909401007387 */ /* 0x0005e80000100a00 */
[----:B------:R1:W-:Y:S01]  /*32f40*/  STL.64 [R1+0xa80], R164 ;  /* 0x000a80a401007387 */ /* 0x0003e20000100a00 */
[----:B--2---:R-:W-:-:S03]  /*32f50*/  IMAD.WIDE R148, R242, 0x4, R248 ;  /* 0x00000004f2947825 */ /* 0x004fc600078e02f8 */
[----:B------:R-:W2:Y:S01]  /*32f60*/  LDL.LU R242, [R1+0x890] ;  /* 0x0008900001f27983 */ /* 0x000ea20000300800 */
[----:B------:R-:W-:-:S05]  /*32f70*/  IMAD.WIDE R156, R181, 0x4, R248 ;  /* 0x00000004b59c7825 */ /* 0x000fca00078e02f8 */
[----:B------:R1:W-:Y:S02]  /*32f80*/  STL.64 [R1+0x760], R156 ;  /* 0x0007609c01007387 */ /* 0x0003e40000100a00 */
[--C-:B-1----:R-:W-:Y:S02]  /*32f90*/  IMAD.WIDE R164, R189, 0x4, R248.reuse ;  /* 0x00000004bda47825 */ /* 0x102fe400078e02f8 */
[----:B------:R1:W-:Y:S02]  /*32fa0*/  STL.64 [R1+0x1d98], R148 ;  /* 0x001d989401007387 */ /* 0x0003e40000100a00 */
[----:B------:R-:W-:-:S05]  /*32fb0*/  IMAD.WIDE R156, R188, 0x4, R248 ;  /* 0x00000004bc9c7825 */ /* 0x000fca00078e02f8 */
[----:B------:R1:W-:Y:S04]  /*32fc0*/  STL.64 [R1+0x1d90], R156 ;  /* 0x001d909c01007387 */ /* 0x0003e80000100a00 */
[----:B------:R1:W-:Y:S02]  /*32fd0*/  STL.64 [R1+0x1d88], R164 ;  /* 0x001d88a401007387 */ /* 0x0003e40000100a00 */
[----:B-1----:R-:W-:-:S04]  /*32fe0*/  IMAD.WIDE R148, R196, 0x4, R248 ;  /* 0x00000004c4947825 */ /* 0x002fc800078e02f8 */
[--C-:B------:R-:W-:Y:S02]  /*32ff0*/  IMAD.WIDE R156, R243, 0x4, R248.reuse ;  /* 0x00000004f39c7825 */ /* 0x100fe400078e02f8 */
[----:B------:R-:W2:Y:S04]  /*33000*/  LDL.LU R243, [R1+0x894] ;  /* 0x0008940001f37983 */ /* 0x000ea80000300800 */
[----:B------:R1:W-:Y:S01]  /*33010*/  STL.64 [R1+0x1d80], R148 ;  /* 0x001d809401007387 */ /* 0x0003e20000100a00 */
[----:B------:R-:W-:-:S03]  /*33020*/  IMAD.WIDE R164, R204, 0x4, R248 ;  /* 0x00000004cca47825 */ /* 0x000fc600078e02f8 */
[----:B------:R1:W-:Y:S02]  /*33030*/  STL.64 [R1+0x1d78], R156 ;  /* 0x001d789c01007387 */ /* 0x0003e40000100a00 */
[----:B-1----:R-:W-:-:S05]  /*33040*/  IMAD.WIDE R148, R197, 0x4, R248 ;  /* 0x00000004c5947825 */ /* 0x002fca00078e02f8 */
[----:B------:R1:W-:Y:S04]  /*33050*/  STL.64 [R1+0x1d70], R148 ;  /* 0x001d709401007387 */ /* 0x0003e80000100a00 */
[----:B------:R1:W-:Y:S01]  /*33060*/  STL.64 [R1+0x1d68], R164 ;  /* 0x001d68a401007387 */ /* 0x0003e20000100a00 */
[----:B------:R-:W-:-:S04]  /*33070*/  IMAD.WIDE R156, R205, 0x4, R248 ;  /* 0x00000004cd9c7825 */ /* 0x000fc800078e02f8 */
[--C-:B-1----:R-:W-:Y:S02]  /*33080*/  IMAD.WIDE R148, R2, 0x4, R248.reuse ;  /* 0x0000000402947825 */ /* 0x102fe400078e02f8 */
[----:B------:R-:W2:Y:S04]  /*33090*/  LDL.LU R2, [R1+0x898] ;  /* 0x0008980001027983 */ /* 0x000ea80000300800 */
[----:B------:R1:W-:Y:S01]  /*330a0*/  STL.64 [R1+0x1d60], R156 ;  /* 0x001d609c01007387 */ /* 0x0003e20000100a00 */
[----:B------:R-:W-:-:S03]  /*330b0*/  IMAD.WIDE R164, R213, 0x4, R248 ;  /* 0x00000004d5a47825 */ /* 0x000fc600078e02f8 */
[----:B------:R1:W-:Y:S02]  /*330c0*/  STL.64 [R1+0x1d58], R148 ;  /* 0x001d589401007387 */ /* 0x0003e40000100a00 */
[----:B-1----:R-:W-:-:S05]  /*330d0*/  IMAD.WIDE R156, R212, 0x4, R248 ;  /* 0x00000004d49c7825 */ /* 0x002fca00078e02f8 */
[----:B------:R1:W-:Y:S04]  /*330e0*/  STL.64 [R1+0x1d50], R156 ;  /* 0x001d509c01007387 */ /* 0x0003e80000100a00 */
[----:B------:R-:W-:Y:S01]  /*330f0*/  STL.64 [R1+0x1d48], R164 ;  /* 0x001d48a401007387 */ /* 0x000fe20000100a00 */
[----:B------:R-:W-:-:S04]  /*33100*/  IMAD.WIDE R148, R238, 0x4, R248 ;  /* 0x00000004ee947825 */ /* 0x000fc800078e02f8 */
[--C-:B-1----:R-:W-:Y:S02]  /*33110*/  IMAD.WIDE R156, R3, 0x4, R248.reuse ;  /* 0x00000004039c7825 */ /* 0x102fe400078e02f8 */
[----:B------:R-:W2:Y:S04]  /*33120*/  LDL.LU R3, [R1+0x7ec] ;  /* 0x0007ec0001037983 */ /* 0x000ea80000300800 */
[----:B------:R1:W-:Y:S04]  /*33130*/  STL.64 [R1+0x1d40], R148 ;  /* 0x001d409401007387 */ /* 0x0003e80000100a00 */
[----:B------:R1:W-:Y:S02]  /*33140*/  STL.64 [R1+0x1d38], R156 ;  /* 0x001d389c01007387 */ /* 0x0003e40000100a00 */
[----:B-1----:R-:W-:-:S04]  /*33150*/  IMAD.WIDE R148, R239, 0x4, R248 ;  /* 0x00000004ef947825 */ /* 0x002fc800078e02f8 */
[--C-:B------:R-:W-:Y:S01]  /*33160*/  IMAD.WIDE R156, R240, 0x4, R248.reuse ;  /* 0x00000004f09c7825 */ /* 0x100fe200078e02f8 */
[----:B------:R1:W-:Y:S04]  /*33170*/  STL.64 [R1+0x1d30], R148 ;  /* 0x001d309401007387 */ /* 0x0003e80000100a00 */
[----:B------:R1:W-:Y:S01]  /*33180*/  STL.64 [R1+0x1d28], R156 ;  /* 0x001d289c01007387 */ /* 0x0003e20000100a00 */
[----:B---3--:R-:W-:-:S04]  /*33190*/  IMAD.WIDE R164, R241, 0x4, R248 ;  /* 0x00000004f1a47825 */ /* 0x008fc800078e02f8 */
[--C-:B-1----:R-:W-:Y:S01]  /*331a0*/  IMAD.WIDE R148, R245, 0x4, R248.reuse ;  /* 0x00000004f5947825 */ /* 0x102fe200078e02f8 */
[----:B------:R-:W3:Y:S04]  /*331b0*/  LDL.LU R156, [R1+0x80c] ;  /* 0x00080c00019c7983 */ /* 0x000ee80000300800 */
[----:B------:R1:W-:Y:S04]  /*331c0*/  STL.64 [R1+0x1d20], R164 ;  /* 0x001d20a401007387 */ /* 0x0003e80000100a00 */
[----:B------:R-:W3:Y:S04]  /*331d0*/  LDL.LU R157, [R1+0x82c] ;  /* 0x00082c00019d7983 */ /* 0x000ee80000300800 */
[----:B------:R4:W-:Y:S04]  /*331e0*/  STL.64 [R1+0x6b0], R148 ;  /* 0x0006b09401007387 */ /* 0x0009e80000100a00 */
[----:B-1----:R-:W3:Y:S04]  /*331f0*/  LDL.LU R164, [R1+0x62c] ;  /* 0x00062c0001a47983 */ /* 0x002ee80000300800 */
[----:B------:R-:W3:Y:S04]  /*33200*/  LDL.LU R165, [R1+0x628] ;  /* 0x0006280001a57983 */ /* 0x000ee80000300800 */
[----:B------:R-:W3:Y:S04]  /*33210*/  LDL.LU R172, [R1+0x5cc] ;  /* 0x0005cc0001ac7983 */ /* 0x000ee80000300800 */
[----:B------:R-:W3:Y:S04]  /*33220*/  LDL.LU R245, [R1+0x5c4] ;  /* 0x0005c40001f57983 */ /* 0x000ee80000300800 */
[----:B------:R-:W3:Y:S04]  /*33230*/  LDL.LU R173, [R1+0x5ac] ;  /* 0x0005ac0001ad7983 */ /* 0x000ee80000300800 */
[----:B------:R-:W3:Y:S01]  /*33240*/  LDL.LU R180, [R1+0x584] ;  /* 0x0005840001b47983 */ /* 0x000ee20000300800 */
[----:B----4-:R-:W-:-:S05]  /*33250*/  IMAD.WIDE R148, R244, 0x4, R248 ;  /* 0x00000004f4947825 */ /* 0x010fca00078e02f8 */
[----:B------:R2:W-:Y:S04]  /*33260*/  STL.64 [R1+0x6a8], R148 ;  /* 0x0006a89401007387 */ /* 0x0005e80000100a00 */
        /* <DEDUP_REMOVED lines=25> */
[----:B------:R-:W2:Y:S01]  /*33400*/  LDL.LU R3, [R1+0x40c] ;  /* 0x00040c0001037983 */ /* 0x000ea20000300800 */
[----:B---3--:R-:W-:-:S04]  /*33410*/  IMAD.WIDE R246, R156, 0x4, R248 ;  /* 0x000000049cf67825 */ /* 0x008fc800078e02f8 */
        /* <DEDUP_REMOVED lines=8> */
[--C-:B---3--:R-:W-:Y:S02]  /*334a0*/  IMAD.WIDE R156, R245, 0x4, R248.reuse ;  /* 0x00000004f59c7825 */ /* 0x108fe400078e02f8 */
[----:B------:R-:W3:Y:S02]  /*334b0*/  LDL.LU R245, [R1+0x404] ;  /* 0x0004040001f57983 */ /* 0x000ee40000300800 */
[--C-:B------:R-:W-:Y:S02]  /*334c0*/  IMAD.WIDE R164, R180, 0x4, R248.reuse ;  /* 0x00000004b4a47825 */ /* 0x100fe400078e02f8 */
[----:B------:R1:W-:Y:S04]  /*334d0*/  STL.64 [R1+0x318], R148 ;  /* 0x0003189401007387 */ /* 0x0003e80000100a00 */
[----:B------:R4:W-:Y:S01]  /*334e0*/  STL.64 [R1+0x1c8], R156 ;  /* 0x0001c89c01007387 */ /* 0x0009e20000100a00 */
[----:B-1----:R-:W-:-:S05]  /*334f0*/  IMAD.WIDE R148, R173, 0x4, R248 ;  /* 0x00000004ad947825 */ /* 0x002fca00078e02f8 */
[----:B------:R1:W-:Y:S04]  /*33500*/  STL.64 [R1+0x1c0], R148 ;  /* 0x0001c09401007387 */ /* 0x0003e80000100a00 */
[----:B------:R4:W-:Y:S02]  /*33510*/  STL.64 [R1+0x1d0], R164 ;  /* 0x0001d0a401007387 */ /* 0x0009e40000100a00 */
[----:B----4-:R-:W-:-:S04]  /*33520*/  IMAD.WIDE R156, R181, 0x4, R248 ;  /* 0x00000004b59c7825 */ /* 0x010fc800078e02f8 */
[--C-:B-1----:R-:W-:Y:S02]  /*33530*/  IMAD.WIDE R148, R244, 0x4, R248.reuse ;  /* 0x00000004f4947825 */ /* 0x102fe400078e02f8 */
[----:B------:R-:W4:Y:S04]  /*33540*/  LDL.LU R244, [R1+0x3a4] ;  /* 0x0003a40001f47983 */ /* 0x000f280000300800 */
[----:B------:R1:W-:Y:S01]  /*33550*/  STL.64 [R1+0x1d8], R156 ;  /* 0x0001d89c01007387 */ /* 0x0003e20000100a00 */
[----:B------:R-:W-:-:S03]  /*33560*/  IMAD.WIDE R164, R189, 0x4, R248 ;  /* 0x00000004bda47825 */ /* 0x000fc600078e02f8 */
        /* <DEDUP_REMOVED lines=15> */
[----:B------:R-:W2:Y:S02]  /*33660*/  LDL.LU R243, [R1+0x360] ;  /* 0x0003600001f37983 */ /* 0x000ea40000300800 */
[--C-:B------:R-:W-:Y:S02]  /*33670*/  IMAD.WIDE R164, R212, 0x4, R248.reuse ;  /* 0x00000004d4a47825 */ /* 0x100fe400078e02f8 */
[----:B------:R1:W-:Y:S04]  /*33680*/  STL.64 [R1+0x190], R156 ;  /* 0x0001909c01007387 */ /* 0x0003e80000100a00 */
[----:B------:R1:W-:Y:S04]  /*33690*/  STL.64 [R1+0x2d8], R148 ;  /* 0x0002d89401007387 */ /* 0x0003e80000100a00 */
[----:B------:R-:W-:Y:S01]  /*336a0*/  STL.64 [R1+0x310], R164 ;  /* 0x000310a401007387 */ /* 0x000fe20000100a00 */
[----:B-1----:R-:W-:-:S05]  /*336b0*/  IMAD.WIDE R156, R213, 0x4, R248 ;  /* 0x00000004d59c7825 */ /* 0x002fca00078e02f8 */
[----:B------:R1:W-:Y:S01]  /*336c0*/  STL.64 [R1+0x320], R156 ;  /* 0x0003209c01007387 */ /* 0x0003e20000100a00 */
[----:B------:R-:W-:-:S04]  /*336d0*/  IMAD.WIDE R148, R238, 0x4, R248 ;  /* 0x00000004ee947825 */ /* 0x000fc800078e02f8 */
[--C-:B------:R-:W-:Y:S02]  /*336e0*/  IMAD.WIDE R246, R2, 0x4, R248.reuse ;  /* 0x0000000402f67825 */ /* 0x100fe400078e02f8 */
[----:B------:R-:W2:Y:S04]  /*336f0*/  LDL.LU R2, [R1+0x348] ;  /* 0x0003480001027983 */ /* 0x000ea80000300800 */
[----:B------:R1:W-:Y:S02]  /*33700*/  STL.64 [R1+0x328], R148 ;  /* 0x0003289401007387 */ /* 0x0003e40000100a00 */
[----:B-1----:R-:W-:-:S04]  /*33710*/  IMAD.WIDE R156, R240, 0x4, R248 ;  /* 0x00000004f09c7825 */ /* 0x002fc800078e02f8 */
[----:B------:R-:W-:-:S05]  /*33720*/  IMAD.WIDE R148, R239, 0x4, R248 ;  /* 0x00000004ef947825 */ /* 0x000fca00078e02f8 */
[----:B------:R1:W-:Y:S04]  /*33730*/  STL.64 [R1+0x1598], R148 ;  /* 0x0015989401007387 */ /* 0x0003e80000100a00 */
[----:B------:R1:W-:Y:S01]  /*33740*/  STL.64 [R1+0x15a0], R156 ;  /* 0x0015a09c01007387 */ /* 0x0003e20000100a00 */
[----:B------:R-:W-:-:S04]  /*33750*/  IMAD.WIDE R164, R241, 0x4, R248 ;  /* 0x00000004f1a47825 */ /* 0x000fc800078e02f8 */
[--C-:B-1----:R-:W-:Y:S01]  /*33760*/  IMAD.WIDE R148, R3, 0x4, R248.reuse ;  /* 0x0000000403947825 */ /* 0x102fe200078e02f8 */
[----:B------:R-:W2:Y:S04]  /*33770*/  LDL.LU R156, [R1+0x344] ;  /* 0x00034400019c7983 */ /* 0x000ea80000300800 */
[----:B------:R1:W-:Y:S04]  /*33780*/  STL.64 [R1+0x1638], R164 ;  /* 0x001638a401007387 */ /* 0x0003e80000100a00 */
[----:B------:R-:W2:Y:S04]  /*33790*/  LDL.LU R157, [R1+0x2e4] ;  /* 0x0002e400019d7983 */ /* 0x000ea80000300800 */
[----:B------:R3:W-:Y:S04]  /*337a0*/  STL.64 [R1+0x16e0], R148 ;  /* 0x0016e09401007387 */ /* 0x0007e80000100a00 */
[----:B-1----:R-:W2:Y:S04]  /*337b0*/  LDL.LU R164, [R1+0x2c8] ;  /* 0x0002c80001a47983 */ /* 0x002ea80000300800 */
[----:B------:R-:W2:Y:S04]  /*337c0*/  LDL.LU R165, [R1+0x2a4] ;  /* 0x0002a40001a57983 */ /* 0x000ea80000300800 */
[----:B------:R-:W2:Y:S04]  /*337d0*/  LDL.LU R172, [R1+0x288] ;  /* 0x0002880001ac7983 */ /* 0x000ea80000300800 */
[----:B------:R-:W2:Y:S04]  /*337e0*/  LDL.LU R3, [R1+0x280] ;  /* 0x0002800001037983 */ /* 0x000ea80000300800 */
[----:B------:R-:W2:Y:S04]  /*337f0*/  LDL.LU R173, [R1+0x260] ;  /* 0x0002600001ad7983 */ /* 0x000ea80000300800 */
[----:B------:R-:W2:Y:S01]  /*33800*/  LDL.LU R180, [R1+0x248] ;  /* 0x0002480001b47983 */ /* 0x000ea20000300800 */
[----:B---3--:R-:W-:-:S05]  /*33810*/  IMAD.WIDE R148, R245, 0x4, R248 ;  /* 0x00000004f5947825 */ /* 0x008fca00078e02f8 */
[----:B------:R4:W-:Y:S04]  /*33820*/  STL.64 [R1+0x17c0], R148 ;  /* 0x0017c09401007387 */ /* 0x0009e80000100a00 */
        /* <DEDUP_REMOVED lines=26> */
[----:B-1----:R-:W-:-:S05]  /*339d0*/  IMAD.WIDE R148, R156, 0x4, R248 ;  /* 0x000000049c947825 */ /* 0x002fca00078e02f8 */
[----:B------:R1:W-:Y:S02]  /*339e0*/  STL.64 [R1+0x18b0], R148 ;  /* 0x0018b09401007387 */ /* 0x0003e40000100a00 */
[----:B-1----:R-:W-:-:S04]  /*339f0*/  IMAD.WIDE R148, R157, 0x4, R248 ;  /* 0x000000049d947825 */ /* 0x002fc800078e02f8 */
[--C-:B------:R-:W-:Y:S01]  /*33a00*/  IMAD.WIDE R156, R164, 0x4, R248.reuse ;  /* 0x00000004a49c7825 */ /* 0x100fe200078e02f8 */
[----:B------:R1:W-:Y:S03]  /*33a10*/  STL.64 [R1+0x18d0], R148 ;  /* 0x0018d09401007387 */ /* 0x0003e60000100a00 */
[--C-:B------:R-:W-:Y:S01]  /*33a20*/  IMAD.WIDE R164, R165, 0x4, R248.reuse ;  /* 0x00000004a5a47825 */ /* 0x100fe200078e02f8 */
[----:B------:R1:W-:Y:S04]  /*33a30*/  STL.64 [R1+0x1910], R156 ;  /* 0x0019109c01007387 */ /* 0x0003e80000100a00 */
[----:B------:R1:W-:Y:S02]  /*33a40*/  STL.64 [R1+0x1938], R164 ;  /* 0x001938a401007387 */ /* 0x0003e40000100a00 */
[----:B-1----:R-:W-:-:S04]  /*33a50*/  IMAD.WIDE R148, R172, 0x4, R248 ;  /* 0x00000004ac947825 */ /* 0x002fc800078e02f8 */
[--C-:B------:R-:W-:Y:S02]  /*33a60*/  IMAD.WIDE R156, R3, 0x4, R248.reuse ;  /* 0x00000004039c7825 */ /* 0x100fe400078e02f8 */
[----:B------:R-:W2:Y:S02]  /*33a70*/  LDL.LU R3, [R1+0x84] ;  /* 0x0000840001037983 */ /* 0x000ea40000300800 */
[--C-:B------:R-:W-:Y:S02]  /*33a80*/  IMAD.WIDE R164, R180, 0x4, R248.reuse ;  /* 0x00000004b4a47825 */ /* 0x100fe400078e02f8 */
[----:B------:R1:W-:Y:S04]  /*33a90*/  STL.64 [R1+0x1940], R148 ;  /* 0x0019409401007387 */ /* 0x0003e80000100a00 */
[----:B------:R3:W-:Y:S01]  /*33aa0*/  STL.64 [R1+0x1930], R156 ;  /* 0x0019309c01007387 */ /* 0x0007e20000100a00 */
[----:B-1----:R-:W-:-:S05]  /*33ab0*/  IMAD.WIDE R148, R173, 0x4, R248 ;  /* 0x00000004ad947825 */ /* 0x002fca00078e02f8 */
[----:B------:R1:W-:Y:S01]  /*33ac0*/  STL.64 [R1+0x1948], R148 ;  /* 0x0019489401007387 */ /* 0x0003e20000100a00 */
[----:B---3--:R-:W-:-:S03]  /*33ad0*/  IMAD.WIDE R156, R181, 0x4, R248 ;  /* 0x00000004b59c7825 */ /* 0x008fc600078e02f8 */
[----:B------:R3:W-:Y:S01]  /*33ae0*/  STL.64 [R1+0x1928], R164 ;  /* 0x001928a401007387 */ /* 0x0007e20000100a00 */
[----:B-1----:R-:W-:-:S03]  /*33af0*/  IMAD.WIDE R148, R245, 0x4, R248 ;  /* 0x00000004f5947825 */ /* 0x002fc600078e02f8 */
[----:B------:R-:W2:Y:S01]  /*33b00*/  LDL.LU R245, [R1+0x80] ;  /* 0x0000800001f57983 */ /* 0x000ea20000300800 */
[----:B---3--:R-:W-:-:S03]  /*33b10*/  IMAD.WIDE R164, R189, 0x4, R248 ;  /* 0x00000004bda47825 */ /* 0x008fc600078e02f8 */
[----:B------:R1:W-:Y:S04]  /*33b20*/  STL.64 [R1+0x1950], R156 ;  /* 0x0019509c01007387 */ /* 0x0003e80000100a00 */
[----:B------:R4:W-:Y:S01]  /*33b30*/  STL.64 [R1+0x1920], R148 ;  /* 0x0019209401007387 */ /* 0x0009e20000100a00 */
[----:B-1----:R-:W-:-:S05]  /*33b40*/  IMAD.WIDE R156, R188, 0x4, R248 ;  /* 0x00000004bc9c7825 */ /* 0x002fca00078e02f8 */
[----:B------:R1:W-:Y:S01]  /*33b50*/  STL.64 [R1+0x1918], R156 ;  /* 0x0019189c01007387 */ /* 0x0003e20000100a00 */
[----:B----4-:R-:W-:-:S03]  /*33b60*/  IMAD.WIDE R148, R196, 0x4, R248 ;  /* 0x00000004c4947825 */ /* 0x010fc600078e02f8 */
[----:B------:R3:W-:Y:S01]  /*33b70*/  STL.64 [R1+0x18e8], R164 ;  /* 0x0018e8a401007387 */ /* 0x0007e20000100a00 */
[----:B-1----:R-:W-:-:S03]  /*33b80*/  IMAD.WIDE R156, R244, 0x4, R248 ;  /* 0x00000004f49c7825 */ /* 0x002fc600078e02f8 */
[----:B------:R-:W4:Y:S01]  /*33b90*/  LDL.LU R244, [R1+0x68] ;  /* 0x0000680001f47983 */ /* 0x000f220000300800 */
[----:B---3--:R-:W-:-:S03]  /*33ba0*/  IMAD.WIDE R164, R204, 0x4, R248 ;  /* 0x00000004cca47825 */ /* 0x008fc600078e02f8 */
        /* <DEDUP_REMOVED lines=8> */
[----:B------:R3:W-:Y:S01]  /*33c30*/  STL.64 [R1+0x1890], R156 ;  /* 0x0018909c01007387 */ /* 0x0007e20000100a00 */
[----:B-1----:R-:W-:-:S03]  /*33c40*/  IMAD.WIDE R164, R213, 0x4, R248 ;  /* 0x00000004d5a47825 */ /* 0x002fc600078e02f8 */
[----:B------:R1:W-:Y:S01]  /*33c50*/  STL.64 [R1+0x1868], R148 ;  /* 0x0018689401007387 */ /* 0x0003e20000100a00 */
[----:B---3--:R-:W-:-:S05]  /*33c60*/  IMAD.WIDE R156, R212, 0x4, R248 ;  /* 0x00000004d49c7825 */ /* 0x008fca00078e02f8 */
[----:B------:R3:W-:Y:S04]  /*33c70*/  STL.64 [R1+0x1860], R156 ;  /* 0x0018609c01007387 */ /* 0x0007e80000100a00 */
[----:B------:R-:W-:Y:S01]  /*33c80*/  STL.64 [R1+0x1840], R164 ;  /* 0x001840a401007387 */ /* 0x000fe20000100a00 */
[----:B-1----:R-:W-:-:S04]  /*33c90*/  IMAD.WIDE R148, R238, 0x4, R248 ;  /* 0x00000004ee947825 */ /* 0x002fc800078e02f8 */
[--C-:B---3--:R-:W-:Y:S02]  /*33ca0*/  IMAD.WIDE R156, R243, 0x4, R248.reuse ;  /* 0x00000004f39c7825 */ /* 0x108fe400078e02f8 */
[----:B------:R-:W3:Y:S04]  /*33cb0*/  LDL.LU R243, [R1+0x44] ;  /* 0x0000440001f37983 */ /* 0x000ee80000300800 */
[----:B------:R1:W-:Y:S04]  /*33cc0*/  STL.64 [R1+0x1830], R148 ;  /* 0x0018309401007387 */ /* 0x0003e80000100a00 */
[----:B------:R1:W-:Y:S02]  /*33cd0*/  STL.64 [R1+0x1800], R156 ;  /* 0x0018009c01007387 */ /* 0x0003e40000100a00 */
[----:B-1----:R-:W-:-:S04]  /*33ce0*/  IMAD.WIDE R148, R239, 0x4, R248 ;  /* 0x00000004ef947825 */ /* 0x002fc800078e02f8 */
[--C-:B------:R-:W-:Y:S01]  /*33cf0*/  IMAD.WIDE R156, R240, 0x4, R248.reuse ;  /* 0x00000004f09c7825 */ /* 0x100fe200078e02f8 */
[----:B------:R1:W-:Y:S04]  /*33d00*/  STL.64 [R1+0x17f8], R148 ;  /* 0x0017f89401007387 */ /* 0x0003e80000100a00 */
[----:B------:R1:W-:Y:S01]  /*33d10*/  STL.64 [R1+0x17d8], R156 ;  /* 0x0017d89c01007387 */ /* 0x0003e20000100a00 */
[----:B------:R-:W-:-:S04]  /*33d20*/  IMAD.WIDE R164, R241, 0x4, R248 ;  /* 0x00000004f1a47825 */ /* 0x000fc800078e02f8 */
        /* <DEDUP_REMOVED lines=11> */
[----:B------:R-:W-:-:S05]  /*33de0*/  IMAD.WIDE R148, R3, 0x4, R248 ;  /* 0x0000000403947825 */ /* 0x000fca00078e02f8 */
[----:B------:R1:W-:Y:S04]  /*33df0*/  STL.64 [R1+0x17a0], R148 ;  /* 0x0017a09401007387 */ /* 0x0003e80000100a00 */
[----:B------:R-:W3:Y:S04]  /*33e00*/  LDL.LU R181, [R1+0x8b4] ;  /* 0x0008b40001b57983 */ /* 0x000ee80000300800 */
[----:B------:R-:W3:Y:S04]  /*33e10*/  LDL.LU R3, [R1+0x770] ;  /* 0x0007700001037983 */ /* 0x000ee80000300800 */
[----:B------:R-:W3:Y:S04]  /*33e20*/  LDL.LU R188, [R1+0x70c] ;  /* 0x00070c0001bc7983 */ /* 0x000ee80000300800 */
[----:B------:R-:W3:Y:S01]  /*33e30*/  LDL.LU R189, [R1+0x64c] ;  /* 0x00064c0001bd7983 */ /* 0x000ee20000300800 */
[----:B-1----:R-:W-:-:S05]  /*33e40*/  IMAD.WIDE R148, R245, 0x4, R248 ;  /* 0x00000004f5947825 */ /* 0x002fca00078e02f8 */
        /* <DEDUP_REMOVED lines=31> */
[----:B------:R-:W3:Y:S02]  /*34040*/  LDL.LU R2, [R1+0x8e8] ;  /* 0x0008e80001027983 */ /* 0x000ee40000300800 */
[--C-:B------:R-:W-:Y:S02]  /*34050*/  IMAD.WIDE R164, R180, 0x4, R248.reuse ;  /* 0x00000004b4a47825 */ /* 0x100fe400078e02f8 */
[----:B------:R1:W-:Y:S04]  /*34060*/  STL.64 [R1+0x680], R148 ;  /* 0x0006809401007387 */ /* 0x0003e80000100a00 */
[----:B------:R1:W-:Y:S02]  /*34070*/  STL.64 [R1+0x678], R156 ;  /* 0x0006789c01007387 */ /* 0x0003e40000100a00 */
[----:B-1----:R-:W-:-:S05]  /*34080*/  IMAD.WIDE R148, R173, 0x4, R248 ;  /* 0x00000004ad947825 */ /* 0x002fca00078e02f8 */
[----:B------:R1:W-:Y:S04]  /*34090*/  STL.64 [R1+0x670], R148 ;  /* 0x0006709401007387 */ /* 0x0003e80000100a00 */
[----:B------:R1:W-:Y:S01]  /*340a0*/  STL.64 [R1+0x668], R164 ;  /* 0x000668a401007387 */ /* 0x0003e20000100a00 */
[----:B------:R-:W-:-:S04]  /*340b0*/  IMAD.WIDE R156, R181, 0x4, R248 ;  /* 0x00000004b59c7825 */ /* 0x000fc800078e02f8 */
[--C-:B-1----:R-:W-:Y:S02]  /*340c0*/  IMAD.WIDE R148, R3, 0x4, R248.reuse ;  /* 0x0000000403947825 */ /* 0x102fe400078e02f8 */
[----:B------:R-:W3:Y:S04]  /*340d0*/  LDL.LU R3, [R1+0x42c] ;  /* 0x00042c0001037983 */ /* 0x000ee80000300800 */
        /* <DEDUP_REMOVED lines=23> */
[----:B------:R-:W-:Y:S01]  /*34250*/  STL.64 [R1+0x1610], R164 ;  /* 0x001610a401007387 */ /* 0x000fe20000100a00 */
[----:B--2---:R-:W-:-:S03]  /*34260*/  IMAD.WIDE R156, R242, 0x4, R248 ;  /* 0x00000004f29c7825 */ /* 0x004fc600078e02f8 */
[----:B------:R-:W2:Y:S01]  /*34270*/  LDL.LU R242, [R1+0x368] ;  /* 0x0003680001f27983 */ /* 0x000ea20000300800 */
[----:B------:R-:W-:-:S05]  /*34280*/  IMAD.WIDE R148, R238, 0x4, R248 ;  /* 0x00000004ee947825 */ /* 0x000fca00078e02f8 */
[----:B------:R1:W-:Y:S04]  /*34290*/  STL.64 [R1+0x1730], R148 ;  /* 0x0017309401007387 */ /* 0x0003e80000100a00 */
[----:B------:R1:W-:Y:S02]  /*342a0*/  STL.64 [R1+0x1870], R156 ;  /* 0x0018709c01007387 */ /* 0x0003e40000100a00 */
[----:B-1----:R-:W-:-:S04]  /*342b0*/  IMAD.WIDE R148, R239, 0x4, R248 ;  /* 0x00000004ef947825 */ /* 0x002fc800078e02f8 */
[--C-:B------:R-:W-:Y:S01]  /*342c0*/  IMAD.WIDE R156, R240, 0x4, R248.reuse ;  /* 0x00000004f09c7825 */ /* 0x100fe200078e02f8 */
[----:B------:R1:W-:Y:S04]  /*342d0*/  STL.64 [R1+0x1aa0], R148 ;  /* 0x001aa09401007387 */ /* 0x0003e80000100a00 */
[----:B------:R3:W-:Y:S02]  /*342e0*/  STL.64 [R1+0x1b30], R156 ;  /* 0x001b309c01007387 */ /* 0x0007e40000100a00 */
        /* <DEDUP_REMOVED lines=39> */
[----:B------:R-:W2:Y:S01]  /*34560*/  LDL.LU R242, [R1+0x8f8] ;  /* 0x0008f80001f27983 */ /* 0x000ea20000300800 */
[----:B---3--:R-:W-:-:S05]  /*34570*/  IMAD.WIDE R148, R156, 0x4, R248 ;  /* 0x000000049c947825 */ /* 0x008fca00078e02f8 */
[----:B------:R1:W-:Y:S02]  /*34580*/  STL.64 [R1+0x1c38], R148 ;  /* 0x001c389401007387 */ /* 0x0003e40000100a00 */
[----:B-1----:R-:W-:-:S04]  /*34590*/  IMAD.WIDE R148, R157, 0x4, R248 ;  /* 0x000000049d947825 */ /* 0x002fc800078e02f8 */
        /* <DEDUP_REMOVED lines=40> */
[----:B------:R-:W-:Y:S01]  /*34820*/  STL.64 [R1+0x1b50], R164 ;  /* 0x001b50a401007387 */ /* 0x000fe20000100a00 */
[----:B----4-:R-:W-:-:S04]  /*34830*/  IMAD.WIDE R148, R238, 0x4, R248 ;  /* 0x00000004ee947825 */ /* 0x010fc800078e02f8 */
[--C-:B-1----:R-:W-:Y:S02]  /*34840*/  IMAD.WIDE R156, R244, 0x4, R248.reuse ;  /* 0x00000004f49c7825 */ /* 0x102fe400078e02f8 */
[----:B------:R-:W4:Y:S04]  /*34850*/  LDL.LU R244, [R1+0x284] ;  /* 0x0002840001f47983 */ /* 0x000f280000300800 */
[----:B------:R1:W-:Y:S04]  /*34860*/  STL.64 [R1+0x1c88], R148 ;  /* 0x001c889401007387 */ /* 0x0003e80000100a00 */
[----:B------:R1:W-:Y:S02]  /*34870*/  STL.64 [R1+0x1ce8], R156 ;  /* 0x001ce89c01007387 */ /* 0x0003e40000100a00 */
[----:B-1----:R-:W-:-:S04]  /*34880*/  IMAD.WIDE R148, R239, 0x4, R248 ;  /* 0x00000004ef947825 */ /* 0x002fc800078e02f8 */
[--C-:B------:R-:W-:Y:S01]  /*34890*/  IMAD.WIDE R156, R240, 0x4, R248.reuse ;  /* 0x00000004f09c7825 */ /* 0x100fe200078e02f8 */
[----:B------:R-:W-:Y:S04]  /*348a0*/  STL.64 [R1+0x1dc8], R148 ;  /* 0x001dc89401007387 */ /* 0x000fe80000100a00 */
[----:B------:R1:W-:Y:S04]  /*348b0*/  STL.64 [R1+0x2450], R156 ;  /* 0x0024509c01007387 */ /* 0x0003e80000100a00 */
[----:B-1----:R-:W4:Y:S01]  /*348c0*/  LDL.LU R156, [R1+0x244] ;  /* 0x00024400019c7983 */ /* 0x002f220000300800 */
[----:B--2---:R-:W-:-:S04]  /*348d0*/  IMAD.WIDE R164, R241, 0x4, R248 ;  /* 0x00000004f1a47825 */ /* 0x004fc800078e02f8 */
[--C-:B------:R-:W-:Y:S01]  /*348e0*/  IMAD.WIDE R148, R242, 0x4, R248.reuse ;  /* 0x00000004f2947825 */ /* 0x100fe200078e02f8 */
        /* <DEDUP_REMOVED lines=15> */
[----:B-1----:R-:W-:-:S05]  /*349e0*/  IMAD.WIDE R148, R2, 0x4, R248 ;  /* 0x0000000402947825 */ /* 0x002fca00078e02f8 */
[----:B------:R-:W-:Y:S04]  /*349f0*/  STL.64 [R1+0x22b8], R148 ;  /* 0x0022b89401007387 */ /* 0x000fe80000100a00 */
        /* <DEDUP_REMOVED lines=14> */
[----:B-1----:R-:W3:Y:S04]  /*34ae0*/  LDL.LU R2, [R1+0x988] ;  /* 0x0009880001027983 */ /* 0x002ee80000300800 */
[----:B------:R-:W3:Y:S01]  /*34af0*/  LDL.LU R3, [R1+0x98c] ;  /* 0x00098c0001037983 */ /* 0x000ee20000300800 */
[----:B----4-:R-:W-:-:S05]  /*34b00*/  IMAD.WIDE R148, R244, 0x4, R248 ;  /* 0x00000004f4947825 */ /* 0x010fca00078e02f8 */
[----:B------:R1:W-:Y:S04]  /*34b10*/  STL.64 [R1+0x2220], R148 ;  /* 0x0022209401007387 */ /* 0x0003e80000100a00 */
[----:B------:R-:W4:Y:S04]  /*34b20*/  LDL.LU R245, [R1+0x3e0] ;  /* 0x0003e00001f57983 */ /* 0x000f280000300800 */
[----:B------:R-:W4:Y:S01]  /*34b30*/  LDL.LU R244, [R1+0x944] ;  /* 0x0009440001f47983 */ /* 0x000f220000300800 */
[----:B-1----:R-:W-:-:S05]  /*34b40*/  IMAD.WIDE R148, R156, 0x4, R248 ;  /* 0x000000049c947825 */ /* 0x002fca00078e02f8 */
[----:B------:R1:W-:Y:S04]  /*34b50*/  STL.64 [R1+0x2210], R148 ;  /* 0x0022109401007387 */ /* 0x0003e80000100a00 */
[----:B-1----:R-:W4:Y:S01]  /*34b60*/  LDL.LU.64 R148, [R1+0x4a08] ;  /* 0x004a080001947983 */ /* 0x002f220000300a00 */
[----:B--2---:R-:W-:-:S05]  /*34b70*/  IMAD.WIDE R156, R157, 0x4, R248 ;  /* 0x000000049d9c7825 */ /* 0x004fca00078e02f8 */
        /* <DEDUP_REMOVED lines=12> */
[----:B------:R-:W2:Y:S04]  /*34c40*/  LDL.LU R251, [R1+0x49f0] ;  /* 0x0049f00001fb7983 */ /* 0x000ea80000300800 */
[----:B------:R1:W-:Y:S02]  /*34c50*/  STL.64 [R1+0x21b0], R172 ;  /* 0x0021b0ac01007387 */ /* 0x0003e40000100a00 */
[----:B-1----:R-:W-:-:S04]  /*34c60*/  IMAD.WIDE R172, R180, 0x4, R248 ;  /* 0x00000004b4ac7825 */ /* 0x002fc800078e02f8 */
[--C-:B------:R-:W-:Y:S01]  /*34c70*/  IMAD.WIDE R180, R181, 0x4, R248.reuse ;  /* 0x00000004b5b47825 */ /* 0x100fe200078e02f8 */
[----:B------:R1:W-:Y:S04]  /*34c80*/  STL.64 [R1+0x21a0], R172 ;  /* 0x0021a0ac01007387 */ /* 0x0003e80000100a00 */
[----:B-1----:R-:W4:Y:S04]  /*34c90*/  LDL.LU.64 R172, [R1+0x49e8] ;  /* 0x0049e80001ac7983 */ /* 0x002f280000300a00 */
[----:B------:R3:W-:Y:S02]  /*34ca0*/  STL.64 [R1+0x2190], R180 ;  /* 0x002190b401007387 */ /* 0x0007e40000100a00 */
[----:B---3--:R-:W-:-:S04]  /*34cb0*/  IMAD.WIDE R180, R188, 0x4, R248 ;  /* 0x00000004bcb47825 */ /* 0x008fc800078e02f8 */
[--C-:B------:R-:W-:Y:S01]  /*34cc0*/  IMAD.WIDE R188, R189, 0x4, R248.reuse ;  /* 0x00000004bdbc7825 */ /* 0x100fe200078e02f8 */
[----:B------:R1:W-:Y:S04]  /*34cd0*/  STL.64 [R1+0xbe0], R180 ;  /* 0x000be0b401007387 */ /* 0x0003e80000100a00 */
[----:B-1----:R-:W3:Y:S04]  /*34ce0*/  LDL.LU.64 R180, [R1+0x49e0] ;  /* 0x0049e00001b47983 */ /* 0x002ee80000300a00 */
[----:B------:R2:W-:Y:S02]  /*34cf0*/  STL.64 [R1+0xbf0], R188 ;  /* 0x000bf0bc01007387 */ /* 0x0005e40000100a00 */
[----:B--2---:R-:W-:-:S02]  /*34d00*/  IMAD.WIDE R188, R251, 0x4, R248 ;  /* 0x00000004fbbc7825 */ /* 0x004fc400078e02f8 */
[----:B------:R-:W2:Y:S04]  /*34d10*/  LDL.LU R251, [R1+0x49d8] ;  /* 0x0049d80001fb7983 */ /* 0x000ea80000300800 */
        /* <DEDUP_REMOVED lines=45> */
[----:B----4-:R-:W-:-:S05]  /*34ff0*/  IMAD.WIDE R2, R245, 0x4, R248 ;  /* 0x00000004f5027825 */ /* 0x010fca00078e02f8 */
[----:B------:R1:W-:Y:S04]  /*35000*/  STL.64 [R1+0x23d8], R2 ;  /* 0x0023d80201007387 */ /* 0x0003e80000100a00 */
[----:B-1----:R-:W4:Y:S01]  /*35010*/  LDL.LU.64 R2, [R1+0x4980] ;  /* 0x0049800001027983 */ /* 0x002f220000300a00 */
[----:B------:R-:W-:-:S05]  /*35020*/  IMAD.WIDE R244, R244, 0x4, R248 ;  /* 0x00000004f4f47825 */ /* 0x000fca00078e02f8 */
[----:B------:R2:W-:Y:S02]  /*35030*/  STL.64 [R1+0x23a8], R244 ;  /* 0x0023a8f401007387 */ /* 0x0005e40000100a00 */
[--C-:B--2---:R-:W-:Y:S02]  /*35040*/  IMAD.WIDE R244, R251, 0x4, R248.reuse ;  /* 0x00000004fbf47825 */ /* 0x104fe400078e02f8 */
[----:B------:R-:W2:Y:S04]  /*35050*/  LDL.LU R251, [R1+0x4978] ;  /* 0x0049780001fb7983 */ /* 0x000ea80000300800 */
[----:B------:R3:W-:Y:S02]  /*35060*/  STL.64 [R1+0x2380], R244 ;  /* 0x002380f401007387 */ /* 0x0007e40000100a00 */
[----:B---3--:R-:W-:-:S02]  /*35070*/  IMAD.WIDE R244, R243, 0x4, R248 ;  /* 0x00000004f3f47825 */ /* 0x008fc400078e02f8 */
[----:B------:R-:W3:Y:S04]  /*35080*/  LDL.LU R243, [R1+0x4974] ;  /* 0x0049740001f37983 */ /* 0x000ee80000300800 */
[----:B------:R4:W-:Y:S02]  /*35090*/  STL.64 [R1+0x2348], R244 ;  /* 0x002348f401007387 */ /* 0x0009e40000100a00 */
[--C-:B----4-:R-:W-:Y:S02]  /*350a0*/  IMAD.WIDE R244, R3, 0x4, R248.reuse ;  /* 0x0000000403f47825 */ /* 0x110fe400078e02f8 */
[----:B------:R-:W4:Y:S04]  /*350b0*/  LDL.LU R3, [R1+0x4970] ;  /* 0x0049700001037983 */ /* 0x000f280000300800 */
[----:B------:R1:W-:Y:S02]  /*350c0*/  STL.64 [R1+0x2320], R244 ;  /* 0x002320f401007387 */ /* 0x0003e40000100a00 */
[----:B-1----:R-:W-:-:S02]  /*350d0*/  IMAD.WIDE R244, R0, 0x4, R248 ;  /* 0x0000000400f47825 */ /* 0x002fc400078e02f8 */
[----:B------:R-:W4:Y:S04]  /*350e0*/  LDL.LU R0, [R1+0x496c] ;  /* 0x00496c0001007983 */ /* 0x000f280000300800 */
        /* <DEDUP_REMOVED lines=9> */
[----:B------:R1:W-:Y:S04]  /*35180*/  STL.64 [R1+0x21a8], R244 ;  /* 0x0021a8f401007387 */ /* 0x0003e80000100a00 */
[----:B-1----:R-:W2:Y:S02]  /*35190*/  LDL.LU R245, [R1+0x495c] ;  /* 0x00495c0001f57983 */ /* 0x002ea40000300800 */
[----:B--2---:R-:W-:-:S05]  /*351a0*/  IMAD.WIDE R244, R245, 0x4, R248 ;  /* 0x00000004f5f47825 */ /* 0x004fca00078e02f8 */
[----:B------:R1:W-:Y:S04]  /*351b0*/  STL.64 [R1+0x2170], R244 ;  /* 0x002170f401007387 */ /* 0x0003e80000100a00 */
[----:B-1----:R-:W2:Y:S02]  /*351c0*/  LDL.LU R244, [R1+0x4958] ;  /* 0x0049580001f47983 */ /* 0x002ea40000300800 */
[----:B--2---:R-:W-:-:S05]  /*351d0*/  IMAD.WIDE R244, R244, 0x4, R248 ;  /* 0x00000004f4f47825 */ /* 0x004fca00078e02f8 */
[----:B------:R1:W-:Y:S02]  /*351e0*/  STL.64 [R1+0x20c8], R244 ;  /* 0x0020c8f401007387 */ /* 0x0003e40000100a00 */
[----:B-1----:R-:W-:-:S05]  /*351f0*/  IMAD.WIDE R244, R0, 0x4, R248 ;  /* 0x0000000400f47825 */ /* 0x002fca00078e02f8 */
[----:B------:R1:W-:Y:S02]  /*35200*/  STL.64 [R1+0x20a0], R244 ;  /* 0x0020a0f401007387 */ /* 0x0003e40000100a00 */
[----:B-1----:R-:W-:-:S05]  /*35210*/  IMAD.WIDE R244, R251, 0x4, R248 ;  /* 0x00000004fbf47825 */ /* 0x002fca00078e02f8 */
[----:B------:R1:W-:Y:S04]  /*35220*/  STL.64 [R1+0x2078], R244 ;  /* 0x002078f401007387 */ /* 0x0003e80000100a00 */
[----:B-1----:R-:W2:Y:S02]  /*35230*/  LDL.LU R245, [R1+0x4954] ;  /* 0x0049540001f57983 */ /* 0x002ea40000300800 */
[----:B--2---:R-:W-:-:S05]  /*35240*/  IMAD.WIDE R244, R245, 0x4, R248 ;  /* 0x00000004f5f47825 */ /* 0x004fca00078e02f8 */
[----:B------:R1:W-:Y:S04]  /*35250*/  STL.64 [R1+0x2050], R244 ;  /* 0x002050f401007387 */ /* 0x0003e80000100a00 */
[----:B-1----:R-:W2:Y:S02]  /*35260*/  LDL.LU R244, [R1+0x4950] ;  /* 0x0049500001f47983 */ /* 0x002ea40000300800 */
[----:B--2---:R-:W-:-:S05]  /*35270*/  IMAD.WIDE R244, R244, 0x4, R248 ;  /* 0x00000004f4f47825 */ /* 0x004fca00078e02f8 */
[----:B------:R3:W-:Y:S02]  /*35280*/  STL.64 [R1+0x2028], R244 ;  /* 0x002028f401007387 */ /* 0x0007e40000100a00 */
[----:B---3--:R-:W-:-:S05]  /*35290*/  IMAD.WIDE R244, R243, 0x4, R248 ;  /* 0x00000004f3f47825 */ /* 0x008fca00078e02f8 */
[----:B------:R4:W-:Y:S01]  /*352a0*/  STL.64 [R1+0x2000], R244 ;  /* 0x002000f401007387 */ /* 0x0009e20000100a00 */
[----:B------:R-:W-:-:S04]  /*352b0*/  IMAD.WIDE R242, R242, 0x4, R248 ;  /* 0x00000004f2f27825 */ /* 0x000fc800078e02f8 */
[----:B----4-:R-:W-:-:S04]  /*352c0*/  IMAD.WIDE R244, R3, 0x4, R248 ;  /* 0x0000000403f47825 */ /* 0x010fc800078e02f8 */
[--C-:B------:R-:W-:Y:S01]  /*352d0*/  IMAD.WIDE R2, R2, 0x4, R248.reuse ;  /* 0x0000000402027825 */ /* 0x100fe200078e02f8 */
[----:B------:R1:W-:Y:S04]  /*352e0*/  STL.64 [R1+0x1fd8], R244 ;  /* 0x001fd8f401007387 */ /* 0x0003e80000100a00 */
[----:B-1----:R1:W5:Y:S04]  /*352f0*/  LDL.LU.64 R244, [R1+0x4948] ;  /* 0x0049480001f47983 */ /* 0x0023680000300a00 */
[----:B------:R2:W-:Y:S04]  /*35300*/  STL.64 [R1+0x1fa0], R2 ;  /* 0x001fa00201007387 */ /* 0x0005e80000100a00 */
[----:B--2---:R1:W5:Y:S04]  /*35310*/  LDL.LU.64 R2, [R1+0x4940] ;  /* 0x0049400001027983 */ /* 0x0043680000300a00 */
[----:B------:R2:W-:Y:S02]  /*35320*/  STL.64 [R1+0x1f90], R242 ;  /* 0x001f90f201007387 */ /* 0x0005e40000100a00 */
[----:B--2---:R-:W-:-:S04]  /*35330*/  IMAD.WIDE R242, R241, 0x4, R248 ;  /* 0x00000004f1f27825 */ /* 0x004fc800078e02f8 */
[--C-:B------:R-:W-:Y:S01]  /*35340*/  IMAD.WIDE R240, R240, 0x4, R248.reuse ;  /* 0x00000004f0f07825 */ /* 0x100fe200078e02f8 */
        /* <DEDUP_REMOVED lines=8> */
[----:B--2---:R-:W-:-:S05]  /*353d0*/  IMAD.WIDE R238, R237, 0x4, R248 ;  /* 0x00000004edee7825 */ /* 0x004fca00078e02f8 */
        /* <DEDUP_REMOVED lines=128> */
[----:B------:R2:W-:Y:S03]  /*35be0*/  STL.64 [R1+0xf50], R20 ;  /* 0x000f501401007387 */ /* 0x0005e60000100a00 */
[--C-:B------:R-:W-:Y:S01]  /*35bf0*/  IMAD.WIDE R236, R236, 0x4, R248.reuse ;  /* 0x00000004ecec7825 */ /* 0x100fe200078e02f8 */
[----:B--2---:R1:W5:Y:S04]  /*35c00*/  LDL.LU.64 R20, [R1+0x4860] ;  /* 0x0048600001147983 */ /* 0x0043680000300a00 */
[----:B------:R2:W-:Y:S02]  /*35c10*/  STL.64 [R1+0x1240], R12 ;  /* 0x0012400c01007387 */ /* 0x0005e40000100a00 */
[----:B--2---:R-:W-:-:S04]  /*35c20*/  IMAD.WIDE R12, R5, 0x4, R248 ;  /* 0x00000004050c7825 */ /* 0x004fc800078e02f8 */
[--C-:B------:R-:W-:Y:S01]  /*35c30*/  IMAD.WIDE R4, R4, 0x4, R248.reuse ;  /* 0x0000000404047825 */ /* 0x100fe200078e02f8 */
[----:B------:R2:W-:Y:S04]  /*35c40*/  STL.64 [R1+0xf60], R12 ;  /* 0x000f600c01007387 */ /* 0x0005e80000100a00 */
[----:B--2---:R1:W5:Y:S04]  /*35c50*/  LDL.LU.64 R12, [R1+0x4858] ;  /* 0x00485800010c7983 */ /* 0x0043680000300a00 */
        /* <DEDUP_REMOVED lines=444> */
[----:B------:R-:W-:Y:S01]  /*37820*/  IMAD.MOV.U32 R0, RZ, RZ, c[0x0][0x180] ;  /* 0x00006000ff007624 */ /* 0x000fe200078e00ff */
[----:B--2---:R1:W5:Y:S04]  /*37830*/  LDL.LU.64 R22, [R1+0x4588] ;  /* 0x0045880001167983 */ /* 0x0043680000300a00 */
[----:B------:R2:W-:Y:S02]  /*37840*/  STL.64 [R1+0x1f28], R14 ;  /* 0x001f280e01007387 */ /* 0x0005e40000100a00 */
[----:B--2---:R-:W-:-:S04]  /*37850*/  IMAD.WIDE R14, R7, 0x4, R248 ;  /* 0x00000004070e7825 */ /* 0x004fc800078e02f8 */
[--C-:B------:R-:W-:Y:S01]  /*37860*/  IMAD.WIDE R6, R6, 0x4, R248.reuse ;  /* 0x0000000406067825 */ /* 0x100fe200078e02f8 */
[----:B------:R2:W-:Y:S03]  /*37870*/  STL.64 [R1+0x1f18], R14 ;  /* 0x001f180e01007387 */ /* 0x0005e60000100a00 */
[----:B------:R-:W-:-:S04]  /*37880*/  IMAD.WIDE R248, R252, 0x4, R248 ;  /* 0x00000004fcf87825 */ /* 0x000fc800078e02f8 */
[----:B------:R-:W-:Y:S01]  /*37890*/  IMAD.MOV.U32 R252, RZ, RZ, c[0x0][0x188] ;  /* 0x00006200fffc7624 */ /* 0x000fe200078e00ff */
[----:B--2---:R1:W5:Y:S03]  /*378a0*/  LDL.LU.64 R14, [R1+0x4580] ;  /* 0x00458000010e7983 */ /* 0x0043660000300a00 */
[----:B------:R-:W-:Y:S01]  /*378b0*/  IMAD.SHL.U32 R252, R252, 0x80, RZ ;  /* 0x00000080fcfc7824 */ /* 0x000fe200078e00ff */
[----:B------:R2:W-:Y:S04]  /*378c0*/  STL.64 [R1+0x1f10], R6 ;  /* 0x001f100601007387 */ /* 0x0005e80000100a00 */
[----:B--2---:R1:W5:Y:S04]  /*378d0*/  LDL.LU.64 R6, [R1+0x4578] ;  /* 0x0045780001067983 */ /* 0x0043680000300a00 */
[----:B------:R2:W-:Y:S02]  /*378e0*/  STL.64 [R1+0x1f00], R248 ;  /* 0x001f00f801007387 */ /* 0x0005e40000100a00 */
[----:B--2---:R-:W-:-:S02]  /*378f0*/  IADD3 R248, R0, -0x95, RZ ;  /* 0xffffff6b00f87810 */ /* 0x004fc40007ffe0ff */
[----:B-1----:R-:W1:Y:S02]  /*37900*/  S2R R249, SR_TID.X ;  /* 0x0000000000f97919 */ /* 0x002e640000002100 */
[----:B-1----:R-:W-:-:S04]  /*37910*/  LOP3.LUT R249, R249, 0x3f, RZ, 0xc0, !PT ;  /* 0x0000003ff9f97812 */ /* 0x002fc800078ec0ff */
[----:B------:R-:W-:-:S04]  /*37920*/  SHF.L.U32 R249, R249, 0x2, RZ ;  /* 0x00000002f9f97819 */ /* 0x000fc800000006ff */
[C---:B------:R-:W-:Y:S02]  /*37930*/  LOP3.LUT R0, R249.reuse, 0x10, RZ, 0x3c, !PT ;  /* 0x00000010f9007812 */ /* 0x040fe400078e3cff */
[C---:B------:R-:W-:Y:S02]  /*37940*/  LOP3.LUT R0, R249.reuse, 0x30, RZ, 0x3c, !PT ;  /* 0x00000030f9007812 */ /* 0x040fe400078e3cff */
[C---:B------:R-:W-:Y:S01]  /*37950*/  LOP3.LUT R0, R249.reuse, 0x50, RZ, 0x3c, !PT ;  /* 0x00000050f9007812 */ /* 0x040fe200078e3cff */
[----:B------:R-:W-:Y:S01]  /*37960*/  IMAD.MOV.U32 R0, RZ, RZ, c[0x0][0x180] ;  /* 0x00006000ff007624 */ /* 0x000fe200078e00ff */
[----:B------:R-:W-:Y:S02]  /*37970*/  LOP3.LUT R249, R249, 0x70, RZ, 0x3c, !PT ;  /* 0x00000070f9f97812 */ /* 0x000fe400078e3cff */
[----:B-----5:R1:W-:Y:S04]  /*37980*/  STL.64 [R1+0x4680], R4 ;  /* 0x0046800401007387 */ /* 0x0203e80000100a00 */
[----:B------:R-:W0:Y:S04]  /*37990*/  LDGDEPBAR ;  /* 0x00000000000079af */ /* 0x000e280000000000 */
[----:B-1----:R-:W2:Y:S04]  /*379a0*/  LDL.64 R4, [R1+0x5e8] ;  /* 0x0005e80001047983 */ /* 0x002ea80000100a00 */
[----:B------:R-:W-:Y:S04]  /*379b0*/  STL.64 [R1+0x4678], R12 ;  /* 0x0046780c01007387 */ /* 0x000fe80000100a00 */
[----:B------:R1:W-:Y:S04]  /*379c0*/  STL.64 [R1+0x4670], R20 ;  /* 0x0046701401007387 */ /* 0x0003e80000100a00 */
[----:B-1----:R-:W2:Y:S04]  /*379d0*/  LDL.64 R20, [R1+0x5e0] ;  /* 0x0005e00001147983 */ /* 0x002ea80000100a00 */
[----:B------:R1:W-:Y:S04]  /*379e0*/  STL.64 [R1+0x4668], R28 ;  /* 0x0046681c01007387 */ /* 0x0003e80000100a00 */
[----:B-1----:R-:W4:Y:S04]  /*379f0*/  LDL.64 R28, [R1+0x358] ;  /* 0x00035800011c7983 */ /* 0x002f280000100a00 */
[----:B------:R1:W-:Y:S04]  /*37a00*/  STL.64 [R1+0x4660], R36 ;  /* 0x0046602401007387 */ /* 0x0003e80000100a00 */
[----:B-1----:R-:W2:Y:S04]  /*37a10*/  LDL.64 R36, [R1+0x380] ;  /* 0x0003800001247983 */ /* 0x002ea80000100a00 */
        /* <DEDUP_REMOVED lines=12> */
[----:B------:R-:W1:Y:S04]  /*37ae0*/  S2R R13, SR_TID.X ;  /* 0x00000000000d7919 */ /* 0x000e680000002100 */
[----:B------:R-:W-:Y:S04]  /*37af0*/  STL.64 [R1+0x4628], R92 ;  /* 0x0046285c01007387 */ /* 0x000fe80000100a00 */
[----:B------:R-:W-:Y:S04]  /*37b00*/  STL.64 [R1+0x4620], R100 ;  /* 0x0046206401007387 */ /* 0x000fe80000100a00 */
[----:B------:R-:W-:Y:S04]  /*37b10*/  STL.64 [R1+0x4618], R108 ;  /* 0x0046186c01007387 */ /* 0x000fe80000100a00 */
[----:B------:R-:W-:Y:S04]  /*37b20*/  STL.64 [R1+0x4610], R116 ;  /* 0x0046107401007387 */ /* 0x000fe80000100a00 */
[----:B------:R-:W-:Y:S04]  /*37b30*/  STL.64 [R1+0x4608], R124 ;  /* 0x0046087c01007387 */ /* 0x000fe80000100a00 */
[----:B------:R-:W-:Y:S01]  /*37b40*/  STL.64 [R1+0x4600], R132 ;  /* 0x0046008401007387 */ /* 0x000fe20000100a00 */
[----:B-1----:R-:W-:-:S03]  /*37b50*/  LOP3.LUT R249, R13, 0x3f, RZ, 0xc0, !PT ;  /* 0x0000003f0df97812 */ /* 0x002fc600078ec0ff */
[----:B------:R-:W-:Y:S04]  /*37b60*/  STL.64 [R1+0x45f8], R140 ;  /* 0x0045f88c01007387 */ /* 0x000fe80000100a00 */
[----:B------:R-:W-:Y:S04]  /*37b70*/  STL.64 [R1+0x45f0], R148 ;  /* 0x0045f09401007387 */ /* 0x000fe80000100a00 */
[----:B------:R-:W-:Y:S04]  /*37b80*/  STL.64 [R1+0x45e8], R156 ;  /* 0x0045e89c01007387 */ /* 0x000fe80000100a00 */
[----:B------:R-:W-:Y:S04]  /*37b90*/  STL.64 [R1+0x45e0], R164 ;  /* 0x0045e0a401007387 */ /* 0x000fe80000100a00 */
[----:B------:R-:W-:Y:S04]  /*37ba0*/  STL.64 [R1+0x45d8], R172 ;  /* 0x0045d8ac01007387 */ /* 0x000fe80000100a00 */
[----:B------:R-:W-:Y:S04]  /*37bb0*/  STL.64 [R1+0x45d0], R180 ;  /* 0x0045d0b401007387 */ /* 0x000fe80000100a00 */
[----:B------:R-:W-:Y:S04]  /*37bc0*/  STL.64 [R1+0x45c8], R188 ;  /* 0x0045c8bc01007387 */ /* 0x000fe80000100a00 */
[----:B------:R1:W-:Y:S04]  /*37bd0*/  STL.64 [R1+0x45c0], R196 ;  /* 0x0045c0c401007387 */ /* 0x0003e80000100a00 */
[----:B------:R-:W-:Y:S04]  /*37be0*/  STL.64 [R1+0x45b8], R204 ;  /* 0x0045b8cc01007387 */ /* 0x000fe80000100a00 */
[----:B------:R-:W-:Y:S04]  /*37bf0*/  STL.64 [R1+0x45b0], R212 ;  /* 0x0045b0d401007387 */ /* 0x000fe80000100a00 */
[----:B------:R-:W-:Y:S04]  /*37c00*/  STL.64 [R1+0x45a8], R238 ;  /* 0x0045a8ee01007387 */ /* 0x000fe80000100a00 */
[----:B------:R-:W-:Y:S04]  /*37c10*/  STL.64 [R1+0x45a0], R240 ;  /* 0x0045a0f001007387 */ /* 0x000fe80000100a00 */
[----:B------:R-:W-:Y:S04]  /*37c20*/  STL.64 [R1+0x4598], R242 ;  /* 0x004598f201007387 */ /* 0x000fe80000100a00 */
[----:B------:R1:W-:Y:S04]  /*37c30*/  STL.64 [R1+0x4590], R244 ;  /* 0x004590f401007387 */ /* 0x0003e80000100a00 */
[----:B-1----:R-:W2:Y:S04]  /*37c40*/  LDL.64 R196, [R1+0x578] ;  /* 0x0005780001c47983 */ /* 0x002ea80000100a00 */
[----:B------:R-:W2:Y:S01]  /*37c50*/  LDL.64 R188, [R1+0x570] ;  /* 0x0005700001bc7983 */ /* 0x000ea20000100a00 */
[----:B------:R-:W-:-:S03]  /*37c60*/  IMAD.SHL.U32 R245, R249, 0x4, RZ ;  /* 0x00000004f9f57824 */ /* 0x000fc600078e00ff */
[----:B------:R-:W2:Y:S04]  /*37c70*/  LDL.64 R180, [R1+0x558] ;  /* 0x0005580001b47983 */ /* 0x000ea80000100a00 */
        /* <DEDUP_REMOVED lines=15> */
[----:B--2---:R1:W-:Y:S04]  /*37d70*/  LDGSTS.E [R245], [R84.64], P6 ;  /* 0x0000000054f57fae */ /* 0x0043e8000b121844 */
[----:B------:R2:W-:Y:S04]  /*37d80*/  LDGSTS.E [R245+0x100], [R76.64], P5 ;  /* 0x001000004cf57fae */ /* 0x0005e8000a921844 */
[----:B------:R1:W-:Y:S04]  /*37d90*/  LDGSTS.E [R245+0x1000], [R36.64], P6 ;  /* 0x0100000024f57fae */ /* 0x0003e8000b121844 */
[----:B----4-:R4:W-:Y:S04]  /*37da0*/  LDGSTS.E [R245+0x1100], [R28.64], P5 ;  /* 0x011000001cf57fae */ /* 0x0109e8000a921844 */
[----:B------:R2:W-:Y:S04]  /*37db0*/  LDGSTS.E [R245+0x2000], [R4.64], P6 ;  /* 0x0200000004f57fae */ /* 0x0005e8000b121844 */
[----:B-1----:R-:W3:Y:S04]  /*37dc0*/  LDL.64 R36, [R1+0x1c0] ;  /* 0x0001c00001247983 */ /* 0x002ee80000100a00 */
[----:B----4-:R-:W4:Y:S04]  /*37dd0*/  LDL.64 R28, [R1+0x1d0] ;  /* 0x0001d000011c7983 */ /* 0x010f280000100a00 */
[----:B--2---:R-:W2:Y:S04]  /*37de0*/  LDL.64 R4, [R1+0x538] ;  /* 0x0005380001047983 */ /* 0x004ea80000100a00 */
[----:B------:R1:W-:Y:S04]  /*37df0*/  LDGSTS.E [R245+0x2100], [R52.64], P5 ;  /* 0x0210000034f57fae */ /* 0x0003e8000a921844 */
[----:B------:R1:W-:Y:S04]  /*37e00*/  LDGSTS.E [R245+0x3000], [R20.64], P6 ;  /* 0x0300000014f57fae */ /* 0x0003e8000b121844 */
[----:B------:R1:W-:Y:S04]  /*37e10*/  LDGSTS.E [R245+0x3100], [R68.64], P5 ;  /* 0x0310000044f57fae */ /* 0x0003e8000a921844 */
[----:B-1----:R-:W2:Y:S04]  /*37e20*/  LDL.64 R52, [R1+0x1b0] ;  /* 0x0001b00001347983 */ /* 0x002ea80000100a00 */
[----:B------:R-:W2:Y:S04]  /*37e30*/  LDL.64 R20, [R1+0x518] ;  /* 0x0005180001147983 */ /* 0x000ea80000100a00 */
[----:B------:R-:W2:Y:S04]  /*37e40*/  LDL.64 R68, [R1+0x220] ;  /* 0x0002200001447983 */ /* 0x000ea80000100a00 */
[----:B------:R1:W-:Y:S04]  /*37e50*/  LDGSTS.E [R245+0x4000], [R44.64], P6 ;  /* 0x040000002cf57fae */ /* 0x0003e8000b121844 */
[----:B------:R-:W2:Y:S04]  /*37e60*/  LDL.64 R84, [R1+0x190] ;  /* 0x0001900001547983 */ /* 0x000ea80000100a00 */
[----:B------:R1:W-:Y:S04]  /*37e70*/  LDGSTS.E [R245+0x4100], [R60.64], P5 ;  /* 0x041000003cf57fae */ /* 0x0003e8000a921844 */
[----:B-1----:R-:W2:Y:S04]  /*37e80*/  LDL.64 R44, [R1+0x4f8] ;  /* 0x0004f800012c7983 */ /* 0x002ea80000100a00 */
[----:B------:R-:W2:Y:S04]  /*37e90*/  LDL.64 R76, [R1+0x4d0] ;  /* 0x0004d000014c7983 */ /* 0x000ea80000100a00 */
[----:B------:R-:W2:Y:S04]  /*37ea0*/  LDL.64 R60, [R1+0x2d8] ;  /* 0x0002d800013c7983 */ /* 0x000ea80000100a00 */
[----:B------:R1:W-:Y:S04]  /*37eb0*/  LDGSTS.E [R245+0x5000], [R196.64], P6 ;  /* 0x05000000c4f57fae */ /* 0x0003e8000b121844 */
[----:B-1----:R-:W2:Y:S04]  /*37ec0*/  LDL.64 R196, [R1+0x6f8] ;  /* 0x0006f80001c47983 */ /* 0x002ea80000100a00 */
[----:B---3--:R1:W-:Y:S04]  /*37ed0*/  LDGSTS.E [R245+0x5100], [R36.64], P5 ;  /* 0x0510000024f57fae */ /* 0x0083e8000a921844 */
[----:B------:R2:W-:Y:S04]  /*37ee0*/  LDGSTS.E [R245+0x6000], [R188.64], P6 ;  /* 0x06000000bcf57fae */ /* 0x0005e8000b121844 */
[----:B----4-:R4:W-:Y:S04]  /*37ef0*/  LDGSTS.E [R245+0x6100], [R28.64], P5 ;  /* 0x061000001cf57fae */ /* 0x0109e8000a921844 */
[----:B-1----:R-:W3:Y:S04]  /*37f00*/  LDL.64 R36, [R1+0x3c8] ;  /* 0x0003c80001247983 */ /* 0x002ee80000100a00 */
[----:B------:R1:W-:Y:S04]  /*37f10*/  LDGSTS.E [R245+0x7000], [R180.64], P6 ;  /* 0x07000000b4f57fae */ /* 0x0003e8000b121844 */
[----:B------:R1:W-:Y:S04]  /*37f20*/  LDGSTS.E [R245+0x7100], [R172.64], P5 ;  /* 0x07100000acf57fae */ /* 0x0003e8000a921844 */
[----:B----4-:R-:W4:Y:S04]  /*37f30*/  LDL.64 R28, [R1+0x310] ;  /* 0x00031000011c7983 */ /* 0x010f280000100a00 */
[----:B------:R1:W-:Y:S04]  /*37f40*/  LDGSTS.E [R245+0x8000], [R164.64], P6 ;  /* 0x08000000a4f57fae */ /* 0x0003e8000b121844 */
[----:B------:R1:W-:Y:S04]  /*37f50*/  LDGSTS.E [R245+0x8100], [R156.64], P5 ;  /* 0x081000009cf57fae */ /* 0x0003e8000a921844 */
[----:B--2---:R2:W-:Y:S04]  /*37f60*/  LDGSTS.E [R245+0x9000], [R4.64], P6 ;  /* 0x0900000004f57fae */ /* 0x0045e8000b121844 */
[----:B------:R1:W-:Y:S04]  /*37f70*/  LDGSTS.E [R245+0x9100], [R52.64], P5 ;  /* 0x0910000034f57fae */ /* 0x0003e8000a921844 */
[----:B------:R1:W-:Y:S04]  /*37f80*/  LDGSTS.E [R245+0xa000], [R148.64], P6 ;  /* 0x0a00000094f57fae */ /* 0x0003e8000b121844 */
[----:B--2---:R-:W2:Y:S04]  /*37f90*/  LDL.64 R4, [R1+0x3c0] ;  /* 0x0003c00001047983 */ /* 0x004ea80000100a00 */
[----:B------:R1:W-:Y:S04]  /*37fa0*/  LDGSTS.E [R245+0xa100], [R140.64], P5 ;  /* 0x0a1000008cf57fae */ /* 0x0003e8000a921844 */
[----:B------:R1:W-:Y:S04]  /*37fb0*/  LDGSTS.E [R245+0xb000], [R20.64], P6 ;  /* 0x0b00000014f57fae */ /* 0x0003e8000b121844 */
[----:B-1----:R-:W2:Y:S04]  /*37fc0*/  LDL.64 R52, [R1+0x320] ;  /* 0x0003200001347983 */ /* 0x002ea80000100a00 */
[----:B------:R1:W-:Y:S04]  /*37fd0*/  LDGSTS.E [R245+0xb100], [R68.64], P5 ;  /* 0x0b10000044f57fae */ /* 0x0003e8000a921844 */
[----:B------:R-:W2:Y:S04]  /*37fe0*/  LDL.64 R20, [R1+0x3b8] ;  /* 0x0003b80001147983 */ /* 0x000ea80000100a00 */
[----:B------:R1:W-:Y:S04]  /*37ff0*/  LDGSTS.E [R245+0xc000], [R132.64], P6 ;  /* 0x0c00000084f57fae */ /* 0x0003e8000b121844 */
[----:B------:R1:W-:Y:S04]  /*38000*/  LDGSTS.E [R245+0xc100], [R124.64], P5 ;  /* 0x0c1000007cf57fae */ /* 0x0003e8000a921844 */
[----:B------:R1:W-:Y:S04]  /*38010*/  LDGSTS.E [R245+0xd000], [R44.64], P6 ;  /* 0x0d0000002cf57fae */ /* 0x0003e8000b121844 */
[----:B-1----:R-:W2:Y:S04]  /*38020*/  LDL.64 R68, [R1+0x328] ;  /* 0x0003280001447983 */ /* 0x002ea80000100a00 */
[----:B------:R1:W-:Y:S04]  /*38030*/  LDGSTS.E [R245+0xd100], [R116.64], P5 ;  /* 0x0d10000074f57fae */ /* 0x0003e8000a921844 */
[----:B------:R1:W-:Y:S04]  /*38040*/  LDGSTS.E [R245+0xe000], [R108.64], P6 ;  /* 0x0e0000006cf57fae */ /* 0x0003e8000b121844 */
[----:B------:R1:W-:Y:S04]  /*38050*/  LDGSTS.E [R245+0xe100], [R100.64], P5 ;  /* 0x0e10000064f57fae */ /* 0x0003e8000a921844 */
[----:B------:R1:W-:Y:S04]  /*38060*/  LDGSTS.E [R245+0xf000], [R92.64], P6 ;  /* 0x0f0000005cf57fae */ /* 0x0003e8000b121844 */
[----:B------:R-:W2:Y:S04]  /*38070*/  LDL.64 R44, [R1+0x3b0] ;  /* 0x0003b000012c7983 */ /* 0x000ea80000100a00 */
[----:B------:R1:W-:Y:S04]  /*38080*/  LDGSTS.E [R245+0xf100], [R84.64], P5 ;  /* 0x0f10000054f57fae */ /* 0x0003e8000a921844 */
[----:B------:R1:W-:Y:S04]  /*38090*/  LDGSTS.E [R245+0x10000], [R76.64], P6 ;  /* 0x100000004cf57fae */ /* 0x0003e8000b121844 */
[----:B------:R1:W-:Y:S04]  /*380a0*/  LDGSTS.E [R245+0x10100], [R60.64], P5 ;  /* 0x101000003cf57fae */ /* 0x0003e8000a921844 */
[----:B------:R-:W2:Y:S04]  /*380b0*/  LDL.64 R188, [R1+0x388] ;  /* 0x0003880001bc7983 */ /* 0x000ea80000100a00 */
[----:B------:R-:W2:Y:S04]  /*380c0*/  LDL.64 R180, [R1+0x15a8] ;  /* 0x0015a80001b47983 */ /* 0x000ea80000100a00 */
[----:B-1----:R-:W2:Y:S04]  /*380d0*/  LDL.64 R60, [R1+0x1598] ;  /* 0x00159800013c7983 */ /* 0x002ea80000100a00 */
        /* <DEDUP_REMOVED lines=13> */
[----:B---3--:R1:W-:Y:S04]  /*381b0*/  LDGSTS.E [R245+0x11000], [R36.64], P6 ;  /* 0x1100000024f57fae */ /* 0x0083e8000b121844 */
[----:B-1----:R-:W3:Y:S04]  /*381c0*/  LDL.64 R36, [R1+0x15a0] ;  /* 0x0015a00001247983 */ /* 0x002ee80000100a00 */
[----:B----4-:R1:W-:Y:S04]  /*381d0*/  LDGSTS.E [R245+0x11100], [R28.64], P5 ;  /* 0x111000001cf57fae */ /* 0x0103e8000a921844 */
[----:B-1----:R-:W4:Y:S04]  /*381e0*/  LDL.64 R28, [R1+0x17c8] ;  /* 0x0017c800011c7983 */ /* 0x002f280000100a00 */
[----:B--2---:R1:W-:Y:S04]  /*381f0*/  LDGSTS.E [R245+0x12000], [R4.64], P6 ;  /* 0x1200000004f57fae */ /* 0x0043e8000b121844 */
[----:B-1----:R-:W3:Y:S04]  /*38200*/  LDL.64 R4, [R1+0x17c0] ;  /* 0x0017c00001047983 */ /* 0x002ee80000100a00 */
[----:B------:R1:W-:Y:S04]  /*38210*/  LDGSTS.E [R245+0x12100], [R52.64], P5 ;  /* 0x1210000034f57fae */ /* 0x0003e8000a921844 */
[----:B------:R1:W-:Y:S04]  /*38220*/  LDGSTS.E [R245+0x13000], [R20.64], P6 ;  /* 0x1300000014f57fae */ /* 0x0003e8000b121844 */
[----:B-1----:R-:W3:Y:S04]  /*38230*/  LDL.64 R52, [R1+0x1820] ;  /* 0x0018200001347983 */ /* 0x002ee80000100a00 */
[----:B------:R-:W3:Y:S04]  /*38240*/  LDL.64 R20, [R1+0x1810] ;  /* 0x0018100001147983 */ /* 0x000ee80000100a00 */
[----:B------:R1:W-:Y:S04]  /*38250*/  LDGSTS.E [R245+0x13100], [R68.64], P5 ;  /* 0x1310000044f57fae */ /* 0x0003e8000a921844 */
[----:B-1----:R-:W3:Y:S04]  /*38260*/  LDL.64 R68, [R1+0x1888] ;  /* 0x0018880001447983 */ /* 0x002ee80000100a00 */
[----:B------:R1:W-:Y:S04]  /*38270*/  LDGSTS.E [R245+0x14000], [R44.64], P6 ;  /* 0x140000002cf57fae */ /* 0x0003e8000b121844 */
[----:B------:R3:W-:Y:S04]  /*38280*/  LDGSTS.E [R245+0x14100], [R246.64], P5 ;  /* 0x14100000f6f57fae */ /* 0x0007e8000a921844 */
[----:B-1----:R-:W3:Y:S04]  /*38290*/  LDL.64 R44, [R1+0x1900] ;  /* 0x00190000012c7983 */ /* 0x002ee80000100a00 */
[----:B------:R1:W-:Y:S04]  /*382a0*/  LDGSTS.E [R245+0x15000], [R188.64], P6 ;  /* 0x15000000bcf57fae */ /* 0x0003e8000b121844 */
[----:B------:R1:W-:Y:S04]  /*382b0*/  LDGSTS.E [R245+0x15100], [R60.64], P5 ;  /* 0x151000003cf57fae */ /* 0x0003e8000a921844 */
[----:B------:R1:W-:Y:S04]  /*382c0*/  LDGSTS.E [R245+0x16000], [R180.64], P6 ;  /* 0x16000000b4f57fae */ /* 0x0003e8000b121844 */
[----:B-1----:R-:W3:Y:S04]  /*382d0*/  LDL.64 R188, [R1+0x1948] ;  /* 0x0019480001bc7983 */ /* 0x002ee80000100a00 */
[----:B------:R-:W3:Y:S04]  /*382e0*/  LDL.64 R60, [R1+0x1910] ;  /* 0x00191000013c7983 */ /* 0x000ee80000100a00 */
[----:B------:R-:W3:Y:S04]  /*382f0*/  LDL.64 R180, [R1+0x1928] ;  /* 0x0019280001b47983 */ /* 0x000ee80000100a00 */
[----:B---3--:R1:W-:Y:S04]  /*38300*/  LDGSTS.E [R245+0x16100], [R36.64], P5 ;  /* 0x1610000024f57fae */ /* 0x0083e8000a921844 */
[----:B------:R3:W-:Y:S04]  /*38310*/  LDGSTS.E [R245+0x17000], [R172.64], P6 ;  /* 0x17000000acf57fae */ /* 0x0007e8000b121844 */
[----:B------:R1:W-:Y:S04]  /*38320*/  LDGSTS.E [R245+0x17100], [R164.64], P5 ;  /* 0x17100000a4f57fae */ /* 0x0003e8000a921844 */
[----:B------:R3:W-:Y:S04]  /*38330*/  LDGSTS.E [R245+0x18000], [R156.64], P6 ;  /* 0x180000009cf57fae */ /* 0x0007e8000b121844 */
[----:B------:R3:W-:Y:S04]  /*38340*/  LDGSTS.E [R245+0x18100], [R148.64], P5 ;  /* 0x1810000094f57fae */ /* 0x0007e8000a921844 */
[----:B-1----:R-:W2:Y:S04]  /*38350*/  LDL.64 R36, [R1+0x1a00] ;  /* 0x001a000001247983 */ /* 0x002ea80000100a00 */
[----:B----4-:R1:W-:Y:S04]  /*38360*/  LDGSTS.E [R245+0x19000], [R28.64], P6 ;  /* 0x190000001cf57fae */ /* 0x0103e8000b121844 */
[----:B---3--:R-:W3:Y:S04]  /*38370*/  LDL.64 R172, [R1+0x1950] ;  /* 0x0019500001ac7983 */ /* 0x008ee80000100a00 */
[----:B------:R-:W4:Y:S04]  /*38380*/  LDL.64 R164, [R1+0x19e8] ;  /* 0x0019e80001a47983 */ /* 0x000f280000100a00 */
[----:B-1----:R-:W3:Y:S04]  /*38390*/  LDL.64 R28, [R1+0x1938] ;  /* 0x00193800011c7983 */ /* 0x002ee80000100a00 */
[----:B------:R1:W-:Y:S04]  /*383a0*/  LDGSTS.E [R245+0x19100], [R4.64], P5 ;  /* 0x1910000004f57fae */ /* 0x0003e8000a921844 */
[----:B------:R1:W-:Y:S04]  /*383b0*/  LDGSTS.E [R245+0x1a000], [R140.64], P6 ;  /* 0x1a0000008cf57fae */ /* 0x0003e8000b121844 */
[----:B------:R1:W-:Y:S04]  /*383c0*/  LDGSTS.E [R245+0x1a100], [R132.64], P5 ;  /* 0x1a10000084f57fae */ /* 0x0003e8000a921844 */
[----:B-1----:R-:W4:Y:S04]  /*383d0*/  LDL.64 R4, [R1+0x1a08] ;  /* 0x001a080001047983 */ /* 0x002f280000100a00 */
[----:B------:R1:W-:Y:S04]  /*383e0*/  LDGSTS.E [R245+0x1b000], [R52.64], P6 ;  /* 0x1b00000034f57fae */ /* 0x0003e8000b121844 */
[----:B------:R1:W-:Y:S04]  /*383f0*/  LDGSTS.E [R245+0x1b100], [R20.64], P5 ;  /* 0x1b10000014f57fae */ /* 0x0003e8000a921844 */
[----:B------:R1:W-:Y:S04]  /*38400*/  LDGSTS.E [R245+0x1c000], [R124.64], P6 ;  /* 0x1c0000007cf57fae */ /* 0x0003e8000b121844 */
[----:B-1----:R-:W4:Y:S04]  /*38410*/  LDL.64 R52, [R1+0x1940] ;  /* 0x0019400001347983 */ /* 0x002f280000100a00 */
[----:B------:R1:W-:Y:S04]  /*38420*/  LDGSTS.E [R245+0x1c100], [R84.64], P5 ;  /* 0x1c10000054f57fae */ /* 0x0003e8000a921844 */
[----:B------:R-:W4:Y:S04]  /*38430*/  LDL.64 R20, [R1+0x19f8] ;  /* 0x0019f80001147983 */ /* 0x000f280000100a00 */
[----:B------:R1:W-:Y:S04]  /*38440*/  LDGSTS.E [R245+0x1d000], [R68.64], P6 ;  /* 0x1d00000044f57fae */ /* 0x0003e8000b121844 */
        /* <DEDUP_REMOVED lines=9> */
[----:B------:R-:W4:Y:S04]  /*384e0*/  LDL.64 R156, [R1+0x1920] ;  /* 0x00192000019c7983 */ /* 0x000f280000100a00 */
[----:B-1----:R-:W4:Y:S04]  /*384f0*/  LDL.64 R44, [R1+0x19f0] ;  /* 0x0019f000012c7983 */ /* 0x002f280000100a00 */
[----:B------:R-:W4:Y:S04]  /*38500*/  LDL.64 R60, [R1+0x1a18] ;  /* 0x001a1800013c7983 */ /* 0x000f280000100a00 */
        /* <DEDUP_REMOVED lines=9> */
[----:B--2---:R1:W-:Y:S04]  /*385a0*/  LDGSTS.E [R245+0x21000], [R36.64], P6 ;  /* 0x2100000024f57fae */ /* 0x0043e8000b121844 */
[----:B-1----:R-:W2:Y:S04]  /*385b0*/  LDL.64 R36, [R1+0x1918] ;  /* 0x0019180001247983 */ /* 0x002ea80000100a00 */
[----:B---3--:R1:W-:Y:S04]  /*385c0*/  LDGSTS.E [R245+0x21100], [R28.64], P5 ;  /* 0x211000001cf57fae */ /* 0x0083e8000a921844 */
[----:B-1----:R-:W3:Y:S04]  /*385d0*/  LDL.64 R28, [R1+0x19e0] ;  /* 0x0019e000011c7983 */ /* 0x002ee80000100a00 */
[----:B----4-:R1:W-:Y:S04]  /*385e0*/  LDGSTS.E [R245+0x22000], [R4.64], P6 ;  /* 0x2200000004f57fae */ /* 0x0103e8000b121844 */
[----:B-1----:R-:W4:Y:S04]  /*385f0*/  LDL.64 R4, [R1+0x18e0] ;  /* 0x0018e00001047983 */ /* 0x002f280000100a00 */
[----:B------:R1:W-:Y:S04]  /*38600*/  LDGSTS.E [R245+0x22100], [R52.64], P5 ;  /* 0x2210000034f57fae */ /* 0x0003e8000a921844 */
[----:B------:R1:W-:Y:S04]  /*38610*/  LDGSTS.E [R245+0x23000], [R20.64], P6 ;  /* 0x2300000014f57fae */ /* 0x0003e8000b121844 */
[----:B-1----:R-:W4:Y:S04]  /*38620*/  LDL.64 R52, [R1+0x1a28] ;  /* 0x001a280001347983 */ /* 0x002f280000100a00 */
[----:B------:R-:W4:Y:S04]  /*38630*/  LDL.64 R20, [R1+0x18b8] ;  /* 0x0018b80001147983 */ /* 0x000f280000100a00 */
        /* <DEDUP_REMOVED lines=8> */
[----:B-1----:R-:W4:Y:S04]  /*386c0*/  LDL.64 R44, [R1+0x1a30] ;  /* 0x001a3000012c7983 */ /* 0x002f280000100a00 */
[----:B------:R1:W-:Y:S04]  /*386d0*/  LDGSTS.E [R245+0x26100], [R172.64], P5 ;  /* 0x26100000acf57fae */ /* 0x0003e8000a921844 */
[----:B------:R1:W-:Y:S04]  /*386e0*/  LDGSTS.E [R245+0x27000], [R164.64], P6 ;  /* 0x27000000a4f57fae */ /* 0x0003e8000b121844 */
[----:B------:R1:W-:Y:S04]  /*386f0*/  LDGSTS.E [R245+0x27100], [R156.64], P5 ;  /* 0x271000009cf57fae */ /* 0x0003e8000a921844 */
[----:B------:R1:W-:Y:S04]  /*38700*/  LDGSTS.E [R245+0x28000], [R148.64], P6 ;  /* 0x2800000094f57fae */ /* 0x0003e8000b121844 */
[----:B------:R-:W4:Y:S04]  /*38710*/  LDL.64 R60, [R1+0x1860] ;  /* 0x00186000013c7983 */ /* 0x000f280000100a00 */
[----:B------:R-:W4:Y:S04]  /*38720*/  LDL.64 R188, [R1+0x1a48] ;  /* 0x001a480001bc7983 */ /* 0x000f280000100a00 */
[----:B------:R-:W4:Y:S04]  /*38730*/  LDL.64 R180, [R1+0x1998] ;  /* 0x0019980001b47983 */ /* 0x000f280000100a00 */
[----:B-1----:R-:W4:Y:S04]  /*38740*/  LDL.64 R172, [R1+0x1a50] ;  /* 0x001a500001ac7983 */ /* 0x002f280000100a00 */
[----:B------:R-:W4:Y:S04]  /*38750*/  LDL.64 R164, [R1+0x17d0] ;  /* 0x0017d00001a47983 */ /* 0x000f280000100a00 */
[----:B------:R-:W4:Y:S04]  /*38760*/  LDL.64 R156, [R1+0x1988] ;  /* 0x00198800019c7983 */ /* 0x000f280000100a00 */
[----:B------:R-:W4:Y:S04]  /*38770*/  LDL.64 R148, [R1+0x17b0] ;  /* 0x0017b00001947983 */ /* 0x000f280000100a00 */
[----:B--2---:R1:W-:Y:S04]  /*38780*/  LDGSTS.E [R245+0x28100], [R36.64], P5 ;  /* 0x2810000024f57fae */ /* 0x0043e8000a921844 */
[----:B-1----:R-:W2:Y:S04]  /*38790*/  LDL.64 R36, [R1+0x19b0] ;  /* 0x0019b00001247983 */ /* 0x002ea80000100a00 */
[----:B---3--:R1:W-:Y:S04]  /*387a0*/  LDGSTS.E [R245+0x29000], [R28.64], P6 ;  /* 0x290000001cf57fae */ /* 0x0083e8000b121844 */
[----:B------:R3:W-:Y:S04]  /*387b0*/  LDGSTS.E [R245+0x29100], [R140.64], P5 ;  /* 0x291000008cf57fae */ /* 0x0007e8000a921844 */
[----:B------:R3:W-:Y:S04]  /*387c0*/  LDGSTS.E [R245+0x2a000], [R132.64], P6 ;  /* 0x2a00000084f57fae */ /* 0x0007e8000b121844 */
[----:B-1----:R-:W2:Y:S04]  /*387d0*/  LDL.64 R28, [R1+0x1840] ;  /* 0x00184000011c7983 */ /* 0x002ea80000100a00 */
[----:B----4-:R1:W-:Y:S04]  /*387e0*/  LDGSTS.E [R245+0x2a100], [R4.64], P5 ;  /* 0x2a10000004f57fae */ /* 0x0103e8000a921844 */
[----:B------:R4:W-:Y:S04]  /*387f0*/  LDGSTS.E [R245+0x2b000], [R76.64], P6 ;  /* 0x2b0000004cf57fae */ /* 0x0009e8000b121844 */
[----:B------:R3:W-:Y:S04]  /*38800*/  LDGSTS.E [R245+0x2b100], [R124.64], P5 ;  /* 0x2b1000007cf57fae */ /* 0x0007e8000a921844 */
[----:B-1----:R-:W2:Y:S04]  /*38810*/  LDL.64 R4, [R1+0x1a40] ;  /* 0x001a400001047983 */ /* 0x002ea80000100a00 */
[----:B----4-:R-:W4:Y:S04]  /*38820*/  LDL.64 R76, [R1+0x1830] ;  /* 0x00183000014c7983 */ /* 0x010f280000100a00 */
[----:B------:R1:W-:Y:S04]  /*38830*/  LDGSTS.E [R245+0x2c000], [R52.64], P6 ;  /* 0x2c00000034f57fae */ /* 0x0003e8000b121844 */
[----:B------:R3:W-:Y:S04]  /*38840*/  LDGSTS.E [R245+0x2c100], [R20.64], P5 ;  /* 0x2c10000014f57fae */ /* 0x0007e8000a921844 */
[----:B------:R3:W-:Y:S04]  /*38850*/  LDGSTS.E [R245+0x2d000], [R116.64], P6 ;  /* 0x2d00000074f57fae */ /* 0x0007e8000b121844 */
[----:B-1----:R-:W4:Y:S04]  /*38860*/  LDL.64 R52, [R1+0x19a0] ;  /* 0x0019a00001347983 */ /* 0x002f280000100a00 */
[----:B---3--:R-:W3:Y:S04]  /*38870*/  LDL.64 R20, [R1+0x1800] ;  /* 0x0018000001147983 */ /* 0x008ee80000100a00 */
[----:B------:R1:W-:Y:S04]  /*38880*/  LDGSTS.E [R245+0x2d100], [R108.64], P5 ;  /* 0x2d1000006cf57fae */ /* 0x0003e8000a921844 */
[----:B------:R1:W-:Y:S04]  /*38890*/  LDGSTS.E [R245+0x2e000], [R100.64], P6 ;  /* 0x2e00000064f57fae */ /* 0x0003e8000b121844 */
[----:B------:R1:W-:Y:S04]  /*388a0*/  LDGSTS.E [R245+0x2e100], [R92.64], P5 ;  /* 0x2e1000005cf57fae */ /* 0x0003e8000a921844 */
[----:B------:R1:W-:Y:S04]  /*388b0*/  LDGSTS.E [R245+0x2f000], [R84.64], P6 ;  /* 0x2f00000054f57fae */ /* 0x0003e8000b121844 */
[----:B------:R1:W-:Y:S04]  /*388c0*/  LDGSTS.E [R245+0x2f100], [R68.64], P5 ;  /* 0x2f10000044f57fae */ /* 0x0003e8000a921844 */
[----:B------:R-:W3:Y:S04]  /*388d0*/  LDL.64 R140, [R1+0x1980] ;  /* 0x00198000018c7983 */ /* 0x000ee80000100a00 */
[----:B------:R-:W3:Y:S04]  /*388e0*/  LDL.64 R132, [R1+0x1778] ;  /* 0x0017780001847983 */ /* 0x000ee80000100a00 */
[----:B-1----:R-:W3:Y:S04]  /*388f0*/  LDL.64 R68, [R1+0x17f8] ;  /* 0x0017f80001447983 */ /* 0x002ee80000100a00 */
[----:B------:R1:W-:Y:S04]  /*38900*/  LDGSTS.E [R245+0x30000], [R44.64], P6 ;  /* 0x300000002cf57fae */ /* 0x0003e8000b121844 */
[----:B------:R-:W3:Y:S04]  /*38910*/  LDL.64 R124, [R1+0x1970] ;  /* 0x00197000017c7983 */ /* 0x000ee80000100a00 */
[----:B------:R-:W3:Y:S04]  /*38920*/  LDL.64 R116, [R1+0x1750] ;  /* 0x0017500001747983 */ /* 0x000ee80000100a00 */
[----:B-1----:R-:W3:Y:S04]  /*38930*/  LDL.64 R44, [R1+0x17d8] ;  /* 0x0017d800012c7983 */ /* 0x002ee80000100a00 */
[----:B------:R-:W3:Y:S04]  /*38940*/  LDL.64 R84, [R1+0x1968] ;  /* 0x0019680001547983 */ /* 0x000ee80000100a00 */
[----:B------:R1:W-:Y:S04]  /*38950*/  LDGSTS.E [R245+0x30100], [R60.64], P5 ;  /* 0x301000003cf57fae */ /* 0x0003e8000a921844 */
[----:B------:R-:W3:Y:S04]  /*38960*/  LDL.64 R108, [R1+0x1748] ;  /* 0x00174800016c7983 */ /* 0x000ee80000100a00 */
[----:B------:R-:W3:Y:S04]  /*38970*/  LDL.64 R100, [R1+0x1960] ;  /* 0x0019600001647983 */ /* 0x000ee80000100a00 */
[----:B-1----:R-:W3:Y:S04]  /*38980*/  LDL.64 R60, [R1+0x1a58] ;  /* 0x001a5800013c7983 */ /* 0x002ee80000100a00 */
[----:B------:R-:W3:Y:S04]  /*38990*/  LDL.64 R92, [R1+0x1728] ;  /* 0x00172800015c7983 */ /* 0x000ee80000100a00 */
[----:B--2---:R1:W-:Y:S04]  /*389a0*/  LDGSTS.E [R245+0x31000], [R36.64], P6 ;  /* 0x3100000024f57fae */ /* 0x0043e8000b121844 */
[----:B-1----:R-:W2:Y:S04]  /*389b0*/  LDL.64 R36, [R1+0x17a0] ;  /* 0x0017a00001247983 */ /* 0x002ea80000100a00 */
[----:B------:R1:W-:Y:S04]  /*389c0*/  LDGSTS.E [R245+0x31100], [R28.64], P5 ;  /* 0x311000001cf57fae */ /* 0x0003e8000a921844 */
[----:B-1----:R-:W2:Y:S04]  /*389d0*/  LDL.64 R28, [R1+0x1978] ;  /* 0x00197800011c7983 */ /* 0x002ea80000100a00 */
[----:B------:R1:W-:Y:S04]  /*389e0*/  LDGSTS.E [R245+0x32000], [R4.64], P6 ;  /* 0x3200000004f57fae */ /* 0x0003e8000b121844 */
[----:B----4-:R4:W-:Y:S04]  /*389f0*/  LDGSTS.E [R245+0x32100], [R76.64], P5 ;  /* 0x321000004cf57fae */ /* 0x0109e8000a921844 */
[----:B-1----:R-:W2:Y:S04]  /*38a00*/  LDL.64 R4, [R1+0x1768] ;  /* 0x0017680001047983 */ /* 0x002ea80000100a00 */
[----:B----4-:R-:W4:Y:S04]  /*38a10*/  LDL.64 R76, [R1+0x1738] ;  /* 0x00173800014c7983 */ /* 0x010f280000100a00 */
[----:B------:R1:W-:Y:S04]  /*38a20*/  LDGSTS.E [R245+0x33000], [R52.64], P6 ;  /* 0x3300000034f57fae */ /* 0x0003e8000b121844 */
[----:B---3--:R3:W-:Y:S04]  /*38a30*/  LDGSTS.E [R245+0x33100], [R20.64], P5 ;  /* 0x3310000014f57fae */ /* 0x0087e8000a921844 */
[----:B------:R3:W-:Y:S04]  /*38a40*/  LDGSTS.E [R245+0x34000], [R188.64], P6 ;  /* 0x34000000bcf57fae */ /* 0x0007e8000b121844 */
[----:B-1----:R-:W4:Y:S04]  /*38a50*/  LDL.64 R52, [R1+0x1a60] ;  /* 0x001a600001347983 */ /* 0x002f280000100a00 */
[----:B---3--:R-:W4:Y:S04]  /*38a60*/  LDL.64 R20, [R1+0x1958] ;  /* 0x0019580001147983 */ /* 0x008f280000100a00 */
[----:B------:R-:W4:Y:S04]  /*38a70*/  LDL.64 R188, [R1+0x718] ;  /* 0x0007180001bc7983 */ /* 0x000f280000100a00 */
[----:B------:R1:W-:Y:S04]  /*38a80*/  LDGSTS.E [R245+0x34100], [R68.64], P5 ;  /* 0x3410000044f57fae */ /* 0x0003e8000a921844 */
[----:B------:R1:W-:Y:S04]  /*38a90*/  LDGSTS.E [R245+0x35000], [R180.64], P6 ;  /* 0x35000000b4f57fae */ /* 0x0003e8000b121844 */
[----:B-1----:R-:W4:Y:S04]  /*38aa0*/  LDL.64 R68, [R1+0x1718] ;  /* 0x0017180001447983 */ /* 0x002f280000100a00 */
[----:B------:R1:W-:Y:S04]  /*38ab0*/  LDGSTS.E [R245+0x35100], [R44.64], P5 ;  /* 0x351000002cf57fae */ /* 0x0003e8000a921844 */
[----:B------:R1:W-:Y:S04]  /*38ac0*/  LDGSTS.E [R245+0x36000], [R172.64], P6 ;  /* 0x36000000acf57fae */ /* 0x0003e8000b121844 */
[----:B------:R1:W-:Y:S04]  /*38ad0*/  LDGSTS.E [R245+0x36100], [R164.64], P5 ;  /* 0x36100000a4f57fae */ /* 0x0003e8000a921844 */
[----:B------:R1:W-:Y:S04]  /*38ae0*/  LDGSTS.E [R245+0x37000], [R156.64], P6 ;  /* 0x370000009cf57fae */ /* 0x0003e8000b121844 */
[----:B------:R1:W-:Y:S04]  /*38af0*/  LDGSTS.E [R245+0x37100], [R148.64], P5 ;  /* 0x3710000094f57fae */ /* 0x0003e8000a921844 */
[----:B------:R1:W-:Y:S04]  /*38b00*/  LDGSTS.E [R245+0x38000], [R60.64], P6 ;  /* 0x380000003cf57fae */ /* 0x0003e8000b121844 */
[----:B-1----:R-:W4:Y:S04]  /*38b10*/  LDL.64 R44, [R1+0x5f0] ;  /* 0x0005f000012c7983 */ /* 0x002f280000100a00 */
[----:B------:R-:W4:Y:S04]  /*38b20*/  LDL.64 R180, [R1+0x678] ;  /* 0x0006780001b47983 */ /* 0x000f280000100a00 */
[----:B------:R-:W4:Y:S04]  /*38b30*/  LDL.64 R60, [R1+0x5f8] ;  /* 0x0005f800013c7983 */ /* 0x000f280000100a00 */
[----:B------:R-:W4:Y:S04]  /*38b40*/  LDL.64 R172, [R1+0x720] ;  /* 0x0007200001ac7983 */ /* 0x000f280000100a00 */
[----:B------:R-:W4:Y:S04]  /*38b50*/  LDL.64 R164, [R1+0x670] ;  /* 0x0006700001a47983 */ /* 0x000f280000100a00 */
[----:B------:R-:W4:Y:S04]  /*38b60*/  LDL.64 R156, [R1+0x730] ;  /* 0x00073000019c7983 */ /* 0x000f280000100a00 */
[----:B------:R-:W4:Y:S04]  /*38b70*/  LDL.64 R148, [R1+0x660] ;  /* 0x0006600001947983 */ /* 0x000f280000100a00 */
[----:B--2---:R1:W-:Y:S04]  /*38b80*/  LDGSTS.E [R245+0x38100], [R36.64], P5 ;  /* 0x3810000024f57fae */ /* 0x0043e8000a921844 */
[----:B------:R2:W-:Y:S04]  /*38b90*/  LDGSTS.E [R245+0x39000], [R140.64], P6 ;  /* 0x390000008cf57fae */ /* 0x0005e8000b121844 */
[----:B------:R2:W-:Y:S04]  /*38ba0*/  LDGSTS.E [R245+0x39100], [R132.64], P5 ;  /* 0x3910000084f57fae */ /* 0x0005e8000a921844 */
[----:B-1----:R-:W3:Y:S04]  /*38bb0*/  LDL.64 R36, [R1+0x600] ;  /* 0x0006000001247983 */ /* 0x002ee80000100a00 */
[----:B------:R1:W-:Y:S04]  /*38bc0*/  LDGSTS.E [R245+0x3a000], [R28.64], P6 ;  /* 0x3a0000001cf57fae */ /* 0x0003e8000b121844 */
[----:B--2---:R-:W2:Y:S04]  /*38bd0*/  LDL.64 R140, [R1+0x658] ;  /* 0x00065800018c7983 */ /* 0x004ea80000100a00 */
[----:B------:R-:W2:Y:S04]  /*38be0*/  LDL.64 R132, [R1+0x6e8] ;  /* 0x0006e80001847983 */ /* 0x000ea80000100a00 */
[----:B-1----:R-:W2:Y:S04]  /*38bf0*/  LDL.64 R28, [R1+0x608] ;  /* 0x00060800011c7983 */ /* 0x002ea80000100a00 */
[----:B------:R1:W-:Y:S04]  /*38c00*/  LDGSTS.E [R245+0x3a100], [R4.64], P5 ;  /* 0x3a10000004f57fae */ /* 0x0003e8000a921844 */
[----:B------:R4:W-:Y:S04]  /*38c10*/  LDGSTS.E [R245+0x3b000], [R124.64], P6 ;  /* 0x3b0000007cf57fae */ /* 0x0009e8000b121844 */
[----:B------:R4:W-:Y:S04]  /*38c20*/  LDGSTS.E [R245+0x3b100], [R116.64], P5 ;  /* 0x3b10000074f57fae */ /* 0x0009e8000a921844 */
[----:B-1----:R-:W1:Y:S04]  /*38c30*/  S2R R5, SR_TID.X ;  /* 0x0000000000057919 */ /* 0x002e680000002100 */
[----:B------:R1:W-:Y:S04]  /*38c40*/  LDGSTS.E [R245+0x3c000], [R84.64], P6 ;  /* 0x3c00000054f57fae */ /* 0x0003e8000b121844 */
[----:B------:R1:W-:Y:S04]  /*38c50*/  LDGSTS.E [R245+0x3c100], [R108.64], P5 ;  /* 0x3c1000006cf57fae */ /* 0x0003e8000a921844 */
[----:B------:R1:W-:Y:S04]  /*38c60*/  LDGSTS.E [R245+0x3d000], [R100.64], P6 ;  /* 0x3d00000064f57fae */ /* 0x0003e8000b121844 */
[----:B-1----:R-:W2:Y:S04]  /*38c70*/  LDL.64 R84, [R1+0x610] ;  /* 0x0006100001547983 */ /* 0x002ea80000100a00 */
[----:B------:R1:W-:Y:S01]  /*38c80*/  LDGSTS.E [R245+0x3d100], [R92.64], P5 ;  /* 0x3d1000005cf57fae */ /* 0x0003e2000a921844 */
[----:B------:R-:W-:-:S03]  /*38c90*/  LOP3.LUT R12, R5, 0x3f, RZ, 0xc0, !PT ;  /* 0x0000003f050c7812 */ /* 0x000fc600078ec0ff */
[----:B----4-:R4:W-:Y:S04]  /*38ca0*/  LDGSTS.E [R245+0x3e000], [R52.64], P6 ;  /* 0x3e00000034f57fae */ /* 0x0109e8000b121844 */
[----:B------:R-:W2:Y:S04]  /*38cb0*/  LDL.64 R4, [R1+0x618] ;  /* 0x0006180001047983 */ /* 0x000ea80000100a00 */
[----:B------:R1:W-:Y:S04]  /*38cc0*/  LDGSTS.E [R245+0x3e100], [R76.64], P5 ;  /* 0x3e1000004cf57fae */ /* 0x0003e8000a921844 */
[----:B------:R4:W-:Y:S01]  /*38cd0*/  LDGSTS.E [R245+0x3f000], [R20.64], P6 ;  /* 0x3f00000014f57fae */ /* 0x0009e2000b121844 */
[----:B------:R-:W-:-:S03]  /*38ce0*/  IMAD.SHL.U32 R12, R12, 0x4, RZ ;  /* 0x000000040c0c7824 */ /* 0x000fc600078e00ff */
[----:B------:R-:W2:Y:S04]  /*38cf0*/  LDL.64 R124, [R1+0x698] ;  /* 0x00069800017c7983 */ /* 0x000ea80000100a00 */
[----:B-1----:R-:W2:Y:S04]  /*38d00*/  LDL.64 R76, [R1+0x690] ;  /* 0x00069000014c7983 */ /* 0x002ea80000100a00 */
[----:B----4-:R-:W4:Y:S01]  /*38d10*/  LDL.64 R20, [R1+0x688] ;  /* 0x0006880001147983 */ /* 0x010f220000100a00 */
[----:B------:R-:W-:-:S03]  /*38d20*/  LOP3.LUT R53, R12, 0x10, RZ, 0x3c, !PT ;  /* 0x000000100c357812 */ /* 0x000fc600078e3cff */
[----:B------:R1:W-:Y:S04]  /*38d30*/  LDGSTS.E [R245+0x3f100], [R68.64], P5 ;  /* 0x3f10000044f57fae */ /* 0x0003e8000a921844 */
[----:B------:R-:W4:Y:S04]  /*38d40*/  LDL.64 R116, [R1+0x6d8] ;  /* 0x0006d80001747983 */ /* 0x000f280000100a00 */
[----:B------:R-:W4:Y:S04]  /*38d50*/  LDL.64 R108, [R1+0x6a0] ;  /* 0x0006a000016c7983 */ /* 0x000f280000100a00 */
[----:B-1----:R-:W4:Y:S04]  /*38d60*/  LDL.64 R68, [R1+0x680] ;  /* 0x0006800001447983 */ /* 0x002f280000100a00 */
[----:B------:R-:W4:Y:S04]  /*38d70*/  LDL.64 R100, [R1+0x6d0] ;  /* 0x0006d00001647983 */ /* 0x000f280000100a00 */
[----:B------:R1:W-:Y:S04]  /*38d80*/  LDGSTS.E [R53+0x200], [R44.64], P6 ;  /* 0x002000002c357fae */ /* 0x0003e8000b121844 */
[----:B------:R-:W4:Y:S04]  /*38d90*/  LDL.64 R92, [R1+0x6a8] ;  /* 0x0006a800015c7983 */ /* 0x000f280000100a00 */
[----:B------:R1:W-:Y:S04]  /*38da0*/  LDGSTS.E [R53+0x300], [R60.64], P5 ;  /* 0x003000003c357fae */ /* 0x0003e8000a921844 */
[----:B-1----:R-:W4:Y:S04]  /*38db0*/  LDL.64 R44, [R1+0x728] ;  /* 0x00072800012c7983 */ /* 0x002f280000100a00 */
[----:B------:R-:W4:Y:S04]  /*38dc0*/  LDL.64 R60, [R1+0x668] ;  /* 0x00066800013c7983 */ /* 0x000f280000100a00 */
[----:B---3--:R1:W-:Y:S04]  /*38dd0*/  LDGSTS.E [R53+0x1200], [R36.64], P6 ;  /* 0x0120000024357fae */ /* 0x0083e8000b121844 */
[----:B-1----:R-:W3:Y:S04]  /*38de0*/  LDL.64 R36, [R1+0x6f0] ;  /* 0x0006f00001247983 */ /* 0x002ee80000100a00 */
[----:B--2---:R1:W-:Y:S04]  /*38df0*/  LDGSTS.E [R53+0x1300], [R28.64], P5 ;  /* 0x013000001c357fae */ /* 0x0043e8000a921844 */
[----:B-1----:R-:W2:Y:S04]  /*38e00*/  LDL.64 R28, [R1+0x6e0] ;  /* 0x0006e000011c7983 */ /* 0x002ea80000100a00 */
[----:B------:R1:W-:Y:S04]  /*38e10*/  LDGSTS.E [R53+0x2200], [R84.64], P6 ;  /* 0x0220000054357fae */ /* 0x0003e8000b121844 */
[----:B-1----:R-:W2:Y:S04]  /*38e20*/  LDL.64 R84, [R1+0x6c8] ;  /* 0x0006c80001547983 */ /* 0x002ea80000100a00 */
[----:B------:R1:W-:Y:S04]  /*38e30*/  LDGSTS.E [R53+0x2300], [R4.64], P5 ;  /* 0x0230000004357fae */ /* 0x0003e8000a921844 */
[----:B------:R1:W-:Y:S04]  /*38e40*/  LDGSTS.E [R53+0x3200], [R204.64], P6 ;  /* 0x03200000cc357fae */ /* 0x0003e8000b121844 */
[----:B-1----:R-:W2:Y:S04]  /*38e50*/  LDL.64 R4, [R1+0x650] ;  /* 0x0006500001047983 */ /* 0x002ea80000100a00 */
[----:B------:R-:W2:Y:S04]  /*38e60*/  LDL.64 R204, [R1+0x630] ;  /* 0x0006300001cc7983 */ /* 0x000ea80000100a00 */
[----:B----4-:R1:W-:Y:S04]  /*38e70*/  LDGSTS.E [R53+0x3300], [R20.64], P5 ;  /* 0x0330000014357fae */ /* 0x0103e8000a921844 */
[----:B------:R4:W-:Y:S04]  /*38e80*/  LDGSTS.E [R53+0x4200], [R196.64], P6 ;  /* 0x04200000c4357fae */ /* 0x0009e8000b121844 */
[----:B-1----:R-:W2:Y:S04]  /*38e90*/  LDL.64 R20, [R1+0x6c0] ;  /* 0x0006c00001147983 */ /* 0x002ea80000100a00 */
[----:B------:R1:W-:Y:S04]  /*38ea0*/  LDGSTS.E [R53+0x4300], [R68.64], P5 ;  /* 0x0430000044357fae */ /* 0x0003e8000a921844 */
[----:B------:R1:W-:Y:S04]  /*38eb0*/  LDGSTS.E [R53+0x5200], [R188.64], P6 ;  /* 0x05200000bc357fae */ /* 0x0003e8000b121844 */
[----:B------:R1:W-:Y:S04]  /*38ec0*/  LDGSTS.E [R53+0x5300], [R180.64], P5 ;  /* 0x05300000b4357fae */ /* 0x0003e8000a921844 */
[----:B------:R4:W-:Y:S04]  /*38ed0*/  LDGSTS.E [R53+0x6200], [R172.64], P6 ;  /* 0x06200000ac357fae */ /* 0x0009e8000b121844 */
[----:B------:R4:W-:Y:S04]  /*38ee0*/  LDGSTS.E [R53+0x6300], [R164.64], P5 ;  /* 0x06300000a4357fae */ /* 0x0009e8000a921844 */
[----:B-1----:R-:W2:Y:S04]  /*38ef0*/  LDL.64 R68, [R1+0x648] ;  /* 0x0006480001447983 */ /* 0x002ea80000100a00 */
[----:B------:R1:W-:Y:S04]  /*38f00*/  LDGSTS.E [R53+0x7200], [R44.64], P6 ;  /* 0x072000002c357fae */ /* 0x0003e8000b121844 */
[----:B------:R4:W-:Y:S04]  /*38f10*/  LDGSTS.E [R53+0x7300], [R60.64], P5 ;  /* 0x073000003c357fae */ /* 0x0009e8000a921844 */
[----:B------:R4:W-:Y:S04]  /*38f20*/  LDGSTS.E [R53+0x8200], [R156.64], P6 ;  /* 0x082000009c357fae */ /* 0x0009e8000b121844 */
[----:B-1----:R-:W2:Y:S04]  /*38f30*/  LDL.64 R44, [R1+0x738] ;  /* 0x00073800012c7983 */ /* 0x002ea80000100a00 */
[----:B----4-:R-:W2:Y:S04]  /*38f40*/  LDL.64 R60, [R1+0x640] ;  /* 0x00064000013c7983 */ /* 0x010ea80000100a00 */
[----:B------:R1:W-:Y:S04]  /*38f50*/  LDGSTS.E [R53+0x8300], [R148.64], P5 ;  /* 0x0830000094357fae */ /* 0x0003e8000a921844 */
[----:B------:R-:W2:Y:S04]  /*38f60*/  LDL.64 R196, [R1+0x628] ;  /* 0x0006280001c47983 */ /* 0x000ea80000100a00 */
[----:B------:R-:W2:Y:S04]  /*38f70*/  LDL.64 R188, [R1+0x6b0] ;  /* 0x0006b00001bc7983 */ /* 0x000ea80000100a00 */
[----:B------:R-:W2:Y:S04]  /*38f80*/  LDL.64 R180, [R1+0x1ca8] ;  /* 0x001ca80001b47983 */ /* 0x000ea80000100a00 */
[----:B------:R-:W2:Y:S04]  /*38f90*/  LDL.64 R172, [R1+0x620] ;  /* 0x0006200001ac7983 */ /* 0x000ea80000100a00 */
[----:B------:R-:W2:Y:S04]  /*38fa0*/  LDL.64 R164, [R1+0x15b0] ;  /* 0x0015b00001a47983 */ /* 0x000ea80000100a00 */
[----:B------:R-:W2:Y:S04]  /*38fb0*/  LDL.64 R156, [R1+0x14e0] ;  /* 0x0014e000019c7983 */ /* 0x000ea80000100a00 */
[----:B-1----:R-:W2:Y:S04]  /*38fc0*/  LDL.64 R148, [R1+0x16e8] ;  /* 0x0016e80001947983 */ /* 0x002ea80000100a00 */
[----:B---3--:R1:W-:Y:S04]  /*38fd0*/  LDGSTS.E [R53+0x9200], [R36.64], P6 ;  /* 0x0920000024357fae */ /* 0x0083e8000b121844 */
[----:B------:R3:W-:Y:S04]  /*38fe0*/  LDGSTS.E [R53+0x9300], [R140.64], P5 ;  /* 0x093000008c357fae */ /* 0x0007e8000a921844 */
[----:B------:R2:W-:Y:S04]  /*38ff0*/  LDGSTS.E [R53+0xa200], [R132.64], P6 ;  /* 0x0a20000084357fae */ /* 0x0005e8000b121844 */
[----:B-1----:R-:W4:Y:S04]  /*39000*/  LDL.64 R36, [R1+0x740] ;  /* 0x0007400001247983 */ /* 0x002f280000100a00 */
[----:B------:R1:W-:Y:S04]  /*39010*/  LDGSTS.E [R53+0xa300], [R76.64], P5 ;  /* 0x0a3000004c357fae */ /* 0x0003e8000a921844 */
[----:B--2---:R2:W-:Y:S04]  /*39020*/  LDGSTS.E [R53+0xb200], [R28.64], P6 ;  /* 0x0b2000001c357fae */ /* 0x0045e8000b121844 */
[----:B------:R2:W-:Y:S04]  /*39030*/  LDGSTS.E [R53+0xb300], [R124.64], P5 ;  /* 0x0b3000007c357fae */ /* 0x0005e8000a921844 */
[----:B-1----:R-:W4:Y:S04]  /*39040*/  LDL.64 R76, [R1+0x638] ;  /* 0x00063800014c7983 */ /* 0x002f280000100a00 */
[----:B--2---:R-:W2:Y:S04]  /*39050*/  LDL.64 R28, [R1+0x748] ;  /* 0x00074800011c7983 */ /* 0x004ea80000100a00 */
[----:B------:R1:W-:Y:S04]  /*39060*/  LDGSTS.E [R53+0xc200], [R116.64], P6 ;  /* 0x0c20000074357fae */ /* 0x0003e8000b121844 */
[----:B------:R1:W-:Y:S04]  /*39070*/  LDGSTS.E [R53+0xc300], [R108.64], P5 ;  /* 0x0c3000006c357fae */ /* 0x0003e8000a921844 */
[----:B------:R1:W-:Y:S04]  /*39080*/  LDGSTS.E [R53+0xd200], [R100.64], P6 ;  /* 0x0d20000064357fae */ /* 0x0003e8000b121844 */
[----:B------:R1:W-:Y:S04]  /*39090*/  LDGSTS.E [R53+0xd300], [R92.64], P5 ;  /* 0x0d3000005c357fae */ /* 0x0003e8000a921844 */
[----:B------:R1:W-:Y:S04]  /*390a0*/  LDGSTS.E [R53+0xe200], [R84.64], P6 ;  /* 0x0e20000054357fae */ /* 0x0003e8000b121844 */
[----:B---3--:R-:W3:Y:S04]  /*390b0*/  LDL.64 R140, [R1+0x1a68] ;  /* 0x001a6800018c7983 */ /* 0x008ee80000100a00 */
[----:B------:R-:W3:Y:S04]  /*390c0*/  LDL.64 R132, [R1+0x1730] ;  /* 0x0017300001847983 */ /* 0x000ee80000100a00 */
[----:B------:R1:W-:Y:S04]  /*390d0*/  LDGSTS.E [R53+0xe300], [R4.64], P5 ;  /* 0x0e30000004357fae */ /* 0x0003e8000a921844 */
[----:B-1----:R-:W3:Y:S04]  /*390e0*/  LDL.64 R84, [R1+0x1b08] ;  /* 0x001b080001547983 */ /* 0x002ee80000100a00 */
[----:B------:R-:W3:Y:S04]  /*390f0*/  LDL.64 R124, [R1+0x1b90] ;  /* 0x001b9000017c7983 */ /* 0x000ee80000100a00 */
[----:B------:R-:W3:Y:S04]  /*39100*/  LDL.64 R4, [R1+0x750] ;  /* 0x0007500001047983 */ /* 0x000ee80000100a00 */
[----:B------:R-:W3:Y:S04]  /*39110*/  LDL.64 R116, [R1+0x1aa0] ;  /* 0x001aa00001747983 */ /* 0x000ee80000100a00 */
[----:B------:R1:W-:Y:S04]  /*39120*/  LDGSTS.E [R53+0xf200], [R20.64], P6 ;  /* 0x0f20000014357fae */ /* 0x0003e8000b121844 */
[----:B------:R-:W3:Y:S04]  /*39130*/  LDL.64 R108, [R1+0x1cd0] ;  /* 0x001cd000016c7983 */ /* 0x000ee80000100a00 */
[----:B------:R-:W3:Y:S04]  /*39140*/  LDL.64 R100, [R1+0x1b30] ;  /* 0x001b300001647983 */ /* 0x000ee80000100a00 */
[----:B-1----:R-:W3:Y:S04]  /*39150*/  LDL.64 R20, [R1+0x6b8] ;  /* 0x0006b80001147983 */ /* 0x002ee80000100a00 */
[----:B------:R-:W3:Y:S04]  /*39160*/  LDL.64 R92, [R1+0x1d18] ;  /* 0x001d1800015c7983 */ /* 0x000ee80000100a00 */
[----:B------:R1:W-:Y:S04]  /*39170*/  LDGSTS.E [R53+0xf300], [R68.64], P5 ;  /* 0x0f30000044357fae */ /* 0x0003e8000a921844 */
[----:B-1----:R-:W3:Y:S04]  /*39180*/  LDL.64 R68, [R1+0x14e8] ;  /* 0x0014e80001447983 */ /* 0x002ee80000100a00 */
[----:B------:R1:W-:Y:S04]  /*39190*/  LDGSTS.E [R53+0x10200], [R44.64], P6 ;  /* 0x102000002c357fae */ /* 0x0003e8000b121844 */
[----:B------:R1:W-:Y:S04]  /*391a0*/  LDGSTS.E [R53+0x10300], [R60.64], P5 ;  /* 0x103000003c357fae */ /* 0x0003e8000a921844 */
[----:B-1----:R-:W3:Y:S04]  /*391b0*/  LDL.64 R44, [R1+0x1650] ;  /* 0x00165000012c7983 */ /* 0x002ee80000100a00 */
[----:B------:R-:W3:Y:S04]  /*391c0*/  LDL.64 R60, [R1+0x1610] ;  /* 0x00161000013c7983 */ /* 0x000ee80000100a00 */
[----:B----4-:R1:W-:Y:S04]  /*391d0*/  LDGSTS.E [R53+0x11200], [R36.64], P6 ;  /* 0x1120000024357fae */ /* 0x0103e8000b121844 */
[----:B-1----:R-:W4:Y:S04]  /*391e0*/  LDL.64 R36, [R1+0x1870] ;  /* 0x0018700001247983 */ /* 0x002f280000100a00 */
[----:B------:R1:W-:Y:S04]  /*391f0*/  LDGSTS.E [R53+0x11300], [R76.64], P5 ;  /* 0x113000004c357fae */ /* 0x0003e8000a921844 */
[----:B--2---:R2:W-:Y:S04]  /*39200*/  LDGSTS.E [R53+0x12200], [R28.64], P6 ;  /* 0x122000001c357fae */ /* 0x0045e8000b121844 */
[----:B------:R2:W-:Y:S04]  /*39210*/  LDGSTS.E [R53+0x12300], [R204.64], P5 ;  /* 0x12300000cc357fae */ /* 0x0005e8000a921844 */
[----:B-1----:R-:W4:Y:S04]  /*39220*/  LDL.64 R76, [R1+0x1b98] ;  /* 0x001b9800014c7983 */ /* 0x002f280000100a00 */
[----:B--2---:R-:W2:Y:S04]  /*39230*/  LDL.64 R28, [R1+0x1da8] ;  /* 0x001da800011c7983 */ /* 0x004ea80000100a00 */
[----:B------:R-:W2:Y:S04]  /*39240*/  LDL.64 R204, [R1+0x1e60] ;  /* 0x001e600001cc7983 */ /* 0x000ea80000100a00 */
[----:B---3--:R1:W-:Y:S04]  /*39250*/  LDGSTS.E [R53+0x13200], [R4.64], P6 ;  /* 0x1320000004357fae */ /* 0x0083e8000b121844 */
[----:B------:R3:W-:Y:S04]  /*39260*/  LDGSTS.E [R53+0x13300], [R196.64], P5 ;  /* 0x13300000c4357fae */ /* 0x0007e8000a921844 */
[----:B-1----:R-:W2:Y:S04]  /*39270*/  LDL.64 R4, [R1+0x1ba8] ;  /* 0x001ba80001047983 */ /* 0x002ea80000100a00 */
[----:B---3--:R-:W2:Y:S04]  /*39280*/  LDL.64 R196, [R1+0x1e70] ;  /* 0x001e700001c47983 */ /* 0x008ea80000100a00 */
[----:B------:R1:W-:Y:S04]  /*39290*/  LDGSTS.E [R53+0x14200], [R20.64], P6 ;  /* 0x1420000014357fae */ /* 0x0003e8000b121844 */
[----:B------:R1:W-:Y:S04]  /*392a0*/  LDGSTS.E [R53+0x14300], [R188.64], P5 ;  /* 0x14300000bc357fae */ /* 0x0003e8000a921844 */
[----:B------:R1:W-:Y:S04]  /*392b0*/  LDGSTS.E [R53+0x15200], [R180.64], P6 ;  /* 0x15200000b4357fae */ /* 0x0003e8000b121844 */
[----:B-1----:R-:W2:Y:S04]  /*392c0*/  LDL.64 R20, [R1+0x1db8] ;  /* 0x001db80001147983 */ /* 0x002ea80000100a00 */
[----:B------:R1:W-:Y:S04]  /*392d0*/  LDGSTS.E [R53+0x15300], [R172.64], P5 ;  /* 0x15300000ac357fae */ /* 0x0003e8000a921844 */
[----:B------:R1:W-:Y:S04]  /*392e0*/  LDGSTS.E [R53+0x16200], [R164.64], P6 ;  /* 0x16200000a4357fae */ /* 0x0003e8000b121844 */
[----:B------:R1:W-:Y:S04]  /*392f0*/  LDGSTS.E [R53+0x16300], [R68.64], P5 ;  /* 0x1630000044357fae */ /* 0x0003e8000a921844 */
[----:B------:R-:W2:Y:S04]  /*39300*/  LDL.64 R188, [R1+0x1e58] ;  /* 0x001e580001bc7983 */ /* 0x000ea80000100a00 */
[----:B------:R-:W2:Y:S04]  /*39310*/  LDL.64 R180, [R1+0x1c48] ;  /* 0x001c480001b47983 */ /* 0x000ea80000100a00 */
[----:B-1----:R-:W2:Y:S04]  /*39320*/  LDL.64 R68, [R1+0x1bc0] ;  /* 0x001bc00001447983 */ /* 0x002ea80000100a00 */
        /* <DEDUP_REMOVED lines=16> */
[----:B----4-:R1:W-:Y:S04]  /*39430*/  LDGSTS.E [R53+0x1a300], [R36.64], P5 ;  /* 0x1a30000024357fae */ /* 0x0103e8000a921844 */
[----:B------:R4:W-:Y:S04]  /*39440*/  LDGSTS.E [R53+0x1b200], [R124.64], P6 ;  /* 0x1b2000007c357fae */ /* 0x0009e8000b121844 */
[----:B------:R2:W-:Y:S04]  /*39450*/  LDGSTS.E [R53+0x1b300], [R116.64], P5 ;  /* 0x1b30000074357fae */ /* 0x0005e8000a921844 */
[----:B-1----:R-:W3:Y:S04]  /*39460*/  LDL.64 R36, [R1+0x1d20] ;  /* 0x001d200001247983 */ /* 0x002ee80000100a00 */
[----:B------:R1:W-:Y:S04]  /*39470*/  LDGSTS.E [R53+0x1c200], [R108.64], P6 ;  /* 0x1c2000006c357fae */ /* 0x0003e8000b121844 */
[----:B------:R1:W-:Y:S04]  /*39480*/  LDGSTS.E [R53+0x1c300], [R100.64], P5 ;  /* 0x1c30000064357fae */ /* 0x0003e8000a921844 */
[----:B------:R1:W-:Y:S04]  /*39490*/  LDGSTS.E [R53+0x1d200], [R92.64], P6 ;  /* 0x1d2000005c357fae */ /* 0x0003e8000b121844 */
[----:B------:R1:W-:Y:S04]  /*394a0*/  LDGSTS.E [R53+0x1d300], [R76.64], P5 ;  /* 0x1d3000004c357fae */ /* 0x0003e8000a921844 */
[----:B--2---:R2:W-:Y:S04]  /*394b0*/  LDGSTS.E [R53+0x1e200], [R28.64], P6 ;  /* 0x1e2000001c357fae */ /* 0x0045e8000b121844 */
[----:B----4-:R-:W2:Y:S04]  /*394c0*/  LDL.64 R124, [R1+0x1c30] ;  /* 0x001c3000017c7983 */ /* 0x010ea80000100a00 */
[----:B-1----:R-:W2:Y:S04]  /*394d0*/  LDL.64 R76, [R1+0x1c40] ;  /* 0x001c4000014c7983 */ /* 0x002ea80000100a00 */
[----:B--2---:R-:W2:Y:S04]  /*394e0*/  LDL.64 R28, [R1+0x1c50] ;  /* 0x001c5000011c7983 */ /* 0x004ea80000100a00 */
[----:B------:R-:W2:Y:S04]  /*394f0*/  LDL.64 R116, [R1+0x1e88] ;  /* 0x001e880001747983 */ /* 0x000ea80000100a00 */
[----:B------:R-:W2:Y:S04]  /*39500*/  LDL.64 R108, [R1+0x1d48] ;  /* 0x001d4800016c7983 */ /* 0x000ea80000100a00 */
[----:B------:R-:W2:Y:S04]  /*39510*/  LDL.64 R100, [R1+0x1e30] ;  /* 0x001e300001647983 */ /* 0x000ea80000100a00 */
[----:B------:R-:W2:Y:S04]  /*39520*/  LDL.64 R92, [R1+0x1c28] ;  /* 0x001c2800015c7983 */ /* 0x000ea80000100a00 */
[----:B------:R1:W-:Y:S04]  /*39530*/  LDGSTS.E [R53+0x1e300], [R4.64], P5 ;  /* 0x1e30000004357fae */ /* 0x0003e8000a921844 */
[----:B-1----:R-:W2:Y:S04]  /*39540*/  LDL.64 R4, [R1+0x1d28] ;  /* 0x001d280001047983 */ /* 0x002ea80000100a00 */
        /* <DEDUP_REMOVED lines=10> */
[----:B---3--:R1:W-:Y:S04]  /*395f0*/  LDGSTS.E [R53+0x21300], [R36.64], P5 ;  /* 0x2130000024357fae */ /* 0x0083e8000a921844 */
[----:B------:R3:W-:Y:S04]  /*39600*/  LDGSTS.E [R53+0x22200], [R204.64], P6 ;  /* 0x22200000cc357fae */ /* 0x0007e8000b121844 */
[----:B-1----:R-:W4:Y:S04]  /*39610*/  LDL.64 R36, [R1+0x1d50] ;  /* 0x001d500001247983 */ /* 0x002f280000100a00 */
[----:B---3--:R-:W3:Y:S04]  /*39620*/  LDL.64 R204, [R1+0x1d60] ;  /* 0x001d600001cc7983 */ /* 0x008ee80000100a00 */
[----:B--2---:R1:W-:Y:S04]  /*39630*/  LDGSTS.E [R53+0x22300], [R28.64], P5 ;  /* 0x223000001c357fae */ /* 0x0043e8000a921844 */
[----:B------:R2:W-:Y:S04]  /*39640*/  LDGSTS.E [R53+0x23200], [R196.64], P6 ;  /* 0x23200000c4357fae */ /* 0x0005e8000b121844 */
[----:B-1----:R-:W3:Y:S04]  /*39650*/  LDL.64 R28, [R1+0x1e28] ;  /* 0x001e2800011c7983 */ /* 0x002ee80000100a00 */
[----:B--2---:R-:W2:Y:S04]  /*39660*/  LDL.64 R196, [R1+0x1c10] ;  /* 0x001c100001c47983 */ /* 0x004ea80000100a00 */
        /* <DEDUP_REMOVED lines=11> */
[----:B------:R-:W2:Y:S04]  /*39720*/  LDL.64 R76, [R1+0x1d58] ;  /* 0x001d5800014c7983 */ /* 0x000ea80000100a00 */
[----:B------:R-:W2:Y:S04]  /*39730*/  LDL.64 R188, [R1+0x1d68] ;  /* 0x001d680001bc7983 */ /* 0x000ea80000100a00 */
[----:B------:R-:W2:Y:S04]  /*39740*/  LDL.64 R180, [R1+0x1e10] ;  /* 0x001e100001b47983 */ /* 0x000ea80000100a00 */
        /* <DEDUP_REMOVED lines=14> */
[----:B------:R1:W-:Y:S04]  /*39830*/  LDGSTS.E [R53+0x2d200], [R84.64], P6 ;  /* 0x2d20000054357fae */ /* 0x0003e8000b121844 */
[----:B------:R-:W2:Y:S04]  /*39840*/  LDL.64 R164, [R1+0x1e08] ;  /* 0x001e080001a47983 */ /* 0x000ea80000100a00 */
        /* <DEDUP_REMOVED lines=10> */
[----:B----4-:R1:W-:Y:S04]  /*398f0*/  LDGSTS.E [R53+0x2d300], [R36.64], P5 ;  /* 0x2d30000024357fae */ /* 0x0103e8000a921844 */
[----:B-1----:R-:W4:Y:S04]  /*39900*/  LDL.64 R36, [R1+0x1e18] ;  /* 0x001e180001247983 */ /* 0x002f280000100a00 */
[----:B---3--:R1:W-:Y:S04]  /*39910*/  LDGSTS.E [R53+0x2e200], [R28.64], P6 ;  /* 0x2e2000001c357fae */ /* 0x0083e8000b121844 */
[----:B-1----:R-:W3:Y:S04]  /*39920*/  LDL.64 R28, [R1+0x1ea8] ;  /* 0x001ea800011c7983 */ /* 0x002ee80000100a00 */
        /* <DEDUP_REMOVED lines=12> */
[----:B------:R-:W3:Y:S04]  /*399f0*/  LDL.64 R60, [R1+0x1be8] ;  /* 0x001be800013c7983 */ /* 0x000ee80000100a00 */
[----:B-1----:R-:W3:Y:S04]  /*39a00*/  LDL.64 R204, [R1+0x708] ;  /* 0x0007080001cc7983 */ /* 0x002ee80000100a00 */
[----:B----4-:R1:W-:Y:S04]  /*39a10*/  LDGSTS.E [R53+0x32200], [R36.64], P6 ;  /* 0x3220000024357fae */ /* 0x0103e8000b121844 */
[----:B------:R4:W-:Y:S04]  /*39a20*/  LDGSTS.E [R53+0x32300], [R196.64], P5 ;  /* 0x32300000c4357fae */ /* 0x0009e8000a921844 */
[----:B-1----:R-:W2:Y:S04]  /*39a30*/  LDL.64 R36, [R1+0x1d90] ;  /* 0x001d900001247983 */ /* 0x002ea80000100a00 */
[----:B----4-:R-:W4:Y:S04]  /*39a40*/  LDL.64 R196, [R1+0x760] ;  /* 0x0007600001c47983 */ /* 0x010f280000100a00 */
[----:B---3--:R1:W-:Y:S04]  /*39a50*/  LDGSTS.E [R53+0x33200], [R28.64], P6 ;  /* 0x332000001c357fae */ /* 0x0083e8000b121844 */
[----:B------:R3:W-:Y:S04]  /*39a60*/  LDGSTS.E [R53+0x33300], [R188.64], P5 ;  /* 0x33300000bc357fae */ /* 0x0007e8000a921844 */
[----:B------:R3:W-:Y:S04]  /*39a70*/  LDGSTS.E [R53+0x34200], [R180.64], P6 ;  /* 0x34200000b4357fae */ /* 0x0007e8000b121844 */
[----:B-1----:R-:W4:Y:S04]  /*39a80*/  LDL.64 R28, [R1+0x1dd8] ;  /* 0x001dd800011c7983 */ /* 0x002f280000100a00 */
[----:B------:R1:W-:Y:S04]  /*39a90*/  LDGSTS.E [R53+0x34300], [R172.64], P5 ;  /* 0x34300000ac357fae */ /* 0x0003e8000a921844 */
[----:B------:R1:W-:Y:S04]  /*39aa0*/  LDGSTS.E [R53+0x35200], [R164.64], P6 ;  /* 0x35200000a4357fae */ /* 0x0003e8000b121844 */
[----:B---3--:R-:W3:Y:S04]  /*39ab0*/  LDL.64 R188, [R1+0xa80] ;  /* 0x000a800001bc7983 */ /* 0x008ee80000100a00 */
[----:B------:R-:W3:Y:S04]  /*39ac0*/  LDL.64 R180, [R1+0xa88] ;  /* 0x000a880001b47983 */ /* 0x000ee80000100a00 */
[----:B------:R1:W-:Y:S04]  /*39ad0*/  LDGSTS.E [R53+0x35300], [R4.64], P5 ;  /* 0x3530000004357fae */ /* 0x0003e8000a921844 */
[----:B------:R-:W1:Y:S04]  /*39ae0*/  S2R R12, SR_TID.X ;  /* 0x00000000000c7919 */ /* 0x000e680000002100 */
[----:B-1----:R-:W3:Y:S04]  /*39af0*/  LDL.64 R172, [R1+0xbb0] ;  /* 0x000bb00001ac7983 */ /* 0x002ee80000100a00 */
[----:B------:R-:W3:Y:S04]  /*39b00*/  LDL.64 R4, [R1+0x1bd8] ;  /* 0x001bd80001047983 */ /* 0x000ee80000100a00 */
[----:B------:R-:W3:Y:S04]  /*39b10*/  LDL.64 R164, [R1+0xab0] ;  /* 0x000ab00001a47983 */ /* 0x000ee80000100a00 */
[----:B------:R1:W-:Y:S04]  /*39b20*/  LDGSTS.E [R53+0x36200], [R20.64], P6 ;  /* 0x3620000014357fae */ /* 0x0003e8000b121844 */
[----:B------:R1:W-:Y:S04]  /*39b30*/  LDGSTS.E [R53+0x36300], [R156.64], P5 ;  /* 0x363000009c357fae */ /* 0x0003e8000a921844 */
[----:B------:R1:W-:Y:S04]  /*39b40*/  LDGSTS.E [R53+0x37200], [R148.64], P6 ;  /* 0x3720000094357fae */ /* 0x0003e8000b121844 */
[----:B-1----:R-:W3:Y:S04]  /*39b50*/  LDL.64 R20, [R1+0x1dd0] ;  /* 0x001dd00001147983 */ /* 0x002ee80000100a00 */
[----:B------:R1:W-:Y:S04]  /*39b60*/  LDGSTS.E [R53+0x37300], [R84.64], P5 ;  /* 0x3730000054357fae */ /* 0x0003e8000a921844 */
[----:B------:R1:W-:Y:S04]  /*39b70*/  LDGSTS.E [R53+0x38200], [R140.64], P6 ;  /* 0x382000008c357fae */ /* 0x0003e8000b121844 */
[----:B------:R1:W-:Y:S04]  /*39b80*/  LDGSTS.E [R53+0x38300], [R132.64], P5 ;  /* 0x3830000084357fae */ /* 0x0003e8000a921844 */
[----:B-1----:R-:W3:Y:S04]  /*39b90*/  LDL.64 R84, [R1+0x1d98] ;  /* 0x001d980001547983 */ /* 0x002ee80000100a00 */
[----:B------:R1:W-:Y:S04]  /*39ba0*/  LDGSTS.E [R53+0x39200], [R124.64], P6 ;  /* 0x392000007c357fae */ /* 0x0003e8000b121844 */
        /* <DEDUP_REMOVED lines=8> */
[----:B------:R1:W-:Y:S04]  /*39c30*/  LDGSTS.E [R53+0x3d200], [R68.64], P6 ;  /* 0x3d20000044357fae */ /* 0x0003e8000b121844 */
[----:B-1----:R-:W3:Y:S01]  /*39c40*/  LDL.64 R76, [R1+0xa90] ;  /* 0x000a9000014c7983 */ /* 0x002ee20000100a00 */
[----:B------:R-:W-:-:S03]  /*39c50*/  LOP3.LUT R12, R12, 0x3f, RZ, 0xc0, !PT ;  /* 0x0000003f0c0c7812 */ /* 0x000fc600078ec0ff */
[----:B------:R-:W3:Y:S04]  /*39c60*/  LDL.64 R156, [R1+0xac8] ;  /* 0x000ac800019c7983 */ /* 0x000ee80000100a00 */
        /* <DEDUP_REMOVED lines=9> */
[----:B--2---:R1:W-:Y:S04]  /*39d00*/  LDGSTS.E [R53+0x3d300], [R36.64], P5 ;  /* 0x3d30000024357fae */ /* 0x0043e8000a921844 */
[----:B-1----:R-:W2:Y:S04]  /*39d10*/  LDL.64 R36, [R1+0x768] ;  /* 0x0007680001247983 */ /* 0x002ea80000100a00 */
[----:B----4-:R1:W-:Y:S04]  /*39d20*/  LDGSTS.E [R53+0x3e200], [R28.64], P6 ;  /* 0x3e2000001c357fae */ /* 0x0103e8000b121844 */
[----:B-1----:R-:W4:Y:S04]  /*39d30*/  LDL.64 R28, [R1+0xbb8] ;  /* 0x000bb800011c7983 */ /* 0x002f280000100a00 */
[----:B---3--:R1:W-:Y:S04]  /*39d40*/  LDGSTS.E [R53+0x3e300], [R4.64], P5 ;  /* 0x3e30000004357fae */ /* 0x0083e8000a921844 */
[----:B-1----:R-:W4:Y:S01]  /*39d50*/  LDL.64 R4, [R1+0xab8] ;  /* 0x000ab80001047983 */ /* 0x002f220000100a00 */
[----:B------:R-:W-:-:S03]  /*39d60*/  SHF.L.U32 R61, R12, 0x2, RZ ;  /* 0x000000020c3d7819 */ /* 0x000fc600000006ff */
[----:B------:R1:W-:Y:S01]  /*39d70*/  LDGSTS.E [R53+0x3f200], [R20.64], P6 ;  /* 0x3f20000014357fae */ /* 0x0003e2000b121844 */
[----:B------:R-:W-:-:S03]  /*39d80*/  LOP3.LUT R12, R61, 0x20, RZ, 0x3c, !PT ;  /* 0x000000203d0c7812 */ /* 0x000fc600078e3cff */
[----:B-1----:R-:W4:Y:S04]  /*39d90*/  LDL.64 R20, [R1+0xba8] ;  /* 0x000ba80001147983 */ /* 0x002f280000100a00 */
[----:B------:R1:W-:Y:S04]  /*39da0*/  LDGSTS.E [R53+0x3f300], [R84.64], P5 ;  /* 0x3f30000054357fae */ /* 0x0003e8000a921844 */
[----:B-1----:R-:W4:Y:S04]  /*39db0*/  LDL.64 R52, [R1+0xb98] ;  /* 0x000b980001347983 */ /* 0x002f280000100a00 */
[----:B------:R-:W4:Y:S04]  /*39dc0*/  LDL.64 R84, [R1+0xae8] ;  /* 0x000ae80001547983 */ /* 0x000f280000100a00 */
[----:B------:R1:W-:Y:S04]  /*39dd0*/  LDGSTS.E [R12+0x400], [R44.64], P6 ;  /* 0x004000002c0c7fae */ /* 0x0003e8000b121844 */
[----:B------:R1:W-:Y:S04]  /*39de0*/  LDGSTS.E [R12+0x500], [R204.64], P5 ;  /* 0x00500000cc0c7fae */ /* 0x0003e8000a921844 */
[----:B-1----:R-:W4:Y:S04]  /*39df0*/  LDL.64 R44, [R1+0xb78] ;  /* 0x000b7800012c7983 */ /* 0x002f280000100a00 */
[----:B------:R-:W4:Y:S04]  /*39e00*/  LDL.64 R204, [R1+0xb58] ;  /* 0x000b580001cc7983 */ /* 0x000f280000100a00 */
[----:B------:R1:W-:Y:S04]  /*39e10*/  LDGSTS.E [R12+0x1400], [R68.64], P6 ;  /* 0x01400000440c7fae */ /* 0x0003e8000b121844 */
[----:B------:R1:W-:Y:S04]  /*39e20*/  LDGSTS.E [R12+0x1500], [R196.64], P5 ;  /* 0x01500000c40c7fae */ /* 0x0003e8000a921844 */
[----:B-1----:R-:W4:Y:S04]  /*39e30*/  LDL.64 R68, [R1+0xaf0] ;  /* 0x000af00001447983 */ /* 0x002f280000100a00 */
        /* <DEDUP_REMOVED lines=9> */
[----:B----4-:R1:W-:Y:S04]  /*39ed0*/  LDGSTS.E [R12+0x4400], [R28.64], P6 ;  /* 0x044000001c0c7fae */ /* 0x0103e8000b121844 */
[----:B-1----:R-:W4:Y:S04]  /*39ee0*/  LDL.64 R28, [R1+0xb68] ;  /* 0x000b6800011c7983 */ /* 0x002f280000100a00 */
[----:B------:R1:W-:Y:S04]  /*39ef0*/  LDGSTS.E [R12+0x4500], [R4.64], P5 ;  /* 0x04500000040c7fae */ /* 0x0003e8000a921844 */
[----:B------:R1:W-:Y:S04]  /*39f00*/  LDGSTS.E [R12+0x5400], [R172.64], P6 ;  /* 0x05400000ac0c7fae */ /* 0x0003e8000b121844 */
[----:B------:R1:W-:Y:S04]  /*39f10*/  LDGSTS.E [R12+0x5500], [R164.64], P5 ;  /* 0x05500000a40c7fae */ /* 0x0003e8000a921844 */
[----:B-1----:R-:W4:Y:S04]  /*39f20*/  LDL.64 R4, [R1+0xb00] ;  /* 0x000b000001047983 */ /* 0x002f280000100a00 */
[----:B------:R-:W4:Y:S04]  /*39f30*/  LDL.64 R172, [R1+0xa98] ;  /* 0x000a980001ac7983 */ /* 0x000f280000100a00 */
        /* <DEDUP_REMOVED lines=16> */
[----:B------:R-:W4:Y:S04]  /*3a040*/  LDL.64 R156, [R1+0x15d8] ;  /* 0x0015d800019c7983 */ /* 0x000f280000100a00 */
[----:B-1----:R-:W4:Y:S04]  /*3a050*/  LDL.64 R84, [R1+0xb40] ;  /* 0x000b400001547983 */ /* 0x002f280000100a00 */
[----:B------:R-:W4:Y:S04]  /*3a060*/  LDL.64 R44, [R1+0xb08] ;  /* 0x000b0800012c7983 */ /* 0x000f280000100a00 */
[----:B------:R1:W-:Y:S04]  /*3a070*/  LDGSTS.E [R12+0xc500], [R68.64], P5 ;  /* 0x0c500000440c7fae */ /* 0x0003e8000a921844 */
[----:B------:R-:W4:Y:S04]  /*3a080*/  LDL.64 R148, [R1+0x15e0] ;  /* 0x0015e00001947983 */ /* 0x000f280000100a00 */
        /* <DEDUP_REMOVED lines=8> */
[----:B---3--:R1:W-:Y:S04]  /*3a110*/  LDGSTS.E [R12+0xd400], [R36.64], P6 ;  /* 0x0d400000240c7fae */ /* 0x0083e8000b121844 */
[----:B-1----:R-:W3:Y:S04]  /*3a120*/  LDL.64 R36, [R1+0xb20] ;  /* 0x000b200001247983 */ /* 0x002ee80000100a00 */
[----:B--2---:R1:W-:Y:S04]  /*3a130*/  LDGSTS.E [R12+0xd500], [R76.64], P5 ;  /* 0x0d5000004c0c7fae */ /* 0x0043e8000a921844 */
[----:B-1----:R-:W2:Y:S04]  /*3a140*/  LDL.64 R76, [R1+0x1ba0] ;  /* 0x001ba000014c7983 */ /* 0x002ea80000100a00 */
[----:B----4-:R1:W-:Y:S04]  /*3a150*/  LDGSTS.E [R12+0xe400], [R28.64], P6 ;  /* 0x0e4000001c0c7fae */ /* 0x0103e8000b121844 */
[----:B-1----:R-:W4:Y:S04]  /*3a160*/  LDL.64 R28, [R1+0xb38] ;  /* 0x000b3800011c7983 */ /* 0x002f280000100a00 */
[----:B------:R1:W-:Y:S04]  /*3a170*/  LDGSTS.E [R12+0xe500], [R4.64], P5 ;  /* 0x0e500000040c7fae */ /* 0x0003e8000a921844 */
[----:B-1----:R-:W2:Y:S04]  /*3a180*/  LDL.64 R4, [R1+0xb28] ;  /* 0x000b280001047983 */ /* 0x002ea80000100a00 */
[----:B------:R1:W-:Y:S04]  /*3a190*/  LDGSTS.E [R12+0xf400], [R20.64], P6 ;  /* 0x0f400000140c7fae */ /* 0x0003e8000b121844 */
[----:B-1----:R-:W2:Y:S04]  /*3a1a0*/  LDL.64 R20, [R1+0x1660] ;  /* 0x0016600001147983 */ /* 0x002ea80000100a00 */
[----:B------:R1:W-:Y:S04]  /*3a1b0*/  LDGSTS.E [R12+0xf500], [R52.64], P5 ;  /* 0x0f500000340c7fae */ /* 0x0003e8000a921844 */
[----:B------:R1:W-:Y:S04]  /*3a1c0*/  LDGSTS.E [R12+0x10400], [R204.64], P6 ;  /* 0x10400000cc0c7fae */ /* 0x0003e8000b121844 */
[----:B-1----:R-:W2:Y:S04]  /*3a1d0*/  LDL.64 R52, [R1+0x1aa8] ;  /* 0x001aa80001347983 */ /* 0x002ea80000100a00 */
[----:B------:R-:W2:Y:S04]  /*3a1e0*/  LDL.64 R204, [R1+0x1dc8] ;  /* 0x001dc80001cc7983 */ /* 0x000ea80000100a00 */
        /* <DEDUP_REMOVED lines=12> */
[----:B---3--:R1:W-:Y:S04]  /*3a2b0*/  LDGSTS.E [R12+0x13500], [R36.64], P5 ;  /* 0x13500000240c7fae */ /* 0x0083e8000a921844 */
[----:B-1----:R-:W3:Y:S04]  /*3a2c0*/  LDL.64 R36, [R1+0x1c88] ;  /* 0x001c880001247983 */ /* 0x002ee80000100a00 */
[----:B----4-:R1:W-:Y:S04]  /*3a2d0*/  LDGSTS.E [R12+0x14400], [R28.64], P6 ;  /* 0x144000001c0c7fae */ /* 0x0103e8000b121844 */
[----:B------:R4:W-:Y:S04]  /*3a2e0*/  LDGSTS.E [R12+0x14500], [R172.64], P5 ;  /* 0x14500000ac0c7fae */ /* 0x0009e8000a921844 */
[----:B------:R4:W-:Y:S04]  /*3a2f0*/  LDGSTS.E [R12+0x15400], [R164.64], P6 ;  /* 0x15400000a40c7fae */ /* 0x0009e8000b121844 */
[----:B-1----:R-:W3:Y:S04]  /*3a300*/  LDL.64 R28, [R1+0x24a8] ;  /* 0x0024a800011c7983 */ /* 0x002ee80000100a00 */
[----:B----4-:R-:W4:Y:S04]  /*3a310*/  LDL.64 R172, [R1+0x2968] ;  /* 0x0029680001ac7983 */ /* 0x010f280000100a00 */
[----:B------:R-:W4:Y:S04]  /*3a320*/  LDL.64 R164, [R1+0x2520] ;  /* 0x0025200001a47983 */ /* 0x000f280000100a00 */
[----:B--2---:R1:W-:Y:S04]  /*3a330*/  LDGSTS.E [R12+0x15500], [R4.64], P5 ;  /* 0x15500000040c7fae */ /* 0x0043e8000a921844 */
[----:B------:R2:W-:Y:S04]  /*3a340*/  LDGSTS.E [R12+0x16400], [R156.64], P6 ;  /* 0x164000009c0c7fae */ /* 0x0005e8000b121844 */
[----:B------:R2:W-:Y:S04]  /*3a350*/  LDGSTS.E [R12+0x16500], [R148.64], P5 ;  /* 0x16500000940c7fae */ /* 0x0005e8000a921844 */
[----:B-1----:R-:W4:Y:S04]  /*3a360*/  LDL.64 R4, [R1+0x1ce8] ;  /* 0x001ce80001047983 */ /* 0x002f280000100a00 */
[----:B------:R1:W-:Y:S04]  /*3a370*/  LDGSTS.E [R12+0x17400], [R140.64], P6 ;  /* 0x174000008c0c7fae */ /* 0x0003e8000b121844 */
[----:B--2---:R-:W2:Y:S04]  /*3a380*/  LDL.64 R156, [R1+0x2528] ;  /* 0x00252800019c7983 */ /* 0x004ea80000100a00 */
        /* <DEDUP_REMOVED lines=11> */
[----:B-1----:R-:W2:Y:S04]  /*3a440*/  LDL.64 R76, [R1+0x23e0] ;  /* 0x0023e000014c7983 */ /* 0x002ea80000100a00 */
[----:B------:R-:W2:Y:S04]  /*3a450*/  LDL.64 R52, [R1+0x2a08] ;  /* 0x002a080001347983 */ /* 0x000ea80000100a00 */
[----:B------:R-:W2:Y:S04]  /*3a460*/  LDL.64 R140, [R1+0x2530] ;  /* 0x00253000018c7983 */ /* 0x000ea80000100a00 */
[----:B------:R1:W-:Y:S04]  /*3a470*/  LDGSTS.E [R12+0x1c400], [R44.64], P6 ;  /* 0x1c4000002c0c7fae */ /* 0x0003e8000b121844 */
[----:B------:R-:W2:Y:S04]  /*3a480*/  LDL.64 R132, [R1+0x2538] ;  /* 0x0025380001847983 */ /* 0x000ea80000100a00 */
[----:B------:R-:W2:Y:S04]  /*3a490*/  LDL.64 R124, [R1+0x28c0] ;  /* 0x0028c000017c7983 */ /* 0x000ea80000100a00 */
[----:B-1----:R-:W2:Y:S04]  /*3a4a0*/  LDL.64 R44, [R1+0x2a10] ;  /* 0x002a1000012c7983 */ /* 0x002ea80000100a00 */
        /* <DEDUP_REMOVED lines=8> */
[----:B---3--:R1:W-:Y:S04]  /*3a530*/  LDGSTS.E [R12+0x1d500], [R36.64], P5 ;  /* 0x1d500000240c7fae */ /* 0x0083e8000a921844 */
[----:B-1----:R-:W3:Y:S04]  /*3a540*/  LDL.64 R36, [R1+0x23b0] ;  /* 0x0023b00001247983 */ /* 0x002ee80000100a00 */
[----:B------:R1:W-:Y:S04]  /*3a550*/  LDGSTS.E [R12+0x1e400], [R28.64], P6 ;  /* 0x1e4000001c0c7fae */ /* 0x0003e8000b121844 */
[----:B-1----:R-:W3:Y:S04]  /*3a560*/  LDL.64 R28, [R1+0x2940] ;  /* 0x00294000011c7983 */ /* 0x002ee80000100a00 */
[----:B----4-:R1:W-:Y:S04]  /*3a570*/  LDGSTS.E [R12+0x1e500], [R4.64], P5 ;  /* 0x1e500000040c7fae */ /* 0x0103e8000a921844 */
[----:B-1----:R-:W4:Y:S04]  /*3a580*/  LDL.64 R4, [R1+0x28f0] ;  /* 0x0028f00001047983 */ /* 0x002f280000100a00 */
[----:B--2---:R1:W-:Y:S04]  /*3a590*/  LDGSTS.E [R12+0x1f400], [R20.64], P6 ;  /* 0x1f400000140c7fae */ /* 0x0043e8000b121844 */
[----:B------:R2:W-:Y:S04]  /*3a5a0*/  LDGSTS.E [R12+0x1f500], [R204.64], P5 ;  /* 0x1f500000cc0c7fae */ /* 0x0005e8000a921844 */
[----:B-1----:R-:W4:Y:S04]  /*3a5b0*/  LDL.64 R20, [R1+0x2a30] ;  /* 0x002a300001147983 */ /* 0x002f280000100a00 */
[----:B--2---:R-:W4:Y:S04]  /*3a5c0*/  LDL.64 R204, [R1+0x27e8] ;  /* 0x0027e80001cc7983 */ /* 0x004f280000100a00 */
[----:B------:R1:W-:Y:S04]  /*3a5d0*/  LDGSTS.E [R12+0x20400], [R52.64], P6 ;  /* 0x20400000340c7fae */ /* 0x0003e8000b121844 */
[----:B------:R1:W-:Y:S04]  /*3a5e0*/  LDGSTS.E [R12+0x20500], [R196.64], P5 ;  /* 0x20500000c40c7fae */ /* 0x0003e8000a921844 */
[----:B-1----:R-:W4:Y:S04]  /*3a5f0*/  LDL.64 R52, [R1+0x2268] ;  /* 0x0022680001347983 */ /* 0x002f280000100a00 */
[----:B------:R-:W4:Y:S04]  /*3a600*/  LDL.64 R196, [R1+0x27e0] ;  /* 0x0027e00001c47983 */ /* 0x000f280000100a00 */
[----:B------:R1:W-:Y:S04]  /*3a610*/  LDGSTS.E [R12+0x21400], [R44.64], P6 ;  /* 0x214000002c0c7fae */ /* 0x0003e8000b121844 */
[----:B------:R1:W-:Y:S04]  /*3a620*/  LDGSTS.E [R12+0x21500], [R188.64], P5 ;  /* 0x21500000bc0c7fae */ /* 0x0003e8000a921844 */
[----:B------:R1:W-:Y:S04]  /*3a630*/  LDGSTS.E [R12+0x22400], [R180.64], P6 ;  /* 0x22400000b40c7fae */ /* 0x0003e8000b121844 */
[----:B-1----:R-:W4:Y:S04]  /*3a640*/  LDL.64 R44, [R1+0x2a38] ;  /* 0x002a3800012c7983 */ /* 0x002f280000100a00 */
[----:B------:R1:W-:Y:S04]  /*3a650*/  LDGSTS.E [R12+0x22500], [R76.64], P5 ;  /* 0x225000004c0c7fae */ /* 0x0003e8000a921844 */
[----:B------:R1:W-:Y:S04]  /*3a660*/  LDGSTS.E [R12+0x23400], [R68.64], P6 ;  /* 0x23400000440c7fae */ /* 0x0003e8000b121844 */
[----:B------:R-:W4:Y:S04]  /*3a670*/  LDL.64 R188, [R1+0x27d8] ;  /* 0x0027d80001bc7983 */ /* 0x000f280000100a00 */
[----:B-1----:R-:W4:Y:S04]  /*3a680*/  LDL.64 R76, [R1+0x2548] ;  /* 0x00254800014c7983 */ /* 0x002f280000100a00 */
[----:B------:R-:W4:Y:S04]  /*3a690*/  LDL.64 R68, [R1+0x27f8] ;  /* 0x0027f80001447983 */ /* 0x000f280000100a00 */
[----:B------:R-:W4:Y:S04]  /*3a6a0*/  LDL.64 R180, [R1+0x2200] ;  /* 0x0022000001b47983 */ /* 0x000f280000100a00 */
[----:B---3--:R1:W-:Y:S04]  /*3a6b0*/  LDGSTS.E [R12+0x23500], [R36.64], P5 ;  /* 0x23500000240c7fae */ /* 0x0083e8000a921844 */
[----:B------:R3:W-:Y:S04]  /*3a6c0*/  LDGSTS.E [R12+0x24400], [R172.64], P6 ;  /* 0x24400000ac0c7fae */ /* 0x0007e8000b121844 */
[----:B------:R3:W-:Y:S04]  /*3a6d0*/  LDGSTS.E [R12+0x24500], [R164.64], P5 ;  /* 0x24500000a40c7fae */ /* 0x0007e8000a921844 */
[----:B-1----:R-:W2:Y:S04]  /*3a6e0*/  LDL.64 R36, [R1+0x2220] ;  /* 0x0022200001247983 */ /* 0x002ea80000100a00 */
[----:B---3--:R-:W3:Y:S04]  /*3a6f0*/  LDL.64 R172, [R1+0x21f0] ;  /* 0x0021f00001ac7983 */ /* 0x008ee80000100a00 */
[----:B------:R-:W3:Y:S04]  /*3a700*/  LDL.64 R164, [R1+0x2a50] ;  /* 0x002a500001a47983 */ /* 0x000ee80000100a00 */
[----:B------:R1:W-:Y:S04]  /*3a710*/  LDGSTS.E [R12+0x25400], [R28.64], P6 ;  /* 0x254000001c0c7fae */ /* 0x0003e8000b121844 */
[----:B------:R1:W-:Y:S04]  /*3a720*/  LDGSTS.E [R12+0x25500], [R156.64], P5 ;  /* 0x255000009c0c7fae */ /* 0x0003e8000a921844 */
[----:B------:R1:W-:Y:S04]  /*3a730*/  LDGSTS.E [R12+0x26400], [R148.64], P6 ;  /* 0x26400000940c7fae */ /* 0x0003e8000b121844 */
[----:B-1----:R-:W3:Y:S04]  /*3a740*/  LDL.64 R28, [R1+0x2a40] ;  /* 0x002a4000011c7983 */ /* 0x002ee80000100a00 */
[----:B------:R1:W-:Y:S04]  /*3a750*/  LDGSTS.E [R12+0x26500], [R140.64], P5 ;  /* 0x265000008c0c7fae */ /* 0x0003e8000a921844 */
[----:B------:R-:W3:Y:S04]  /*3a760*/  LDL.64 R156, [R1+0x27b8] ;  /* 0x0027b800019c7983 */ /* 0x000ee80000100a00 */
[----:B------:R-:W3:Y:S04]  /*3a770*/  LDL.64 R148, [R1+0x21e0] ;  /* 0x0021e00001947983 */ /* 0x000ee80000100a00 */
[----:B-1----:R-:W3:Y:S04]  /*3a780*/  LDL.64 R140, [R1+0x2a58] ;  /* 0x002a5800018c7983 */ /* 0x002ee80000100a00 */
        /* <DEDUP_REMOVED lines=9> */
[----:B------:R4:W-:Y:S04]  /*3a820*/  LDGSTS.E [R12+0x2b400], [R20.64], P6 ;  /* 0x2b400000140c7fae */ /* 0x0009e8000b121844 */
[----:B----4-:R-:W4:Y:S04]  /*3a830*/  LDL.64 R132, [R1+0x27a8] ;  /* 0x0027a80001847983 */ /* 0x010f280000100a00 */
[----:B-1----:R-:W4:Y:S04]  /*3a840*/  LDL.64 R84, [R1+0x2a48] ;  /* 0x002a480001547983 */ /* 0x002f280000100a00 */
[----:B------:R-:W4:Y:S04]  /*3a850*/  LDL.64 R20, [R1+0x2210] ;  /* 0x0022100001147983 */ /* 0x000f280000100a00 */
[----:B------:R-:W4:Y:S04]  /*3a860*/  LDL.64 R124, [R1+0x21d0] ;  /* 0x0021d000017c7983 */ /* 0x000f280000100a00 */
[----:B------:R-:W4:Y:S04]  /*3a870*/  LDL.64 R116, [R1+0x2a60] ;  /* 0x002a600001747983 */ /* 0x000f280000100a00 */
[----:B------:R1:W-:Y:S04]  /*3a880*/  LDGSTS.E [R12+0x2b500], [R52.64], P5 ;  /* 0x2b500000340c7fae */ /* 0x0003e8000a921844 */
[----:B------:R-:W4:Y:S04]  /*3a890*/  LDL.64 R108, [R1+0x2580] ;  /* 0x00258000016c7983 */ /* 0x000f280000100a00 */
[----:B------:R-:W4:Y:S04]  /*3a8a0*/  LDL.64 R100, [R1+0x2798] ;  /* 0x0027980001647983 */ /* 0x000f280000100a00 */
[----:B-1----:R-:W4:Y:S04]  /*3a8b0*/  LDL.64 R52, [R1+0x2560] ;  /* 0x0025600001347983 */ /* 0x002f280000100a00 */
[----:B------:R-:W4:Y:S04]  /*3a8c0*/  LDL.64 R92, [R1+0x21c0] ;  /* 0x0021c000015c7983 */ /* 0x000f280000100a00 */
[----:B------:R1:W-:Y:S04]  /*3a8d0*/  LDGSTS.E [R12+0x2c400], [R44.64], P6 ;  /* 0x2c4000002c0c7fae */ /* 0x0003e8000b121844 */
[----:B-1----:R-:W4:Y:S04]  /*3a8e0*/  LDL.64 R44, [R1+0x2568] ;  /* 0x00256800012c7983 */ /* 0x002f280000100a00 */
[----:B------:R1:W-:Y:S04]  /*3a8f0*/  LDGSTS.E [R12+0x2c500], [R76.64], P5 ;  /* 0x2c5000004c0c7fae */ /* 0x0003e8000a921844 */
[----:B------:R1:W-:Y:S04]  /*3a900*/  LDGSTS.E [R12+0x2d400], [R68.64], P6 ;  /* 0x2d400000440c7fae */ /* 0x0003e8000b121844 */
[----:B-1----:R-:W4:Y:S04]  /*3a910*/  LDL.64 R76, [R1+0x2790] ;  /* 0x00279000014c7983 */ /* 0x002f280000100a00 */
[----:B------:R-:W4:Y:S04]  /*3a920*/  LDL.64 R68, [R1+0x27c8] ;  /* 0x0027c80001447983 */ /* 0x000f280000100a00 */
[----:B--2---:R1:W-:Y:S04]  /*3a930*/  LDGSTS.E [R12+0x2d500], [R36.64], P5 ;  /* 0x2d500000240c7fae */ /* 0x0043e8000a921844 */
[----:B-1----:R-:W2:Y:S04]  /*3a940*/  LDL.64 R36, [R1+0x2570] ;  /* 0x0025700001247983 */ /* 0x002ea80000100a00 */
[----:B---3--:R1:W-:Y:S04]  /*3a950*/  LDGSTS.E [R12+0x2e400], [R28.64], P6 ;  /* 0x2e4000001c0c7fae */ /* 0x0083e8000b121844 */
[----:B-1----:R-:W3:Y:S04]  /*3a960*/  LDL.64 R28, [R1+0x2578] ;  /* 0x00257800011c7983 */ /* 0x002ee80000100a00 */
[----:B------:R1:W-:Y:S04]  /*3a970*/  LDGSTS.E [R12+0x2e500], [R4.64], P5 ;  /* 0x2e500000040c7fae */ /* 0x0003e8000a921844 */
[----:B------:R1:W-:Y:S04]  /*3a980*/  LDGSTS.E [R12+0x2f400], [R204.64], P6 ;  /* 0x2f400000cc0c7fae */ /* 0x0003e8000b121844 */
[----:B-1----:R-:W3:Y:S01]  /*3a990*/  LDL.64 R4, [R1+0x2588] ;  /* 0x0025880001047983 */ /* 0x002ee20000100a00 */
[----:B------:R-:W-:-:S03]  /*3a9a0*/  LOP3.LUT R61, R61, 0x30, RZ, 0x3c, !PT ;  /* 0x000000303d3d7812 */ /* 0x000fc600078e3cff */
[----:B------:R-:W3:Y:S04]  /*3a9b0*/  LDL.64 R204, [R1+0xc50] ;  /* 0x000c500001cc7983 */ /* 0x000ee80000100a00 */
[----:B----4-:R1:W-:Y:S04]  /*3a9c0*/  LDGSTS.E [R12+0x2f500], [R20.64], P5 ;  /* 0x2f500000140c7fae */ /* 0x0103e8000a921844 */
[----:B------:R4:W-:Y:S04]  /*3a9d0*/  LDGSTS.E [R12+0x30400], [R196.64], P6 ;  /* 0x30400000c40c7fae */ /* 0x0009e8000b121844 */
[----:B-1----:R-:W3:Y:S04]  /*3a9e0*/  LDL.64 R20, [R1+0x2788] ;  /* 0x0027880001147983 */ /* 0x002ee80000100a00 */
[----:B----4-:R-:W3:Y:S04]  /*3a9f0*/  LDL.64 R196, [R1+0x2598] ;  /* 0x0025980001c47983 */ /* 0x010ee80000100a00 */
[----:B------:R1:W-:Y:S04]  /*3aa00*/  LDGSTS.E [R12+0x30500], [R52.64], P5 ;  /* 0x30500000340c7fae */ /* 0x0003e8000a921844 */
[----:B------:R1:W-:Y:S04]  /*3aa10*/  LDGSTS.E [R12+0x31400], [R188.64], P6 ;  /* 0x31400000bc0c7fae */ /* 0x0003e8000b121844 */
[----:B------:R1:W-:Y:S04]  /*3aa20*/  LDGSTS.E [R12+0x31500], [R180.64], P5 ;  /* 0x31500000b40c7fae */ /* 0x0003e8000a921844 */
[----:B-1----:R-:W3:Y:S04]  /*3aa30*/  LDL.64 R52, [R1+0x21b0] ;  /* 0x0021b00001347983 */ /* 0x002ee80000100a00 */
[----:B------:R1:W-:Y:S04]  /*3aa40*/  LDGSTS.E [R12+0x32400], [R84.64], P6 ;  /* 0x32400000540c7fae */ /* 0x0003e8000b121844 */
[----:B------:R1:W-:Y:S04]  /*3aa50*/  LDGSTS.E [R12+0x32500], [R44.64], P5 ;  /* 0x325000002c0c7fae */ /* 0x0003e8000a921844 */
[----:B------:R-:W3:Y:S04]  /*3aa60*/  LDL.64 R188, [R1+0x2190] ;  /* 0x0021900001bc7983 */ /* 0x000ee80000100a00 */
[----:B-1----:R-:W3:Y:S04]  /*3aa70*/  LDL.64 R84, [R1+0x2a68] ;  /* 0x002a680001547983 */ /* 0x002ee80000100a00 */
[----:B------:R-:W3:Y:S04]  /*3aa80*/  LDL.64 R44, [R1+0x2590] ;  /* 0x00259000012c7983 */ /* 0x000ee80000100a00 */
[----:B------:R-:W3:Y:S04]  /*3aa90*/  LDL.64 R180, [R1+0xbc8] ;  /* 0x000bc80001b47983 */ /* 0x000ee80000100a00 */
[----:B------:R1:W-:Y:S04]  /*3aaa0*/  LDGSTS.E [R12+0x33400], [R68.64], P6 ;  /* 0x33400000440c7fae */ /* 0x0003e8000b121844 */
[----:B------:R1:W-:Y:S04]  /*3aab0*/  LDGSTS.E [R12+0x33500], [R172.64], P5 ;  /* 0x33500000ac0c7fae */ /* 0x0003e8000a921844 */
[----:B------:R1:W-:Y:S04]  /*3aac0*/  LDGSTS.E [R12+0x34400], [R164.64], P6 ;  /* 0x34400000a40c7fae */ /* 0x0003e8000b121844 */
[----:B-1----:R-:W3:Y:S04]  /*3aad0*/  LDL.64 R68, [R1+0x2778] ;  /* 0x0027780001447983 */ /* 0x002ee80000100a00 */
[----:B------:R-:W3:Y:S04]  /*3aae0*/  LDL.64 R172, [R1+0xbd0] ;  /* 0x000bd00001ac7983 */ /* 0x000ee80000100a00 */
[----:B------:R-:W3:Y:S04]  /*3aaf0*/  LDL.64 R164, [R1+0xbf8] ;  /* 0x000bf80001a47983 */ /* 0x000ee80000100a00 */
[----:B--2---:R1:W-:Y:S04]  /*3ab00*/  LDGSTS.E [R12+0x34500], [R36.64], P5 ;  /* 0x34500000240c7fae */ /* 0x0043e8000a921844 */
[----:B------:R2:W-:Y:S04]  /*3ab10*/  LDGSTS.E [R12+0x35400], [R156.64], P6 ;  /* 0x354000009c0c7fae */ /* 0x0005e8000b121844 */
[----:B------:R2:W-:Y:S04]  /*3ab20*/  LDGSTS.E [R12+0x35500], [R148.64], P5 ;  /* 0x35500000940c7fae */ /* 0x0005e8000a921844 */
[----:B-1----:R-:W4:Y:S04]  /*3ab30*/  LDL.64 R36, [R1+0x21a0] ;  /* 0x0021a00001247983 */ /* 0x002f280000100a00 */
[----:B------:R1:W-:Y:S04]  /*3ab40*/  LDGSTS.E [R12+0x36400], [R140.64], P6 ;  /* 0x364000008c0c7fae */ /* 0x0003e8000b121844 */
[----:B--2---:R-:W2:Y:S04]  /*3ab50*/  LDL.64 R156, [R1+0xbf0] ;  /* 0x000bf000019c7983 */ /* 0x004ea80000100a00 */
[----:B------:R-:W2:Y:S04]  /*3ab60*/  LDL.64 R148, [R1+0xc00] ;  /* 0x000c000001947983 */ /* 0x000ea80000100a00 */
[----:B-1----:R-:W2:Y:S04]  /*3ab70*/  LDL.64 R140, [R1+0xc28] ;  /* 0x000c2800018c7983 */ /* 0x002ea80000100a00 */
[----:B---3--:R1:W-:Y:S04]  /*3ab80*/  LDGSTS.E [R12+0x36500], [R28.64], P5 ;  /* 0x365000001c0c7fae */ /* 0x0083e8000a921844 */
        /* <DEDUP_REMOVED lines=8> */
[----:B------:R3:W-:Y:S04]  /*3ac10*/  LDGSTS.E [R12+0x3a500], [R4.64], P5 ;  /* 0x3a500000040c7fae */ /* 0x0007e8000a921844 */
[----:B---3--:R-:W3:Y:S04]  /*3ac20*/  LDL.64 R132, [R1+0xc20] ;  /* 0x000c200001847983 */ /* 0x008ee80000100a00 */
[----:B-1----:R-:W3:Y:S04]  /*3ac30*/  LDL.64 R76, [R1+0xbd8] ;  /* 0x000bd800014c7983 */ /* 0x002ee80000100a00 */
[----:B------:R-:W3:Y:S04]  /*3ac40*/  LDL.64 R4, [R1+0x2768] ;  /* 0x0027680001047983 */ /* 0x000ee80000100a00 */
[----:B------:R-:W3:Y:S04]  /*3ac50*/  LDL.64 R124, [R1+0xc80] ;  /* 0x000c8000017c7983 */ /* 0x000ee80000100a00 */
[----:B------:R-:W3:Y:S04]  /*3ac60*/  LDL.64 R116, [R1+0xd30] ;  /* 0x000d300001747983 */ /* 0x000ee80000100a00 */
[----:B------:R-:W3:Y:S04]  /*3ac70*/  LDL.64 R108, [R1+0xc88] ;  /* 0x000c8800016c7983 */ /* 0x000ee80000100a00 */
[----:B------:R-:W3:Y:S04]  /*3ac80*/  LDL.64 R100, [R1+0xd28] ;  /* 0x000d280001647983 */ /* 0x000ee80000100a00 */
[----:B------:R1:W-:Y:S04]  /*3ac90*/  LDGSTS.E [R12+0x3b400], [R20.64], P6 ;  /* 0x3b400000140c7fae */ /* 0x0003e8000b121844 */
[----:B------:R-:W3:Y:S04]  /*3aca0*/  LDL.64 R92, [R1+0xc90] ;  /* 0x000c9000015c7983 */ /* 0x000ee80000100a00 */
[----:B-1----:R-:W3:Y:S04]  /*3acb0*/  LDL.64 R20, [R1+0xbc0] ;  /* 0x000bc00001147983 */ /* 0x002ee80000100a00 */
[----:B------:R1:W-:Y:S04]  /*3acc0*/  LDGSTS.E [R12+0x3b500], [R52.64], P5 ;  /* 0x3b500000340c7fae */ /* 0x0003e8000a921844 */
[----:B-1----:R-:W3:Y:S04]  /*3acd0*/  LDL.64 R52, [R1+0xbe8] ;  /* 0x000be80001347983 */ /* 0x002ee80000100a00 */
[----:B------:R1:W-:Y:S04]  /*3ace0*/  LDGSTS.E [R12+0x3c400], [R84.64], P6 ;  /* 0x3c400000540c7fae */ /* 0x0003e8000b121844 */
[----:B------:R1:W-:Y:S04]  /*3acf0*/  LDGSTS.E [R12+0x3c500], [R44.64], P5 ;  /* 0x3c5000002c0c7fae */ /* 0x0003e8000a921844 */
[----:B-1----:R-:W3:Y:S04]  /*3ad00*/  LDL.64 R84, [R1+0xd20] ;  /* 0x000d200001547983 */ /* 0x002ee80000100a00 */
[----:B------:R-:W3:Y:S04]  /*3ad10*/  LDL.64 R44, [R1+0xbe0] ;  /* 0x000be000012c7983 */ /* 0x000ee80000100a00 */
[----:B------:R1:W-:Y:S04]  /*3ad20*/  LDGSTS.E [R12+0x3d400], [R68.64], P6 ;  /* 0x3d400000440c7fae */ /* 0x0003e8000b121844 */
[----:B-1----:R-:W3:Y:S04]  /*3ad30*/  LDL.64 R68, [R1+0xc08] ;  /* 0x000c080001447983 */ /* 0x002ee80000100a00 */
[----:B----4-:R1:W-:Y:S04]  /*3ad40*/  LDGSTS.E [R12+0x3d500], [R36.64], P5 ;  /* 0x3d500000240c7fae */ /* 0x0103e8000a921844 */
[----:B-1----:R-:W4:Y:S04]  /*3ad50*/  LDL.64 R36, [R1+0xce8] ;  /* 0x000ce80001247983 */ /* 0x002f280000100a00 */
[----:B--2---:R1:W-:Y:S04]  /*3ad60*/  LDGSTS.E [R12+0x3e400], [R28.64], P6 ;  /* 0x3e4000001c0c7fae */ /* 0x0043e8000b121844 */
[----:B------:R2:W-:Y:S04]  /*3ad70*/  LDGSTS.E [R12+0x3e500], [R196.64], P5 ;  /* 0x3e500000c40c7fae */ /* 0x0005e8000a921844 */
[----:B-1----:R-:W4:Y:S04]  /*3ad80*/  LDL.64 R28, [R1+0xc98] ;  /* 0x000c9800011c7983 */ /* 0x002f280000100a00 */
[----:B--2---:R-:W2:Y:S04]  /*3ad90*/  LDL.64 R196, [R1+0xd50] ;  /* 0x000d500001c47983 */ /* 0x004ea80000100a00 */
        /* <DEDUP_REMOVED lines=9> */
[----:B------:R-:W2:Y:S04]  /*3ae30*/  LDL.64 R180, [R1+0xd08] ;  /* 0x000d080001b47983 */ /* 0x000ea80000100a00 */
[----:B------:R1:W-:Y:S04]  /*3ae40*/  LDGSTS.E [R61+0x2600], [R52.64], P6 ;  /* 0x02600000343d7fae */ /* 0x0003e8000b121844 */
[----:B-1----:R-:W2:Y:S04]  /*3ae50*/  LDL.64 R76, [R1+0xd10] ;  /* 0x000d1000014c7983 */ /* 0x002ea80000100a00 */
[----:B------:R-:W2:Y:S04]  /*3ae60*/  LDL.64 R172, [R1+0xca8] ;  /* 0x000ca80001ac7983 */ /* 0x000ea80000100a00 */
[----:B------:R-:W2:Y:S04]  /*3ae70*/  LDL.64 R52, [R1+0xc60] ;  /* 0x000c600001347983 */ /* 0x000ea80000100a00 */
[----:B------:R1:W-:Y:S04]  /*3ae80*/  LDGSTS.E [R61+0x2700], [R44.64], P5 ;  /* 0x027000002c3d7fae */ /* 0x0003e8000a921844 */
[----:B------:R1:W-:Y:S04]  /*3ae90*/  LDGSTS.E [R61+0x3600], [R164.64], P6 ;  /* 0x03600000a43d7fae */ /* 0x0003e8000b121844 */
[----:B------:R1:W-:Y:S04]  /*3aea0*/  LDGSTS.E [R61+0x3700], [R156.64], P5 ;  /* 0x037000009c3d7fae */ /* 0x0003e8000a921844 */
[----:B-1----:R-:W2:Y:S04]  /*3aeb0*/  LDL.64 R44, [R1+0xd40] ;  /* 0x000d4000012c7983 */ /* 0x002ea80000100a00 */
[----:B------:R-:W2:Y:S04]  /*3aec0*/  LDL.64 R164, [R1+0xcb8] ;  /* 0x000cb80001a47983 */ /* 0x000ea80000100a00 */
[----:B------:R1:W-:Y:S04]  /*3aed0*/  LDGSTS.E [R61+0x4600], [R68.64], P6 ;  /* 0x04600000443d7fae */ /* 0x0003e8000b121844 */
[----:B------:R1:W-:Y:S04]  /*3aee0*/  LDGSTS.E [R61+0x4700], [R148.64], P5 ;  /* 0x04700000943d7fae */ /* 0x0003e8000a921844 */
[----:B------:R1:W-:Y:S04]  /*3aef0*/  LDGSTS.E [R61+0x5600], [R140.64], P6 ;  /* 0x056000008c3d7fae */ /* 0x0003e8000b121844 */
[----:B------:R1:W-:Y:S04]  /*3af00*/  LDGSTS.E [R61+0x5700], [R132.64], P5 ;  /* 0x05700000843d7fae */ /* 0x0003e8000a921844 */
        /* <DEDUP_REMOVED lines=19> */
[----:B------:R-:W4:Y:S04]  /*3b040*/  LDL.64 R100, [R1+0x1498] ;  /* 0x0014980001647983 */ /* 0x000f280000100a00 */
[----:B------:R-:W4:Y:S04]  /*3b050*/  LDL.64 R92, [R1+0x1710] ;  /* 0x00171000015c7983 */ /* 0x000f280000100a00 */
[----:B--2---:R1:W-:Y:S04]  /*3b060*/  LDGSTS.E [R61+0xa600], [R4.64], P6 ;  /* 0x0a600000043d7fae */ /* 0x0043e8000b121844 */
[----:B-1----:R-:W4:Y:S04]  /*3b070*/  LDL.64 R4, [R1+0xc40] ;  /* 0x000c400001047983 */ /* 0x002f280000100a00 */
[----:B------:R1:W-:Y:S04]  /*3b080*/  LDGSTS.E [R61+0xa700], [R20.64], P5 ;  /* 0x0a700000143d7fae */ /* 0x0003e8000a921844 */
[----:B-1----:R-:W4:Y:S04]  /*3b090*/  LDL.64 R20, [R1+0xcb0] ;  /* 0x000cb00001147983 */ /* 0x002f280000100a00 */
[----:B------:R1:W-:Y:S04]  /*3b0a0*/  LDGSTS.E [R61+0xb600], [R76.64], P6 ;  /* 0x0b6000004c3d7fae */ /* 0x0003e8000b121844 */
[----:B------:R1:W-:Y:S04]  /*3b0b0*/  LDGSTS.E [R61+0xb700], [R52.64], P5 ;  /* 0x0b700000343d7fae */ /* 0x0003e8000a921844 */
[----:B-1----:R-:W4:Y:S04]  /*3b0c0*/  LDL.64 R76, [R1+0xc30] ;  /* 0x000c3000014c7983 */ /* 0x002f280000100a00 */
[----:B------:R-:W4:Y:S04]  /*3b0d0*/  LDL.64 R52, [R1+0xcf8] ;  /* 0x000cf80001347983 */ /* 0x000f280000100a00 */
[----:B------:R1:W-:Y:S04]  /*3b0e0*/  LDGSTS.E [R61+0xc600], [R44.64], P6 ;  /* 0x0c6000002c3d7fae */ /* 0x0003e8000b121844 */
[----:B-1----:R-:W4:Y:S04]  /*3b0f0*/  LDL.64 R44, [R1+0xcc0] ;  /* 0x000cc000012c7983 */ /* 0x002f280000100a00 */
[----:B------:R1:W-:Y:S04]  /*3b100*/  LDGSTS.E [R61+0xc700], [R68.64], P5 ;  /* 0x0c700000443d7fae */ /* 0x0003e8000a921844 */
[----:B-1----:R-:W4:Y:S04]  /*3b110*/  LDL.64 R68, [R1+0x15f8] ;  /* 0x0015f80001447983 */ /* 0x002f280000100a00 */
[----:B---3--:R1:W-:Y:S04]  /*3b120*/  LDGSTS.E [R61+0xd600], [R36.64], P6 ;  /* 0x0d600000243d7fae */ /* 0x0083e8000b121844 */
[----:B------:R3:W-:Y:S04]  /*3b130*/  LDGSTS.E [R61+0xd700], [R204.64], P5 ;  /* 0x0d700000cc3d7fae */ /* 0x0007e8000a921844 */
[----:B------:R3:W-:Y:S04]  /*3b140*/  LDGSTS.E [R61+0xe600], [R196.64], P6 ;  /* 0x0e600000c43d7fae */ /* 0x0007e8000b121844 */
[----:B-1----:R-:W2:Y:S04]  /*3b150*/  LDL.64 R36, [R1+0x1a98] ;  /* 0x001a980001247983 */ /* 0x002ea80000100a00 */
[----:B---3--:R-:W3:Y:S04]  /*3b160*/  LDL.64 R204, [R1+0x1ef8] ;  /* 0x001ef80001cc7983 */ /* 0x008ee80000100a00 */
[----:B------:R-:W3:Y:S04]  /*3b170*/  LDL.64 R196, [R1+0x1c90] ;  /* 0x001c900001c47983 */ /* 0x000ee80000100a00 */
[----:B----4-:R1:W-:Y:S04]  /*3b180*/  LDGSTS.E [R61+0xe700], [R28.64], P5 ;  /* 0x0e7000001c3d7fae */ /* 0x0103e8000a921844 */
[----:B------:R4:W-:Y:S04]  /*3b190*/  LDGSTS.E [R61+0xf600], [R188.64], P6 ;  /* 0x0f600000bc3d7fae */ /* 0x0009e8000b121844 */
[----:B-1----:R-:W3:Y:S04]  /*3b1a0*/  LDL.64 R28, [R1+0x1758] ;  /* 0x00175800011c7983 */ /* 0x002ee80000100a00 */
[----:B----4-:R-:W4:Y:S04]  /*3b1b0*/  LDL.64 R188, [R1+0x2468] ;  /* 0x0024680001bc7983 */ /* 0x010f280000100a00 */
[----:B------:R1:W-:Y:S04]  /*3b1c0*/  LDGSTS.E [R61+0xf700], [R4.64], P5 ;  /* 0x0f700000043d7fae */ /* 0x0003e8000a921844 */
[----:B------:R1:W-:Y:S04]  /*3b1d0*/  LDGSTS.E [R61+0x10600], [R180.64], P6 ;  /* 0x10600000b43d7fae */ /* 0x0003e8000b121844 */
[----:B------:R1:W-:Y:S04]  /*3b1e0*/  LDGSTS.E [R61+0x10700], [R172.64], P5 ;  /* 0x10700000ac3d7fae */ /* 0x0003e8000a921844 */
[----:B-1----:R-:W4:Y:S04]  /*3b1f0*/  LDL.64 R4, [R1+0x1b28] ;  /* 0x001b280001047983 */ /* 0x002f280000100a00 */
[----:B------:R1:W-:Y:S04]  /*3b200*/  LDGSTS.E [R61+0x11600], [R84.64], P6 ;  /* 0x11600000543d7fae */ /* 0x0003e8000b121844 */
[----:B------:R-:W4:Y:S04]  /*3b210*/  LDL.64 R180, [R1+0x24c8] ;  /* 0x0024c80001b47983 */ /* 0x000f280000100a00 */
[----:B------:R-:W4:Y:S04]  /*3b220*/  LDL.64 R172, [R1+0x2a00] ;  /* 0x002a000001ac7983 */ /* 0x000f280000100a00 */
[----:B-1----:R-:W4:Y:S04]  /*3b230*/  LDL.64 R84, [R1+0x18a0] ;  /* 0x0018a00001547983 */ /* 0x002f280000100a00 */
[----:B------:R1:W-:Y:S04]  /*3b240*/  LDGSTS.E [R61+0x11700], [R20.64], P5 ;  /* 0x11700000143d7fae */ /* 0x0003e8000a921844 */
[----:B-1----:R-:W4:Y:S04]  /*3b250*/  LDL.64 R20, [R1+0x1c68] ;  /* 0x001c680001147983 */ /* 0x002f280000100a00 */
[----:B------:R1:W-:Y:S04]  /*3b260*/  LDGSTS.E [R61+0x12600], [R52.64], P6 ;  /* 0x12600000343d7fae */ /* 0x0003e8000b121844 */
[----:B------:R1:W-:Y:S04]  /*3b270*/  LDGSTS.E [R61+0x12700], [R164.64], P5 ;  /* 0x12700000a43d7fae */ /* 0x0003e8000a921844 */
[----:B------:R1:W-:Y:S04]  /*3b280*/  LDGSTS.E [R61+0x13600], [R156.64], P6 ;  /* 0x136000009c3d7fae */ /* 0x0003e8000b121844 */
[----:B-1----:R-:W4:Y:S04]  /*3b290*/  LDL.64 R52, [R1+0x1ab8] ;  /* 0x001ab80001347983 */ /* 0x002f280000100a00 */
[----:B------:R-:W4:Y:S04]  /*3b2a0*/  LDL.64 R164, [R1+0x29b0] ;  /* 0x0029b00001a47983 */ /* 0x000f280000100a00 */
        /* <DEDUP_REMOVED lines=10> */
[----:B-1----:R-:W4:Y:S04]  /*3b350*/  LDL.64 R76, [R1+0x1b60] ;  /* 0x001b6000014c7983 */ /* 0x002f280000100a00 */
[----:B------:R1:W-:Y:S04]  /*3b360*/  LDGSTS.E [R61+0x18600], [R92.64], P6 ;  /* 0x186000005c3d7fae */ /* 0x0003e8000b121844 */
        /* <DEDUP_REMOVED lines=30> */
[----:B------:R-:W4:Y:S04]  /*3b550*/  LDL.64 R196, [R1+0x2618] ;  /* 0x0026180001c47983 */ /* 0x000f280000100a00 */
[----:B--2---:R1:W-:Y:S04]  /*3b560*/  LDGSTS.E [R61+0x1e600], [R36.64], P6 ;  /* 0x1e600000243d7fae */ /* 0x0043e8000b121844 */
[----:B------:R2:W-:Y:S04]  /*3b570*/  LDGSTS.E [R61+0x1e700], [R188.64], P5 ;  /* 0x1e700000bc3d7fae */ /* 0x0005e8000a921844 */
[----:B-1----:R-:W4:Y:S04]  /*3b580*/  LDL.64 R36, [R1+0x2888] ;  /* 0x0028880001247983 */ /* 0x002f280000100a00 */
[----:B--2---:R-:W2:Y:S04]  /*3b590*/  LDL.64 R188, [R1+0x2620] ;  /* 0x0026200001bc7983 */ /* 0x004ea80000100a00 */
[----:B---3--:R1:W-:Y:S04]  /*3b5a0*/  LDGSTS.E [R61+0x1f600], [R28.64], P6 ;  /* 0x1f6000001c3d7fae */ /* 0x0083e8000b121844 */
[----:B------:R3:W-:Y:S04]  /*3b5b0*/  LDGSTS.E [R61+0x1f700], [R180.64], P5 ;  /* 0x1f700000b43d7fae */ /* 0x0007e8000a921844 */
[----:B------:R3:W-:Y:S04]  /*3b5c0*/  LDGSTS.E [R61+0x20600], [R172.64], P6 ;  /* 0x20600000ac3d7fae */ /* 0x0007e8000b121844 */
[----:B-1----:R-:W2:Y:S04]  /*3b5d0*/  LDL.64 R28, [R1+0x25c0] ;  /* 0x0025c000011c7983 */ /* 0x002ea80000100a00 */
[----:B------:R1:W-:Y:S04]  /*3b5e0*/  LDGSTS.E [R61+0x20700], [R68.64], P5 ;  /* 0x20700000443d7fae */ /* 0x0003e8000a921844 */
[----:B---3--:R-:W3:Y:S04]  /*3b5f0*/  LDL.64 R180, [R1+0x2628] ;  /* 0x0026280001b47983 */ /* 0x008ee80000100a00 */
[----:B------:R-:W3:Y:S04]  /*3b600*/  LDL.64 R172, [R1+0x2170] ;  /* 0x0021700001ac7983 */ /* 0x000ee80000100a00 */
[----:B-1----:R-:W3:Y:S04]  /*3b610*/  LDL.64 R68, [R1+0x2860] ;  /* 0x0028600001447983 */ /* 0x002ee80000100a00 */
        /* <DEDUP_REMOVED lines=32> */
[----:B------:R1:W-:Y:S04]  /*3b820*/  LDGSTS.E [R61+0x29600], [R36.64], P6 ;  /* 0x29600000243d7fae */ /* 0x0003e8000b121844 */
[----:B-1----:R-:W4:Y:S04]  /*3b830*/  LDL.64 R36, [R1+0x21a8] ;  /* 0x0021a80001247983 */ /* 0x002f280000100a00 */
[----:B--2---:R1:W-:Y:S04]  /*3b840*/  LDGSTS.E [R61+0x29700], [R28.64], P5 ;  /* 0x297000001c3d7fae */ /* 0x0043e8000a921844 */
[----:B-1----:R-:W2:Y:S04]  /*3b850*/  LDL.64 R28, [R1+0x2510] ;  /* 0x00251000011c7983 */ /* 0x002ea80000100a00 */
[----:B---3--:R1:W-:Y:S04]  /*3b860*/  LDGSTS.E [R61+0x2a600], [R68.64], P6 ;  /* 0x2a600000443d7fae */ /* 0x0083e8000b121844 */
[----:B-1----:R-:W4:Y:S04]  /*3b870*/  LDL.64 R68, [R1+0x2050] ;  /* 0x0020500001447983 */ /* 0x002f280000100a00 */
[----:B----4-:R1:W-:Y:S04]  /*3b880*/  LDGSTS.E [R61+0x2a700], [R4.64], P5 ;  /* 0x2a700000043d7fae */ /* 0x0103e8000a921844 */
        /* <DEDUP_REMOVED lines=8> */
[----:B-1----:R-:W4:Y:S01]  /*3b910*/  LDL.64 R44, [R1+0x2648] ;  /* 0x00264800012c7983 */ /* 0x002f220000100a00 */
[----:B------:R-:W-:-:S03]  /*3b920*/  LOP3.LUT R60, R13, 0x3f, RZ, 0xc0, !PT ;  /* 0x0000003f0d3c7812 */ /* 0x000fc600078ec0ff */
[----:B------:R-:W4:Y:S04]  /*3b930*/  LDL.64 R12, [R1+0xde8] ;  /* 0x000de800010c7983 */ /* 0x000f280000100a00 */
[----:B------:R-:W4:Y:S04]  /*3b940*/  LDL.64 R204, [R1+0xe10] ;  /* 0x000e100001cc7983 */ /* 0x000f280000100a00 */
[----:B------:R-:W4:Y:S04]  /*3b950*/  LDL.64 R196, [R1+0xec8] ;  /* 0x000ec80001c47983 */ /* 0x000f280000100a00 */
[----:B------:R1:W-:Y:S04]  /*3b960*/  LDGSTS.E [R61+0x2d700], [R84.64], P5 ;  /* 0x2d700000543d7fae */ /* 0x0003e8000a921844 */
[----:B------:R1:W-:Y:S04]  /*3b970*/  LDGSTS.E [R61+0x2e600], [R188.64], P6 ;  /* 0x2e600000bc3d7fae */ /* 0x0003e8000b121844 */
[----:B-1----:R-:W4:Y:S04]  /*3b980*/  LDL.64 R84, [R1+0x2028] ;  /* 0x0020280001547983 */ /* 0x002f280000100a00 */
[----:B------:R-:W4:Y:S04]  /*3b990*/  LDL.64 R188, [R1+0x26a0] ;  /* 0x0026a00001bc7983 */ /* 0x000f280000100a00 */
        /* <DEDUP_REMOVED lines=8> */
[----:B--2---:R1:W-:Y:S04]  /*3ba20*/  LDGSTS.E [R61+0x30700], [R28.64], P5 ;  /* 0x307000001c3d7fae */ /* 0x0043e8000a921844 */
[----:B-1----:R-:W2:Y:S04]  /*3ba30*/  LDL.64 R28, [R1+0x2658] ;  /* 0x00265800011c7983 */ /* 0x002ea80000100a00 */
[----:B----4-:R1:W-:Y:S04]  /*3ba40*/  LDGSTS.E [R61+0x31600], [R4.64], P6 ;  /* 0x31600000043d7fae */ /* 0x0103e8000b121844 */
[----:B------:R4:W-:Y:S04]  /*3ba50*/  LDGSTS.E [R61+0x31700], [R164.64], P5 ;  /* 0x31700000a43d7fae */ /* 0x0009e8000a921844 */
[----:B------:R4:W-:Y:S04]  /*3ba60*/  LDGSTS.E [R61+0x32600], [R156.64], P6 ;  /* 0x326000009c3d7fae */ /* 0x0009e8000b121844 */
[----:B-1----:R-:W2:Y:S04]  /*3ba70*/  LDL.64 R4, [R1+0x1fd8] ;  /* 0x001fd80001047983 */ /* 0x002ea80000100a00 */
[----:B----4-:R-:W4:Y:S04]  /*3ba80*/  LDL.64 R164, [R1+0x1f90] ;  /* 0x001f900001a47983 */ /* 0x010f280000100a00 */
        /* <DEDUP_REMOVED lines=20> */
[----:B------:R1:W-:Y:S04]  /*3bbd0*/  LDGSTS.E [R61+0x38700], [R84.64], P5 ;  /* 0x38700000543d7fae */ /* 0x0003e8000a921844 */
[----:B------:R-:W4:Y:S04]  /*3bbe0*/  LDL.64 R124, [R1+0xd78] ;  /* 0x000d7800017c7983 */ /* 0x000f280000100a00 */
[----:B------:R-:W4:Y:S04]  /*3bbf0*/  LDL.64 R116, [R1+0xd90] ;  /* 0x000d900001747983 */ /* 0x000f280000100a00 */
[----:B------:R-:W4:Y:S04]  /*3bc00*/  LDL.64 R108, [R1+0xd88] ;  /* 0x000d8800016c7983 */ /* 0x000f280000100a00 */
[----:B------:R-:W4:Y:S04]  /*3bc10*/  LDL.64 R100, [R1+0xd98] ;  /* 0x000d980001647983 */ /* 0x000f280000100a00 */
[----:B------:R-:W4:Y:S04]  /*3bc20*/  LDL.64 R92, [R1+0xdc0] ;  /* 0x000dc000015c7983 */ /* 0x000f280000100a00 */
[----:B-1----:R-:W4:Y:S04]  /*3bc30*/  LDL.64 R84, [R1+0xdb8] ;  /* 0x000db80001547983 */ /* 0x002f280000100a00 */
[----:B---3--:R1:W-:Y:S04]  /*3bc40*/  LDGSTS.E [R61+0x39600], [R36.64], P6 ;  /* 0x39600000243d7fae */ /* 0x0083e8000b121844 */
[----:B-1----:R-:W3:Y:S04]  /*3bc50*/  LDL.64 R36, [R1+0xd38] ;  /* 0x000d380001247983 */ /* 0x002ee80000100a00 */
[----:B------:R1:W-:Y:S04]  /*3bc60*/  LDGSTS.E [R61+0x39700], [R76.64], P5 ;  /* 0x397000004c3d7fae */ /* 0x0003e8000a921844 */
[----:B-1----:R-:W3:Y:S04]  /*3bc70*/  LDL.64 R76, [R1+0xdd0] ;  /* 0x000dd000014c7983 */ /* 0x002ee80000100a00 */
[----:B--2---:R1:W-:Y:S04]  /*3bc80*/  LDGSTS.E [R61+0x3a600], [R28.64], P6 ;  /* 0x3a6000001c3d7fae */ /* 0x0043e8000b121844 */
[----:B-1----:R-:W2:Y:S04]  /*3bc90*/  LDL.64 R28, [R1+0xcd8] ;  /* 0x000cd800011c7983 */ /* 0x002ea80000100a00 */
[----:B------:R1:W-:Y:S04]  /*3bca0*/  LDGSTS.E [R61+0x3a700], [R4.64], P5 ;  /* 0x3a700000043d7fae */ /* 0x0003e8000a921844 */
[----:B-1----:R-:W2:Y:S04]  /*3bcb0*/  LDL.64 R4, [R1+0xd80] ;  /* 0x000d800001047983 */ /* 0x002ea80000100a00 */
        /* <DEDUP_REMOVED lines=8> */
[----:B------:R1:W-:Y:S02]  /*3bd40*/  LDGSTS.E [R61+0x3d700], [R180.64], P5 ;  /* 0x3d700000b43d7fae */ /* 0x0003e4000a921844 */
[----:B-1----:R-:W-:-:S02]  /*3bd50*/  IMAD.SHL.U32 R68, R60, 0x4, RZ ;  /* 0x000000043c447824 */ /* 0x002fc400078e00ff */
[----:B------:R1:W-:Y:S04]  /*3bd60*/  LDGSTS.E [R61+0x3e600], [R172.64], P6 ;  /* 0x3e600000ac3d7fae */ /* 0x0003e8000b121844 */
[----:B------:R-:W4:Y:S01]  /*3bd70*/  LDL.64 R44, [R1+0xdd8] ;  /* 0x000dd800012c7983 */ /* 0x000f220000100a00 */
[----:B------:R-:W-:-:S03]  /*3bd80*/  LOP3.LUT R69, R68, 0x40, RZ, 0x3c, !PT ;  /* 0x0000004044457812 */ /* 0x000fc600078e3cff */
        /* <DEDUP_REMOVED lines=9> */
[----:B---3--:R1:W-:Y:S04]  /*3be20*/  LDGSTS.E [R69+0x800], [R36.64], P6 ;  /* 0x0080000024457fae */ /* 0x0083e8000b121844 */
[----:B-1----:R-:W3:Y:S04]  /*3be30*/  LDL.64 R36, [R1+0xdf8] ;  /* 0x000df80001247983 */ /* 0x002ee80000100a00 */
[----:B--2---:R1:W-:Y:S04]  /*3be40*/  LDGSTS.E [R69+0x900], [R28.64], P5 ;  /* 0x009000001c457fae */ /* 0x0043e8000a921844 */
[----:B------:R2:W-:Y:S04]  /*3be50*/  LDGSTS.E [R69+0x1800], [R140.64], P6 ;  /* 0x018000008c457fae */ /* 0x0005e8000b121844 */
[----:B------:R2:W-:Y:S04]  /*3be60*/  LDGSTS.E [R69+0x1900], [R132.64], P5 ;  /* 0x0190000084457fae */ /* 0x0005e8000a921844 */
[----:B-1----:R-:W3:Y:S04]  /*3be70*/  LDL.64 R28, [R1+0xed8] ;  /* 0x000ed800011c7983 */ /* 0x002ee80000100a00 */
[----:B--2---:R-:W2:Y:S04]  /*3be80*/  LDL.64 R140, [R1+0xe38] ;  /* 0x000e3800018c7983 */ /* 0x004ea80000100a00 */
[----:B------:R-:W2:Y:S04]  /*3be90*/  LDL.64 R132, [R1+0xea0] ;  /* 0x000ea00001847983 */ /* 0x000ea80000100a00 */
        /* <DEDUP_REMOVED lines=8> */
[----:B----4-:R1:W-:Y:S04]  /*3bf20*/  LDGSTS.E [R69+0x4800], [R20.64], P6 ;  /* 0x0480000014457fae */ /* 0x0103e8000b121844 */
[----:B------:R4:W-:Y:S04]  /*3bf30*/  LDGSTS.E [R69+0x4900], [R100.64], P5 ;  /* 0x0490000064457fae */ /* 0x0009e8000a921844 */
[----:B------:R4:W-:Y:S04]  /*3bf40*/  LDGSTS.E [R69+0x5800], [R92.64], P6 ;  /* 0x058000005c457fae */ /* 0x0009e8000b121844 */
[----:B-1----:R-:W2:Y:S04]  /*3bf50*/  LDL.64 R20, [R1+0xed0] ;  /* 0x000ed00001147983 */ /* 0x002ea80000100a00 */
[----:B------:R1:W-:Y:S04]  /*3bf60*/  LDGSTS.E [R69+0x5900], [R84.64], P5 ;  /* 0x0590000054457fae */ /* 0x0003e8000a921844 */
[----:B------:R1:W-:Y:S04]  /*3bf70*/  LDGSTS.E [R69+0x6800], [R76.64], P6 ;  /* 0x068000004c457fae */ /* 0x0003e8000b121844 */
[----:B----4-:R-:W4:Y:S04]  /*3bf80*/  LDL.64 R100, [R1+0xe88] ;  /* 0x000e880001647983 */ /* 0x010f280000100a00 */
[----:B------:R1:W-:Y:S04]  /*3bf90*/  LDGSTS.E [R69+0x6900], [R52.64], P5 ;  /* 0x0690000034457fae */ /* 0x0003e8000a921844 */
[----:B------:R1:W-:Y:S04]  /*3bfa0*/  LDGSTS.E [R69+0x7800], [R12.64], P6 ;  /* 0x078000000c457fae */ /* 0x0003e8000b121844 */
[----:B------:R-:W4:Y:S04]  /*3bfb0*/  LDL.64 R92, [R1+0xe48] ;  /* 0x000e4800015c7983 */ /* 0x000f280000100a00 */
[----:B-1----:R-:W4:Y:S04]  /*3bfc0*/  LDL.64 R52, [R1+0xea8] ;  /* 0x000ea80001347983 */ /* 0x002f280000100a00 */
[----:B------:R-:W4:Y:S04]  /*3bfd0*/  LDL.64 R12, [R1+0xec0] ;  /* 0x000ec000010c7983 */ /* 0x000f280000100a00 */
[----:B------:R-:W4:Y:S04]  /*3bfe0*/  LDL.64 R84, [R1+0xe80] ;  /* 0x000e800001547983 */ /* 0x000f280000100a00 */
[----:B------:R-:W4:Y:S04]  /*3bff0*/  LDL.64 R76, [R1+0xe40] ;  /* 0x000e4000014c7983 */ /* 0x000f280000100a00 */
[----:B------:R1:W-:Y:S04]  /*3c000*/  LDGSTS.E [R69+0x7900], [R44.64], P5 ;  /* 0x079000002c457fae */ /* 0x0003e8000a921844 */
[----:B-1----:R-:W4:Y:S04]  /*3c010*/  LDL.64 R44, [R1+0xe68] ;  /* 0x000e6800012c7983 */ /* 0x002f280000100a00 */
[----:B------:R1:W-:Y:S04]  /*3c020*/  LDGSTS.E [R69+0x8800], [R60.64], P6 ;  /* 0x088000003c457fae */ /* 0x0003e8000b121844 */
        /* <DEDUP_REMOVED lines=24> */
[----:B----4-:R-:W2:Y:S04]  /*3c1b0*/  LDL.64 R180, [R1+0x1cf8] ;  /* 0x001cf80001b47983 */ /* 0x010ea80000100a00 */
[----:B-1----:R-:W2:Y:S04]  /*3c1c0*/  LDL.64 R52, [R1+0x1490] ;  /* 0x0014900001347983 */ /* 0x002ea80000100a00 */
[----:B------:R-:W2:Y:S04]  /*3c1d0*/  LDL.64 R44, [R1+0x1720] ;  /* 0x00172000012c7983 */ /* 0x000ea80000100a00 */
[----:B------:R-:W2:Y:S04]  /*3c1e0*/  LDL.64 R172, [R1+0x1b70] ;  /* 0x001b700001ac7983 */ /* 0x000ea80000100a00 */
[----:B------:R-:W2:Y:S04]  /*3c1f0*/  LDL.64 R164, [R1+0x2458] ;  /* 0x0024580001a47983 */ /* 0x000ea80000100a00 */
[----:B------:R-:W2:Y:S04]  /*3c200*/  LDL.64 R156, [R1+0x1ca0] ;  /* 0x001ca000019c7983 */ /* 0x000ea80000100a00 */
[----:B------:R-:W2:Y:S04]  /*3c210*/  LDL.64 R148, [R1+0x24b8] ;  /* 0x0024b80001947983 */ /* 0x000ea80000100a00 */
[----:B---3--:R1:W-:Y:S04]  /*3c220*/  LDGSTS.E [R69+0x10800], [R36.64], P6 ;  /* 0x1080000024457fae */ /* 0x0083e8000b121844 */
[----:B------:R3:W-:Y:S04]  /*3c230*/  LDGSTS.E [R69+0x10900], [R140.64], P5 ;  /* 0x109000008c457fae */ /* 0x0007e8000a921844 */
[----:B------:R3:W-:Y:S04]  /*3c240*/  LDGSTS.E [R69+0x11800], [R132.64], P6 ;  /* 0x1180000084457fae */ /* 0x0007e8000b121844 */
[----:B-1----:R-:W4:Y:S04]  /*3c250*/  LDL.64 R36, [R1+0x1478] ;  /* 0x0014780001247983 */ /* 0x002f280000100a00 */
        /* <DEDUP_REMOVED lines=11> */
[----:B------:R2:W-:Y:S04]  /*3c310*/  LDGSTS.E [R69+0x14800], [R100.64], P6 ;  /* 0x1480000064457fae */ /* 0x0005e8000b121844 */
[----:B------:R2:W-:Y:S04]  /*3c320*/  LDGSTS.E [R69+0x14900], [R92.64], P5 ;  /* 0x149000005c457fae */ /* 0x0005e8000a921844 */
[----:B-1----:R-:W3:Y:S04]  /*3c330*/  LDL.64 R4, [R1+0x1790] ;  /* 0x0017900001047983 */ /* 0x002ee80000100a00 */
[----:B------:R1:W-:Y:S04]  /*3c340*/  LDGSTS.E [R69+0x15800], [R84.64], P6 ;  /* 0x1580000054457fae */ /* 0x0003e8000b121844 */
[----:B------:R1:W-:Y:S04]  /*3c350*/  LDGSTS.E [R69+0x15900], [R76.64], P5 ;  /* 0x159000004c457fae */ /* 0x0003e8000a921844 */
[----:B------:R1:W-:Y:S04]  /*3c360*/  LDGSTS.E [R69+0x16800], [R60.64], P6 ;  /* 0x168000003c457fae */ /* 0x0003e8000b121844 */
[----:B--2---:R-:W2:Y:S04]  /*3c370*/  LDL.64 R100, [R1+0x23a0] ;  /* 0x0023a00001647983 */ /* 0x004ea80000100a00 */
[----:B------:R1:W-:Y:S04]  /*3c380*/  LDGSTS.E [R69+0x16900], [R20.64], P5 ;  /* 0x1690000014457fae */ /* 0x0003e8000a921844 */
[----:B-1----:R-:W2:Y:S04]  /*3c390*/  LDL.64 R60, [R1+0x1d00] ;  /* 0x001d0000013c7983 */ /* 0x002ea80000100a00 */
[----:B------:R-:W2:Y:S04]  /*3c3a0*/  LDL.64 R92, [R1+0x2960] ;  /* 0x00296000015c7983 */ /* 0x000ea80000100a00 */
[----:B------:R-:W2:Y:S04]  /*3c3b0*/  LDL.64 R20, [R1+0x1ac8] ;  /* 0x001ac80001147983 */ /* 0x000ea80000100a00 */
[----:B------:R-:W2:Y:S04]  /*3c3c0*/  LDL.64 R84, [R1+0x2368] ;  /* 0x0023680001547983 */ /* 0x000ea80000100a00 */
[----:B------:R-:W2:Y:S04]  /*3c3d0*/  LDL.64 R76, [R1+0x2938] ;  /* 0x00293800014c7983 */ /* 0x000ea80000100a00 */
[----:B------:R1:W-:Y:S04]  /*3c3e0*/  LDGSTS.E [R69+0x17800], [R12.64], P6 ;  /* 0x178000000c457fae */ /* 0x0003e8000b121844 */
[----:B-1----:R-:W2:Y:S04]  /*3c3f0*/  LDL.64 R12, [R1+0x2518] ;  /* 0x00251800010c7983 */ /* 0x002ea80000100a00 */
[----:B------:R1:W-:Y:S04]  /*3c400*/  LDGSTS.E [R69+0x17900], [R52.64], P5 ;  /* 0x1790000034457fae */ /* 0x0003e8000a921844 */
[----:B------:R1:W-:Y:S04]  /*3c410*/  LDGSTS.E [R69+0x18800], [R44.64], P6 ;  /* 0x188000002c457fae */ /* 0x0003e8000b121844 */
[----:B-1----:R-:W2:Y:S04]  /*3c420*/  LDL.64 R52, [R1+0x2340] ;  /* 0x0023400001347983 */ /* 0x002ea80000100a00 */
[----:B------:R-:W2:Y:S04]  /*3c430*/  LDL.64 R44, [R1+0x1ed0] ;  /* 0x001ed000012c7983 */ /* 0x000ea80000100a00 */
[----:B----4-:R1:W-:Y:S04]  /*3c440*/  LDGSTS.E [R69+0x18900], [R36.64], P5 ;  /* 0x1890000024457fae */ /* 0x0103e8000a921844 */
[----:B-1----:R-:W4:Y:S04]  /*3c450*/  LDL.64 R36, [R1+0x29d0] ;  /* 0x0029d00001247983 */ /* 0x002f280000100a00 */
[----:B---3--:R1:W-:Y:S04]  /*3c460*/  LDGSTS.E [R69+0x19800], [R28.64], P6 ;  /* 0x198000001c457fae */ /* 0x0083e8000b121844 */
[----:B-1----:R-:W3:Y:S04]  /*3c470*/  LDL.64 R28, [R1+0x2988] ;  /* 0x00298800011c7983 */ /* 0x002ee80000100a00 */
        /* <DEDUP_REMOVED lines=11> */
[----:B------:R2:W-:Y:S04]  /*3c530*/  LDGSTS.E [R69+0x1d800], [R164.64], P6 ;  /* 0x1d800000a4457fae */ /* 0x0005e8000b121844 */
[----:B------:R2:W-:Y:S04]  /*3c540*/  LDGSTS.E [R69+0x1d900], [R156.64], P5 ;  /* 0x1d9000009c457fae */ /* 0x0005e8000a921844 */
[----:B-1----:R-:W3:Y:S04]  /*3c550*/  LDL.64 R20, [R1+0x2318] ;  /* 0x0023180001147983 */ /* 0x002ee80000100a00 */
[----:B------:R1:W-:Y:S04]  /*3c560*/  LDGSTS.E [R69+0x1e800], [R148.64], P6 ;  /* 0x1e80000094457fae */ /* 0x0003e8000b121844 */
[----:B------:R1:W-:Y:S04]  /*3c570*/  LDGSTS.E [R69+0x1e900], [R60.64], P5 ;  /* 0x1e9000003c457fae */ /* 0x0003e8000a921844 */
[----:B--2---:R-:W3:Y:S04]  /*3c580*/  LDL.64 R180, [R1+0x2258] ;  /* 0x0022580001b47983 */ /* 0x004ee80000100a00 */
[----:B------:R1:W-:Y:S04]  /*3c590*/  LDGSTS.E [R69+0x1f800], [R12.64], P6 ;  /* 0x1f8000000c457fae */ /* 0x0003e8000b121844 */
[----:B-1----:R-:W3:Y:S04]  /*3c5a0*/  LDL.64 R60, [R1+0x28e0] ;  /* 0x0028e000013c7983 */ /* 0x002ee80000100a00 */
[----:B------:R-:W3:Y:S04]  /*3c5b0*/  LDL.64 R172, [R1+0x2810] ;  /* 0x0028100001ac7983 */ /* 0x000ee80000100a00 */
[----:B------:R-:W3:Y:S04]  /*3c5c0*/  LDL.64 R12, [R1+0x22f8] ;  /* 0x0022f800010c7983 */ /* 0x000ee80000100a00 */
[----:B------:R-:W3:Y:S04]  /*3c5d0*/  LDL.64 R164, [R1+0x2230] ;  /* 0x0022300001a47983 */ /* 0x000ee80000100a00 */
        /* <DEDUP_REMOVED lines=8> */
[----:B----4-:R1:W-:Y:S04]  /*3c660*/  LDGSTS.E [R69+0x21800], [R36.64], P6 ;  /* 0x2180000024457fae */ /* 0x0103e8000b121844 */
[----:B------:R4:W-:Y:S04]  /*3c670*/  LDGSTS.E [R69+0x21900], [R124.64], P5 ;  /* 0x219000007c457fae */ /* 0x0009e8000a921844 */
[----:B------:R4:W-:Y:S04]  /*3c680*/  LDGSTS.E [R69+0x22800], [R116.64], P6 ;  /* 0x2280000074457fae */ /* 0x0009e8000b121844 */
[----:B-1----:R-:W2:Y:S04]  /*3c690*/  LDL.64 R36, [R1+0x22d8] ;  /* 0x0022d80001247983 */ /* 0x002ea80000100a00 */
[----:B------:R1:W-:Y:S04]  /*3c6a0*/  LDGSTS.E [R69+0x22900], [R108.64], P5 ;  /* 0x229000006c457fae */ /* 0x0003e8000a921844 */
[----:B----4-:R-:W4:Y:S04]  /*3c6b0*/  LDL.64 R124, [R1+0x2710] ;  /* 0x00271000017c7983 */ /* 0x010f280000100a00 */
[----:B------:R-:W4:Y:S04]  /*3c6c0*/  LDL.64 R116, [R1+0x2128] ;  /* 0x0021280001747983 */ /* 0x000f280000100a00 */
[----:B-1----:R-:W4:Y:S04]  /*3c6d0*/  LDL.64 R108, [R1+0x2700] ;  /* 0x00270000016c7983 */ /* 0x002f280000100a00 */
[----:B---3--:R1:W-:Y:S04]  /*3c6e0*/  LDGSTS.E [R69+0x23800], [R28.64], P6 ;  /* 0x238000001c457fae */ /* 0x0083e8000b121844 */
[----:B------:R3:W-:Y:S04]  /*3c6f0*/  LDGSTS.E [R69+0x23900], [R100.64], P5 ;  /* 0x2390000064457fae */ /* 0x0007e8000a921844 */
[----:B------:R3:W-:Y:S04]  /*3c700*/  LDGSTS.E [R69+0x24800], [R92.64], P6 ;  /* 0x248000005c457fae */ /* 0x0007e8000b121844 */
[----:B-1----:R-:W4:Y:S04]  /*3c710*/  LDL.64 R28, [R1+0x2880] ;  /* 0x00288000011c7983 */ /* 0x002f280000100a00 */
        /* <DEDUP_REMOVED lines=18> */
[----:B--2---:R1:W-:Y:S04]  /*3c840*/  LDGSTS.E [R69+0x28900], [R36.64], P5 ;  /* 0x2890000024457fae */ /* 0x0043e8000a921844 */
[----:B-1----:R-:W2:Y:S04]  /*3c850*/  LDL.64 R36, [R1+0x2108] ;  /* 0x0021080001247983 */ /* 0x002ea80000100a00 */
        /* <DEDUP_REMOVED lines=15> */
[----:B------:R1:W-:Y:S04]  /*3c950*/  LDGSTS.E [R69+0x2e800], [R52.64], P6 ;  /* 0x2e80000034457fae */ /* 0x0003e8000b121844 */
[----:B---3--:R-:W4:Y:S04]  /*3c960*/  LDL.64 R180, [R1+0x26a8] ;  /* 0x0026a80001b47983 */ /* 0x008f280000100a00 */
[----:B------:R-:W4:Y:S04]  /*3c970*/  LDL.64 R172, [R1+0x1fb0] ;  /* 0x001fb00001ac7983 */ /* 0x000f280000100a00 */
[----:B------:R1:W-:Y:S04]  /*3c980*/  LDGSTS.E [R69+0x2e900], [R20.64], P5 ;  /* 0x2e90000014457fae */ /* 0x0003e8000a921844 */
[----:B-1----:R-:W4:Y:S04]  /*3c990*/  LDL.64 R52, [R1+0x2070] ;  /* 0x0020700001347983 */ /* 0x002f280000100a00 */
[----:B------:R-:W4:Y:S04]  /*3c9a0*/  LDL.64 R164, [R1+0x2688] ;  /* 0x0026880001a47983 */ /* 0x000f280000100a00 */
[----:B------:R-:W4:Y:S04]  /*3c9b0*/  LDL.64 R20, [R1+0x26c8] ;  /* 0x0026c80001147983 */ /* 0x000f280000100a00 */
[----:B------:R-:W4:Y:S04]  /*3c9c0*/  LDL.64 R156, [R1+0x1f80] ;  /* 0x001f8000019c7983 */ /* 0x000f280000100a00 */
[----:B------:R-:W4:Y:S04]  /*3c9d0*/  LDL.64 R148, [R1+0x2680] ;  /* 0x0026800001947983 */ /* 0x000f280000100a00 */
        /* <DEDUP_REMOVED lines=23> */
[----:B------:R-:W2:Y:S04]  /*3cb50*/  LDL.64 R92, [R1+0xf40] ;  /* 0x000f4000015c7983 */ /* 0x000ea80000100a00 */
[----:B-1----:R-:W2:Y:S04]  /*3cb60*/  LDL.64 R84, [R1+0xf68] ;  /* 0x000f680001547983 */ /* 0x002ea80000100a00 */
[----:B------:R-:W2:Y:S04]  /*3cb70*/  LDL.64 R28, [R1+0x1fd0] ;  /* 0x001fd000011c7983 */ /* 0x000ea80000100a00 */
[----:B------:R-:W2:Y:S04]  /*3cb80*/  LDL.64 R76, [R1+0xf60] ;  /* 0x000f6000014c7983 */ /* 0x000ea80000100a00 */
[----:B------:R-:W2:Y:S04]  /*3cb90*/  LDL.64 R60, [R1+0xf98] ;  /* 0x000f9800013c7983 */ /* 0x000ea80000100a00 */
[----:B----4-:R1:W-:Y:S04]  /*3cba0*/  LDGSTS.E [R69+0x36800], [R4.64], P6 ;  /* 0x3680000004457fae */ /* 0x0103e8000b121844 */
[----:B-1----:R-:W2:Y:S04]  /*3cbb0*/  LDL.64 R4, [R1+0x2678] ;  /* 0x0026780001047983 */ /* 0x002ea80000100a00 */
[----:B------:R1:W-:Y:S04]  /*3cbc0*/  LDGSTS.E [R69+0x36900], [R52.64], P5 ;  /* 0x3690000034457fae */ /* 0x0003e8000a921844 */
[----:B------:R1:W-:Y:S04]  /*3cbd0*/  LDGSTS.E [R69+0x37800], [R20.64], P6 ;  /* 0x3780000014457fae */ /* 0x0003e8000b121844 */
[----:B-1----:R-:W2:Y:S04]  /*3cbe0*/  LDL.64 R52, [R1+0xf90] ;  /* 0x000f900001347983 */ /* 0x002ea80000100a00 */
[----:B------:R-:W2:Y:S04]  /*3cbf0*/  LDL.64 R20, [R1+0x1f40] ;  /* 0x001f400001147983 */ /* 0x000ea80000100a00 */
[----:B------:R1:W-:Y:S04]  /*3cc00*/  LDGSTS.E [R69+0x37900], [R12.64], P5 ;  /* 0x379000000c457fae */ /* 0x0003e8000a921844 */
[----:B-1----:R-:W2:Y:S04]  /*3cc10*/  LDL.64 R12, [R1+0xee8] ;  /* 0x000ee800010c7983 */ /* 0x002ea80000100a00 */
[----:B------:R1:W-:Y:S04]  /*3cc20*/  LDGSTS.E [R69+0x38800], [R44.64], P6 ;  /* 0x388000002c457fae */ /* 0x0003e8000b121844 */
[----:B-1----:R-:W2:Y:S04]  /*3cc30*/  LDL.64 R44, [R1+0xf48] ;  /* 0x000f4800012c7983 */ /* 0x002ea80000100a00 */
[----:B---3--:R1:W-:Y:S04]  /*3cc40*/  LDGSTS.E [R69+0x38900], [R36.64], P5 ;  /* 0x3890000024457fae */ /* 0x0083e8000a921844 */
[----:B------:R3:W-:Y:S04]  /*3cc50*/  LDGSTS.E [R69+0x39800], [R204.64], P6 ;  /* 0x39800000cc457fae */ /* 0x0007e8000b121844 */
[----:B------:R3:W-:Y:S04]  /*3cc60*/  LDGSTS.E [R69+0x39900], [R196.64], P5 ;  /* 0x39900000c4457fae */ /* 0x0007e8000a921844 */
[----:B-1----:R-:W4:Y:S04]  /*3cc70*/  LDL.64 R36, [R1+0xfc8] ;  /* 0x000fc80001247983 */ /* 0x002f280000100a00 */
[----:B------:R1:W-:Y:S01]  /*3cc80*/  LDGSTS.E [R69+0x3a800], [R188.64], P6 ;  /* 0x3a800000bc457fae */ /* 0x0003e2000b121844 */
[----:B------:R-:W-:-:S03]  /*3cc90*/  LOP3.LUT R68, R68, 0x50, RZ, 0x3c, !PT ;  /* 0x0000005044447812 */ /* 0x000fc600078e3cff */
[----:B---3--:R-:W3:Y:S04]  /*3cca0*/  LDL.64 R204, [R1+0x1040] ;  /* 0x0010400001cc7983 */ /* 0x008ee80000100a00 */
        /* <DEDUP_REMOVED lines=44> */
[----:B----4-:R1:W-:Y:S04]  /*3cf70*/  LDGSTS.E [R68+0x5a00], [R36.64], P6 ;  /* 0x05a0000024447fae */ /* 0x0103e8000b121844 */
[----:B-1----:R-:W4:Y:S04]  /*3cf80*/  LDL.64 R36, [R1+0x1070] ;  /* 0x0010700001247983 */ /* 0x002f280000100a00 */
[----:B---3--:R1:W-:Y:S04]  /*3cf90*/  LDGSTS.E [R68+0x5b00], [R28.64], P5 ;  /* 0x05b000001c447fae */ /* 0x0083e8000a921844 */
[----:B-1----:R-:W3:Y:S04]  /*3cfa0*/  LDL.64 R28, [R1+0x11d0] ;  /* 0x0011d000011c7983 */ /* 0x002ee80000100a00 */
[----:B--2---:R1:W-:Y:S04]  /*3cfb0*/  LDGSTS.E [R68+0x6a00], [R4.64], P6 ;  /* 0x06a0000004447fae */ /* 0x0043e8000b121844 */
[----:B-1----:R-:W2:Y:S04]  /*3cfc0*/  LDL.64 R4, [R1+0x1208] ;  /* 0x0012080001047983 */ /* 0x002ea80000100a00 */
[----:B------:R1:W-:Y:S04]  /*3cfd0*/  LDGSTS.E [R68+0x6b00], [R20.64], P5 ;  /* 0x06b0000014447fae */ /* 0x0003e8000a921844 */
[----:B-1----:R-:W2:Y:S04]  /*3cfe0*/  LDL.64 R20, [R1+0x11c8] ;  /* 0x0011c80001147983 */ /* 0x002ea80000100a00 */
        /* <DEDUP_REMOVED lines=14> */
[----:B------:R3:W-:Y:S04]  /*3d0d0*/  LDGSTS.E [R68+0xbb00], [R164.64], P5 ;  /* 0x0bb00000a4447fae */ /* 0x0007e8000a921844 */
[----:B-1----:R-:W2:Y:S04]  /*3d0e0*/  LDL.64 R36, [R1+0x12a0] ;  /* 0x0012a00001247983 */ /* 0x002ea80000100a00 */
[----:B------:R1:W-:Y:S04]  /*3d0f0*/  LDGSTS.E [R68+0xca00], [R156.64], P6 ;  /* 0x0ca000009c447fae */ /* 0x0003e8000b121844 */
[----:B------:R1:W-:Y:S04]  /*3d100*/  LDGSTS.E [R68+0xcb00], [R148.64], P5 ;  /* 0x0cb0000094447fae */ /* 0x0003e8000a921844 */
[----:B---3--:R3:W-:Y:S04]  /*3d110*/  LDGSTS.E [R68+0xda00], [R28.64], P6 ;  /* 0x0da000001c447fae */ /* 0x0087e8000b121844 */
[----:B------:R1:W-:Y:S04]  /*3d120*/  LDGSTS.E [R68+0xdb00], [R140.64], P5 ;  /* 0x0db000008c447fae */ /* 0x0003e8000a921844 */
[----:B----4-:R-:W4:Y:S04]  /*3d130*/  LDL.64 R188, [R1+0x17b8] ;  /* 0x0017b80001bc7983 */ /* 0x010f280000100a00 */
[----:B---3--:R-:W3:Y:S04]  /*3d140*/  LDL.64 R28, [R1+0x1168] ;  /* 0x00116800011c7983 */ /* 0x008ee80000100a00 */
[----:B------:R-:W4:Y:S04]  /*3d150*/  LDL.64 R180, [R1+0x1b58] ;  /* 0x001b580001b47983 */ /* 0x000f280000100a00 */
[----:B------:R-:W4:Y:S04]  /*3d160*/  LDL.64 R172, [R1+0x18f8] ;  /* 0x0018f80001ac7983 */ /* 0x000f280000100a00 */
[----:B------:R-:W4:Y:S04]  /*3d170*/  LDL.64 R164, [R1+0x1c98] ;  /* 0x001c980001a47983 */ /* 0x000f280000100a00 */
[----:B-1----:R-:W4:Y:S04]  /*3d180*/  LDL.64 R156, [R1+0x1af0] ;  /* 0x001af000019c7983 */ /* 0x002f280000100a00 */
[----:B------:R-:W4:Y:S04]  /*3d190*/  LDL.64 R148, [R1+0x1d08] ;  /* 0x001d080001947983 */ /* 0x000f280000100a00 */
[----:B--2---:R1:W-:Y:S04]  /*3d1a0*/  LDGSTS.E [R68+0xea00], [R4.64], P6 ;  /* 0x0ea0000004447fae */ /* 0x0043e8000b121844 */
[----:B------:R2:W-:Y:S04]  /*3d1b0*/  LDGSTS.E [R68+0xeb00], [R132.64], P5 ;  /* 0x0eb0000084447fae */ /* 0x0005e8000a921844 */
[----:B------:R2:W-:Y:S04]  /*3d1c0*/  LDGSTS.E [R68+0xfa00], [R124.64], P6 ;  /* 0x0fa000007c447fae */ /* 0x0005e8000b121844 */
[----:B-1----:R-:W4:Y:S04]  /*3d1d0*/  LDL.64 R4, [R1+0x1608] ;  /* 0x0016080001047983 */ /* 0x002f280000100a00 */
[----:B------:R-:W4:Y:S04]  /*3d1e0*/  LDL.64 R140, [R1+0x2460] ;  /* 0x00246000018c7983 */ /* 0x000f280000100a00 */
[----:B--2---:R-:W4:Y:S04]  /*3d1f0*/  LDL.64 R132, [R1+0x24c0] ;  /* 0x0024c00001847983 */ /* 0x004f280000100a00 */
        /* <DEDUP_REMOVED lines=23> */
[----:B------:R1:W-:Y:S04]  /*3d370*/  LDGSTS.E [R68+0x15a00], [R36.64], P6 ;  /* 0x15a0000024447fae */ /* 0x0003e8000b121844 */
        /* <DEDUP_REMOVED lines=17> */
[----:B------:R1:W-:Y:S04]  /*3d490*/  LDGSTS.E [R68+0x1ab00], [R172.64], P5 ;  /* 0x1ab00000ac447fae */ /* 0x0003e8000a921844 */
[----:B------:R1:W-:Y:S04]  /*3d4a0*/  LDGSTS.E [R68+0x1ba00], [R164.64], P6 ;  /* 0x1ba00000a4447fae */ /* 0x0003e8000b121844 */
[----:B------:R1:W-:Y:S04]  /*3d4b0*/  LDGSTS.E [R68+0x1bb00], [R156.64], P5 ;  /* 0x1bb000009c447fae */ /* 0x0003e8000a921844 */
[----:B-1----:R-:W4:Y:S04]  /*3d4c0*/  LDL.64 R44, [R1+0x2360] ;  /* 0x00236000012c7983 */ /* 0x002f280000100a00 */
[----:B------:R1:W-:Y:S04]  /*3d4d0*/  LDGSTS.E [R68+0x1ca00], [R148.64], P6 ;  /* 0x1ca0000094447fae */ /* 0x0003e8000b121844 */
[----:B------:R-:W4:Y:S04]  /*3d4e0*/  LDL.64 R196, [R1+0x28a8] ;  /* 0x0028a80001c47983 */ /* 0x000f280000100a00 */
[----:B------:R-:W4:Y:S04]  /*3d4f0*/  LDL.64 R188, [R1+0x2878] ;  /* 0x0028780001bc7983 */ /* 0x000f280000100a00 */
[----:B------:R-:W4:Y:S04]  /*3d500*/  LDL.64 R180, [R1+0x22a8] ;  /* 0x0022a80001b47983 */ /* 0x000f280000100a00 */
[----:B------:R-:W4:Y:S04]  /*3d510*/  LDL.64 R172, [R1+0x2850] ;  /* 0x0028500001ac7983 */ /* 0x000f280000100a00 */
[----:B------:R-:W4:Y:S04]  /*3d520*/  LDL.64 R164, [R1+0x2280] ;  /* 0x0022800001a47983 */ /* 0x000f280000100a00 */
[----:B------:R-:W4:Y:S04]  /*3d530*/  LDL.64 R156, [R1+0x2828] ;  /* 0x00282800019c7983 */ /* 0x000f280000100a00 */
[----:B-1----:R-:W4:Y:S04]  /*3d540*/  LDL.64 R148, [R1+0x2250] ;  /* 0x0022500001947983 */ /* 0x002f280000100a00 */
        /* <DEDUP_REMOVED lines=12> */
[----:B------:R4:W-:Y:S04]  /*3d610*/  LDGSTS.E [R68+0x20a00], [R108.64], P6 ;  /* 0x20a000006c447fae */ /* 0x0009e8000b121844 */
[----:B-1----:R-:W3:Y:S04]  /*3d620*/  LDL.64 R4, [R1+0x2908] ;  /* 0x0029080001047983 */ /* 0x002ee80000100a00 */
[----:B------:R1:W-:Y:S04]  /*3d630*/  LDGSTS.E [R68+0x20b00], [R100.64], P5 ;  /* 0x20b0000064447fae */ /* 0x0003e8000a921844 */
[----:B----4-:R-:W3:Y:S04]  /*3d640*/  LDL.64 R116, [R1+0x2748] ;  /* 0x0027480001747983 */ /* 0x010ee80000100a00 */
[----:B------:R-:W3:Y:S04]  /*3d650*/  LDL.64 R108, [R1+0x2160] ;  /* 0x00216000016c7983 */ /* 0x000ee80000100a00 */
        /* <DEDUP_REMOVED lines=9> */
[----:B------:R-:W3:Y:S04]  /*3d6f0*/  LDL.64 R92, [R1+0x2aa8] ;  /* 0x002aa800015c7983 */ /* 0x000ee80000100a00 */
[----:B------:R-:W3:Y:S04]  /*3d700*/  LDL.64 R84, [R1+0x2120] ;  /* 0x0021200001547983 */ /* 0x000ee80000100a00 */
[----:B-1----:R-:W3:Y:S04]  /*3d710*/  LDL.64 R12, [R1+0x22d0] ;  /* 0x0022d000010c7983 */ /* 0x002ee80000100a00 */
[----:B------:R-:W3:Y:S04]  /*3d720*/  LDL.64 R76, [R1+0x2ab0] ;  /* 0x002ab000014c7983 */ /* 0x000ee80000100a00 */
[----:B------:R-:W3:Y:S04]  /*3d730*/  LDL.64 R60, [R1+0x2100] ;  /* 0x00210000013c7983 */ /* 0x000ee80000100a00 */
[----:B------:R-:W3:Y:S04]  /*3d740*/  LDL.64 R52, [R1+0x2ab8] ;  /* 0x002ab80001347983 */ /* 0x000ee80000100a00 */
[----:B------:R1:W-:Y:S04]  /*3d750*/  LDGSTS.E [R68+0x24b00], [R44.64], P5 ;  /* 0x24b000002c447fae */ /* 0x0003e8000a921844 */
[----:B-1----:R-:W3:Y:S04]  /*3d760*/  LDL.64 R44, [R1+0x2808] ;  /* 0x00280800012c7983 */ /* 0x002ee80000100a00 */
[----:B------:R1:W-:Y:S04]  /*3d770*/  LDGSTS.E [R68+0x25a00], [R36.64], P6 ;  /* 0x25a0000024447fae */ /* 0x0003e8000b121844 */
[----:B-1----:R-:W4:Y:S04]  /*3d780*/  LDL.64 R36, [R1+0x27c0] ;  /* 0x0027c00001247983 */ /* 0x002f280000100a00 */
[----:B--2---:R1:W-:Y:S04]  /*3d790*/  LDGSTS.E [R68+0x25b00], [R28.64], P5 ;  /* 0x25b000001c447fae */ /* 0x0043e8000a921844 */
[----:B-1----:R-:W2:Y:S04]  /*3d7a0*/  LDL.64 R28, [R1+0x2188] ;  /* 0x00218800011c7983 */ /* 0x002ea80000100a00 */
        /* <DEDUP_REMOVED lines=17> */
[----:B------:R-:W3:Y:S04]  /*3d8c0*/  LDL.64 R196, [R1+0x2040] ;  /* 0x0020400001c47983 */ /* 0x000ee80000100a00 */
[----:B------:R-:W3:Y:S04]  /*3d8d0*/  LDL.64 R188, [R1+0x2018] ;  /* 0x0020180001bc7983 */ /* 0x000ee80000100a00 */
[----:B------:R1:W-:Y:S04]  /*3d8e0*/  LDGSTS.E [R68+0x2ca00], [R44.64], P6 ;  /* 0x2ca000002c447fae */ /* 0x0003e8000b121844 */
[----:B------:R1:W-:Y:S04]  /*3d8f0*/  LDGSTS.E [R68+0x2cb00], [R140.64], P5 ;  /* 0x2cb000008c447fae */ /* 0x0003e8000a921844 */
[----:B------:R-:W3:Y:S04]  /*3d900*/  LDL.64 R180, [R1+0x2ae8] ;  /* 0x002ae80001b47983 */ /* 0x000ee80000100a00 */
[----:B-1----:R-:W3:Y:S04]  /*3d910*/  LDL.64 R44, [R1+0x20b8] ;  /* 0x0020b800012c7983 */ /* 0x002ee80000100a00 */
[----:B------:R-:W3:Y:S04]  /*3d920*/  LDL.64 R172, [R1+0x1ff0] ;  /* 0x001ff00001ac7983 */ /* 0x000ee80000100a00 */
[----:B------:R-:W3:Y:S04]  /*3d930*/  LDL.64 R164, [R1+0x2af0] ;  /* 0x002af00001a47983 */ /* 0x000ee80000100a00 */
[----:B------:R-:W3:Y:S04]  /*3d940*/  LDL.64 R156, [R1+0x1fc8] ;  /* 0x001fc800019c7983 */ /* 0x000ee80000100a00 */
[----:B------:R-:W3:Y:S04]  /*3d950*/  LDL.64 R148, [R1+0x2af8] ;  /* 0x002af80001947983 */ /* 0x000ee80000100a00 */
[----:B------:R-:W3:Y:S04]  /*3d960*/  LDL.64 R140, [R1+0x2b00] ;  /* 0x002b0000018c7983 */ /* 0x000ee80000100a00 */
[----:B----4-:R1:W-:Y:S04]  /*3d970*/  LDGSTS.E [R68+0x2da00], [R36.64], P6 ;  /* 0x2da0000024447fae */ /* 0x0103e8000b121844 */
[----:B------:R4:W-:Y:S04]  /*3d980*/  LDGSTS.E [R68+0x2db00], [R132.64], P5 ;  /* 0x2db0000084447fae */ /* 0x0009e8000a921844 */
        /* <DEDUP_REMOVED lines=8> */
[----:B------:R1:W-:Y:S04]  /*3da10*/  LDGSTS.E [R68+0x30a00], [R100.64], P6 ;  /* 0x30a0000064447fae */ /* 0x0003e8000b121844 */
[----:B------:R-:W4:Y:S04]  /*3da20*/  LDL.64 R116, [R1+0x1f58] ;  /* 0x001f580001747983 */ /* 0x000f280000100a00 */
        /* <DEDUP_REMOVED lines=9> */
[----:B---3--:R-:W4:Y:S04]  /*3dac0*/  LDL.64 R92, [R1+0x2b18] ;  /* 0x002b1800015c7983 */ /* 0x008f280000100a00 */
[----:B------:R-:W4:Y:S04]  /*3dad0*/  LDL.64 R84, [R1+0x1f18] ;  /* 0x001f180001547983 */ /* 0x000f280000100a00 */
        /* <DEDUP_REMOVED lines=8> */
[----:B-1----:R-:W4:Y:S04]  /*3db60*/  LDL.64 R44, [R1+0xf58] ;  /* 0x000f5800012c7983 */ /* 0x002f280000100a00 */
[----:B------:R1:W-:Y:S04]  /*3db70*/  LDGSTS.E [R68+0x35a00], [R36.64], P6 ;  /* 0x35a0000024447fae */ /* 0x0003e8000b121844 */
[----:B-1----:R-:W3:Y:S04]  /*3db80*/  LDL.64 R36, [R1+0xf50] ;  /* 0x000f500001247983 */ /* 0x002ee80000100a00 */
[----:B--2---:R1:W-:Y:S04]  /*3db90*/  LDGSTS.E [R68+0x35b00], [R28.64], P5 ;  /* 0x35b000001c447fae */ /* 0x0043e8000a921844 */
[----:B-1----:R-:W2:Y:S04]  /*3dba0*/  LDL.64 R28, [R1+0xf08] ;  /* 0x000f0800011c7983 */ /* 0x002ea80000100a00 */
[----:B----4-:R1:W-:Y:S04]  /*3dbb0*/  LDGSTS.E [R68+0x36a00], [R4.64], P6 ;  /* 0x36a0000004447fae */ /* 0x0103e8000b121844 */
[----:B------:R4:W-:Y:S04]  /*3dbc0*/  LDGSTS.E [R68+0x36b00], [R212.64], P5 ;  /* 0x36b00000d4447fae */ /* 0x0009e8000a921844 */
[----:B------:R4:W-:Y:S04]  /*3dbd0*/  LDGSTS.E [R68+0x37a00], [R204.64], P6 ;  /* 0x37a00000cc447fae */ /* 0x0009e8000b121844 */
[----:B-1----:R-:W3:Y:S04]  /*3dbe0*/  LDL.64 R4, [R1+0xf88] ;  /* 0x000f880001047983 */ /* 0x002ee80000100a00 */
[----:B------:R1:W-:Y:S01]  /*3dbf0*/  LDGSTS.E [R68+0x37b00], [R196.64], P5 ;  /* 0x37b00000c4447fae */ /* 0x0003e2000a921844 */
[----:B------:R-:W-:-:S03]  /*3dc00*/  IMAD.SHL.U32 R69, R249, 0x4, RZ ;  /* 0x00000004f9457824 */ /* 0x000fc600078e00ff */
[----:B----4-:R-:W4:Y:S02]  /*3dc10*/  LDL.64 R212, [R1+0x1008] ;  /* 0x0010080001d47983 */ /* 0x010f240000100a00 */
[C---:B------:R-:W-:Y:S02]  /*3dc20*/  LOP3.LUT R249, R69.reuse, 0x60, RZ, 0x3c, !PT ;  /* 0x0000006045f97812 */ /* 0x040fe400078e3cff */
[----:B------:R-:W4:Y:S04]  /*3dc30*/  LDL.64 R204, [R1+0x1038] ;  /* 0x0010380001cc7983 */ /* 0x000f280000100a00 */
[----:B-1----:R-:W4:Y:S04]  /*3dc40*/  LDL.64 R196, [R1+0x1030] ;  /* 0x0010300001c47983 */ /* 0x002f280000100a00 */
        /* <DEDUP_REMOVED lines=35> */
[----:B-1----:R-:W4:Y:S04]  /*3de80*/  LDL.64 R28, [R1+0xfa0] ;  /* 0x000fa000011c7983 */ /* 0x002f280000100a00 */
[----:B------:R1:W-:Y:S04]  /*3de90*/  LDGSTS.E [R249+0x1d00], [R52.64], P5 ;  /* 0x01d0000034f97fae */ /* 0x0003e8000a921844 */
[----:B------:R1:W-:Y:S04]  /*3dea0*/  LDGSTS.E [R249+0x2c00], [R44.64], P6 ;  /* 0x02c000002cf97fae */ /* 0x0003e8000b121844 */
[----:B---3--:R3:W-:Y:S04]  /*3deb0*/  LDGSTS.E [R249+0x2d00], [R36.64], P5 ;  /* 0x02d0000024f97fae */ /* 0x0087e8000a921844 */
[----:B--2---:R-:W4:Y:S04]  /*3dec0*/  LDL.64 R76, [R1+0x1278] ;  /* 0x00127800014c7983 */ /* 0x004f280000100a00 */
[----:B------:R-:W4:Y:S04]  /*3ded0*/  LDL.64 R60, [R1+0x11c0] ;  /* 0x0011c000013c7983 */ /* 0x000f280000100a00 */
[----:B------:R3:W-:Y:S04]  /*3dee0*/  LDGSTS.E [R249+0x3c00], [R4.64], P6 ;  /* 0x03c0000004f97fae */ /* 0x0007e8000b121844 */
[----:B-1----:R-:W4:Y:S04]  /*3def0*/  LDL.64 R52, [R1+0x12d8] ;  /* 0x0012d80001347983 */ /* 0x002f280000100a00 */
[----:B------:R-:W4:Y:S04]  /*3df00*/  LDL.64 R44, [R1+0x11b0] ;  /* 0x0011b000012c7983 */ /* 0x000f280000100a00 */
[----:B---3--:R-:W3:Y:S04]  /*3df10*/  LDL.64 R4, [R1+0x1000] ;  /* 0x0010000001047983 */ /* 0x008ee80000100a00 */
[----:B------:R-:W4:Y:S04]  /*3df20*/  LDL.64 R36, [R1+0x12c8] ;  /* 0x0012c80001247983 */ /* 0x000f280000100a00 */
[----:B----4-:R1:W-:Y:S04]  /*3df30*/  LDGSTS.E [R249+0x3d00], [R20.64], P5 ;  /* 0x03d0000014f97fae */ /* 0x0103e8000a921844 */
[----:B-1----:R-:W4:Y:S04]  /*3df40*/  LDL.64 R20, [R1+0x10c8] ;  /* 0x0010c80001147983 */ /* 0x002f280000100a00 */
[----:B------:R1:W-:Y:S04]  /*3df50*/  LDGSTS.E [R249+0x4c00], [R12.64], P6 ;  /* 0x04c000000cf97fae */ /* 0x0003e8000b121844 */
[----:B-1----:R-:W4:Y:S04]  /*3df60*/  LDL.64 R12, [R1+0x11e0] ;  /* 0x0011e000010c7983 */ /* 0x002f280000100a00 */
        /* <DEDUP_REMOVED lines=16> */
[----:B---3--:R-:W3:Y:S04]  /*3e070*/  LDL.64 R204, [R1+0x14a8] ;  /* 0x0014a80001cc7983 */ /* 0x008ee80000100a00 */
[----:B------:R-:W3:Y:S04]  /*3e080*/  LDL.64 R196, [R1+0x16b0] ;  /* 0x0016b00001c47983 */ /* 0x000ee80000100a00 */
[----:B----4-:R4:W-:Y:S04]  /*3e090*/  LDGSTS.E [R249+0xac00], [R20.64], P6 ;  /* 0x0ac0000014f97fae */ /* 0x0109e8000b121844 */
[----:B------:R1:W-:Y:S04]  /*3e0a0*/  LDGSTS.E [R249+0xad00], [R156.64], P5 ;  /* 0x0ad000009cf97fae */ /* 0x0003e8000a921844 */
[----:B------:R1:W-:Y:S04]  /*3e0b0*/  LDGSTS.E [R249+0xbc00], [R148.64], P6 ;  /* 0x0bc0000094f97fae */ /* 0x0003e8000b121844 */
[----:B------:R1:W-:Y:S04]  /*3e0c0*/  LDGSTS.E [R249+0xbd00], [R140.64], P5 ;  /* 0x0bd000008cf97fae */ /* 0x0003e8000a921844 */
[----:B------:R1:W-:Y:S04]  /*3e0d0*/  LDGSTS.E [R249+0xcc00], [R132.64], P6 ;  /* 0x0cc0000084f97fae */ /* 0x0003e8000b121844 */
[----:B----4-:R-:W4:Y:S04]  /*3e0e0*/  LDL.64 R20, [R1+0x1188] ;  /* 0x0011880001147983 */ /* 0x010f280000100a00 */
[----:B------:R1:W-:Y:S04]  /*3e0f0*/  LDGSTS.E [R249+0xcd00], [R124.64], P5 ;  /* 0x0cd000007cf97fae */ /* 0x0003e8000a921844 */
        /* <DEDUP_REMOVED lines=28> */
[----:B-1----:R-:W3:Y:S04]  /*3e2c0*/  LDL.64 R52, [R1+0x2438] ;  /* 0x0024380001347983 */ /* 0x002ee80000100a00 */
[----:B------:R-:W3:Y:S04]  /*3e2d0*/  LDL.64 R44, [R1+0x29c0] ;  /* 0x0029c000012c7983 */ /* 0x000ee80000100a00 */
[----:B------:R-:W3:Y:S04]  /*3e2e0*/  LDL.64 R36, [R1+0x2410] ;  /* 0x0024100001247983 */ /* 0x000ee80000100a00 */
[----:B--2---:R1:W-:Y:S04]  /*3e2f0*/  LDGSTS.E [R249+0x12d00], [R28.64], P5 ;  /* 0x12d000001cf97fae */ /* 0x0043e8000a921844 */
[----:B-1----:R-:W2:Y:S04]  /*3e300*/  LDL.64 R28, [R1+0x1618] ;  /* 0x00161800011c7983 */ /* 0x002ea80000100a00 */
[----:B------:R1:W-:Y:S04]  /*3e310*/  LDGSTS.E [R249+0x13c00], [R4.64], P6 ;  /* 0x13c0000004f97fae */ /* 0x0003e8000b121844 */
[----:B-1----:R-:W2:Y:S04]  /*3e320*/  LDL.64 R4, [R1+0x17e0] ;  /* 0x0017e00001047983 */ /* 0x002ea80000100a00 */
[----:B----4-:R1:W-:Y:S04]  /*3e330*/  LDGSTS.E [R249+0x13d00], [R20.64], P5 ;  /* 0x13d0000014f97fae */ /* 0x0103e8000a921844 */
[----:B-1----:R-:W4:Y:S04]  /*3e340*/  LDL.64 R20, [R1+0x25f0] ;  /* 0x0025f00001147983 */ /* 0x002f280000100a00 */
[----:B---3--:R1:W-:Y:S04]  /*3e350*/  LDGSTS.E [R249+0x14c00], [R12.64], P6 ;  /* 0x14c000000cf97fae */ /* 0x0083e8000b121844 */
[----:B------:R3:W-:Y:S04]  /*3e360*/  LDGSTS.E [R249+0x14d00], [R240.64], P5 ;  /* 0x14d00000f0f97fae */ /* 0x0007e8000a921844 */
[----:B------:R3:W-:Y:S04]  /*3e370*/  LDGSTS.E [R249+0x15c00], [R238.64], P6 ;  /* 0x15c00000eef97fae */ /* 0x0007e8000b121844 */
[----:B-1----:R-:W4:Y:S04]  /*3e380*/  LDL.64 R12, [R1+0x2998] ;  /* 0x00299800010c7983 */ /* 0x002f280000100a00 */
[----:B------:R1:W-:Y:S04]  /*3e390*/  LDGSTS.E [R249+0x15d00], [R212.64], P5 ;  /* 0x15d00000d4f97fae */ /* 0x0003e8000a921844 */
        /* <DEDUP_REMOVED lines=24> */
[----:B----4-:R4:W-:Y:S04]  /*3e520*/  LDGSTS.E [R249+0x1fc00], [R20.64], P6 ;  /* 0x1fc0000014f97fae */ /* 0x0109e8000b121844 */
[----:B------:R1:W-:Y:S04]  /*3e530*/  LDGSTS.E [R249+0x1fd00], [R76.64], P5 ;  /* 0x1fd000004cf97fae */ /* 0x0003e8000a921844 */
[----:B------:R1:W-:Y:S04]  /*3e540*/  LDGSTS.E [R249+0x20c00], [R60.64], P6 ;  /* 0x20c000003cf97fae */ /* 0x0003e8000b121844 */
[----:B----4-:R-:W4:Y:S04]  /*3e550*/  LDL.64 R20, [R1+0x2390] ;  /* 0x0023900001147983 */ /* 0x010f280000100a00 */
[----:B------:R1:W-:Y:S04]  /*3e560*/  LDGSTS.E [R249+0x20d00], [R52.64], P5 ;  /* 0x20d0000034f97fae */ /* 0x0003e8000a921844 */
[----:B------:R1:W-:Y:S04]  /*3e570*/  LDGSTS.E [R249+0x21c00], [R44.64], P6 ;  /* 0x21c000002cf97fae */ /* 0x0003e8000b121844 */
[----:B------:R1:W-:Y:S04]  /*3e580*/  LDGSTS.E [R249+0x21d00], [R36.64], P5 ;  /* 0x21d0000024f97fae */ /* 0x0003e8000a921844 */
        /* <DEDUP_REMOVED lines=31> */
[----:B----4-:R-:W2:Y:S04]  /*3e780*/  LDL.64 R240, [R1+0x20d8] ;  /* 0x0020d80001f07983 */ /* 0x010ea80000100a00 */
        /* <DEDUP_REMOVED lines=16> */
[----:B---3--:R1:W-:Y:S04]  /*3e890*/  LDGSTS.E [R249+0x29c00], [R28.64], P6 ;  /* 0x29c000001cf97fae */ /* 0x0083e8000b121844 */
        /* <DEDUP_REMOVED lines=11> */
[----:B--2---:R1:W-:Y:S04]  /*3e950*/  LDGSTS.E [R249+0x2ed00], [R4.64], P5 ;  /* 0x2ed0000004f97fae */ /* 0x0043e8000a921844 */
        /* <DEDUP_REMOVED lines=9> */
[----:B------:R-:W3:Y:S04]  /*3e9f0*/  LDL.64 R140, [R1+0x2ba0] ;  /* 0x002ba000018c7983 */ /* 0x000ee80000100a00 */
[----:B------:R-:W3:Y:S04]  /*3ea00*/  LDL.64 R132, [R1+0x1fc0] ;  /* 0x001fc00001847983 */ /* 0x000ee80000100a00 */
[----:B-1----:R-:W3:Y:S04]  /*3ea10*/  LDL.64 R20, [R1+0x2b60] ;  /* 0x002b600001147983 */ /* 0x002ee80000100a00 */
[----:B------:R-:W3:Y:S04]  /*3ea20*/  LDL.64 R124, [R1+0x2ba8] ;  /* 0x002ba800017c7983 */ /* 0x000ee80000100a00 */
[----:B------:R-:W3:Y:S04]  /*3ea30*/  LDL.64 R116, [R1+0x1f98] ;  /* 0x001f980001747983 */ /* 0x000ee80000100a00 */
[----:B------:R-:W3:Y:S04]  /*3ea40*/  LDL.64 R108, [R1+0x2bb0] ;  /* 0x002bb000016c7983 */ /* 0x000ee80000100a00 */
[----:B------:R-:W3:Y:S04]  /*3ea50*/  LDL.64 R100, [R1+0x1f70] ;  /* 0x001f700001647983 */ /* 0x000ee80000100a00 */
[----:B------:R-:W3:Y:S04]  /*3ea60*/  LDL.64 R92, [R1+0x2bb8] ;  /* 0x002bb800015c7983 */ /* 0x000ee80000100a00 */
[----:B------:R-:W3:Y:S04]  /*3ea70*/  LDL.64 R84, [R1+0x1f50] ;  /* 0x001f500001547983 */ /* 0x000ee80000100a00 */
[----:B------:R1:W-:Y:S04]  /*3ea80*/  LDGSTS.E [R249+0x32c00], [R12.64], P6 ;  /* 0x32c000000cf97fae */ /* 0x0003e8000b121844 */
[----:B--2---:R-:W2:Y:S04]  /*3ea90*/  LDL.64 R76, [R1+0x2bc0] ;  /* 0x002bc000014c7983 */ /* 0x004ea80000100a00 */
[----:B------:R-:W2:Y:S04]  /*3eaa0*/  LDL.64 R60, [R1+0x1f30] ;  /* 0x001f3000013c7983 */ /* 0x000ea80000100a00 */
[----:B-1----:R-:W2:Y:S04]  /*3eab0*/  LDL.64 R12, [R1+0x2010] ;  /* 0x00201000010c7983 */ /* 0x002ea80000100a00 */
[----:B------:R-:W2:Y:S04]  /*3eac0*/  LDL.64 R52, [R1+0x2bc8] ;  /* 0x002bc80001347983 */ /* 0x000ea80000100a00 */
[----:B------:R-:W2:Y:S04]  /*3ead0*/  LDL.64 R44, [R1+0x1f00] ;  /* 0x001f0000012c7983 */ /* 0x000ea80000100a00 */
[----:B------:R-:W2:Y:S04]  /*3eae0*/  LDL.64 R36, [R1+0x12f0] ;  /* 0x0012f00001247983 */ /* 0x000ea80000100a00 */
[----:B----4-:R1:W-:Y:S04]  /*3eaf0*/  LDGSTS.E [R249+0x32d00], [R28.64], P5 ;  /* 0x32d000001cf97fae */ /* 0x0103e8000a921844 */
[----:B-1----:R-:W4:Y:S04]  /*3eb00*/  LDL.64 R28, [R1+0x1200] ;  /* 0x00120000011c7983 */ /* 0x002f280000100a00 */
[----:B------:R1:W-:Y:S04]  /*3eb10*/  LDGSTS.E [R249+0x33c00], [R4.64], P6 ;  /* 0x33c0000004f97fae */ /* 0x0003e8000b121844 */
[----:B------:R1:W-:Y:S04]  /*3eb20*/  LDGSTS.E [R249+0x33d00], [R240.64], P5 ;  /* 0x33d00000f0f97fae */ /* 0x0003e8000a921844 */
[----:B------:R1:W-:Y:S04]  /*3eb30*/  LDGSTS.E [R249+0x34c00], [R238.64], P6 ;  /* 0x34c00000eef97fae */ /* 0x0003e8000b121844 */
[----:B-1----:R-:W4:Y:S04]  /*3eb40*/  LDL.64 R4, [R1+0x1320] ;  /* 0x0013200001047983 */ /* 0x002f280000100a00 */
[----:B------:R1:W-:Y:S01]  /*3eb50*/  LDGSTS.E [R249+0x34d00], [R212.64], P5 ;  /* 0x34d00000d4f97fae */ /* 0x0003e2000a921844 */
[----:B------:R-:W-:-:S03]  /*3eb60*/  LOP3.LUT R243, R69, 0x70, RZ, 0x3c, !PT ;  /* 0x0000007045f37812 */ /* 0x000fc600078e3cff */
[----:B------:R-:W4:Y:S04]  /*3eb70*/  LDL.64 R240, [R1+0x1240] ;  /* 0x0012400001f07983 */ /* 0x000f280000100a00 */
[----:B------:R-:W4:Y:S04]  /*3eb80*/  LDL.64 R238, [R1+0x1358] ;  /* 0x0013580001ee7983 */ /* 0x000f280000100a00 */
[----:B-1----:R-:W4:Y:S04]  /*3eb90*/  LDL.64 R212, [R1+0x1250] ;  /* 0x0012500001d47983 */ /* 0x002f280000100a00 */
[----:B------:R-:W4:Y:S04]  /*3eba0*/  LDL.64 R68, [R1+0x13b8] ;  /* 0x0013b80001447983 */ /* 0x000f280000100a00 */
        /* <DEDUP_REMOVED lines=8> */
[----:B---3--:R-:W3:Y:S04]  /*3ec30*/  LDL.64 R204, [R1+0x1280] ;  /* 0x0012800001cc7983 */ /* 0x008ee80000100a00 */
[----:B------:R-:W3:Y:S04]  /*3ec40*/  LDL.64 R196, [R1+0x13a8] ;  /* 0x0013a80001c47983 */ /* 0x000ee80000100a00 */
[----:B--2---:R2:W-:Y:S04]  /*3ec50*/  LDGSTS.E [R249+0x38d00], [R12.64], P5 ;  /* 0x38d000000cf97fae */ /* 0x0045e8000a921844 */
        /* <DEDUP_REMOVED lines=14> */
[----:B------:R1:W-:Y:S04]  /*3ed40*/  LDGSTS.E [R249+0x3fd00], [R44.64], P5 ;  /* 0x3fd000002cf97fae */ /* 0x0003e8000a921844 */
[----:B------:R1:W-:Y:S04]  /*3ed50*/  LDGSTS.E [R243+0xe00], [R36.64], P6 ;  /* 0x00e0000024f37fae */ /* 0x0003e8000b121844 */
[----:B-1----:R-:W3:Y:S04]  /*3ed60*/  LDL.64 R188, [R1+0x12e8] ;  /* 0x0012e80001bc7983 */ /* 0x002ee80000100a00 */
        /* <DEDUP_REMOVED lines=18> */
[----:B----4-:R1:W-:Y:S04]  /*3ee90*/  LDGSTS.E [R243+0xf00], [R28.64], P5 ;  /* 0x00f000001cf37fae */ /* 0x0103e8000a921844 */
[----:B-1----:R-:W4:Y:S04]  /*3eea0*/  LDL.64 R28, [R1+0x1538] ;  /* 0x00153800011c7983 */ /* 0x002f280000100a00 */
[----:B------:R1:W-:Y:S04]  /*3eeb0*/  LDGSTS.E [R243+0x1e00], [R4.64], P6 ;  /* 0x01e0000004f37fae */ /* 0x0003e8000b121844 */
[----:B-1----:R-:W3:Y:S04]  /*3eec0*/  LDL.64 R4, [R1+0x1378] ;  /* 0x0013780001047983 */ /* 0x002ee80000100a00 */
[----:B------:R1:W-:Y:S04]  /*3eed0*/  LDGSTS.E [R243+0x1f00], [R20.64], P5 ;  /* 0x01f0000014f37fae */ /* 0x0003e8000a921844 */
[----:B-1----:R-:W4:Y:S04]  /*3eee0*/  LDL.64 R20, [R1+0x1328] ;  /* 0x0013280001147983 */ /* 0x002f280000100a00 */
        /* <DEDUP_REMOVED lines=17> */
[----:B----4-:R4:W-:Y:S04]  /*3f000*/  LDGSTS.E [R243+0x7f00], [R20.64], P5 ;  /* 0x07f0000014f37fae */ /* 0x0109e8000a921844 */
        /* <DEDUP_REMOVED lines=45> */
[----:B------:R4:W-:Y:S04]  /*3f2e0*/  LDGSTS.E [R243+0x12e00], [R240.64], P6 ;  /* 0x12e00000f0f37fae */ /* 0x0009e8000b121844 */
[----:B------:R4:W-:Y:S04]  /*3f2f0*/  LDGSTS.E [R243+0x12f00], [R238.64], P5 ;  /* 0x12f00000eef37fae */ /* 0x0009e8000a921844 */
[----:B------:R3:W-:Y:S04]  /*3f300*/  LDGSTS.E [R243+0x13e00], [R212.64], P6 ;  /* 0x13e00000d4f37fae */ /* 0x0007e8000b121844 */
[----:B-1----:R-:W2:Y:S04]  /*3f310*/  LDL.64 R20, [R1+0x29e0] ;  /* 0x0029e00001147983 */ /* 0x002ea80000100a00 */
[----:B----4-:R-:W4:Y:S04]  /*3f320*/  LDL.64 R240, [R1+0x23e8] ;  /* 0x0023e80001f07983 */ /* 0x010f280000100a00 */
[----:B------:R-:W4:Y:S04]  /*3f330*/  LDL.64 R238, [R1+0x2990] ;  /* 0x0029900001ee7983 */ /* 0x000f280000100a00 */
[----:B---3--:R1:W-:Y:S04]  /*3f340*/  LDGSTS.E [R243+0x13f00], [R12.64], P5 ;  /* 0x13f000000cf37fae */ /* 0x0083e8000a921844 */
        /* <DEDUP_REMOVED lines=8> */
[----:B---3--:R-:W3:Y:S04]  /*3f3d0*/  LDL.64 R204, [R1+0x2388] ;  /* 0x0023880001cc7983 */ /* 0x008ee80000100a00 */
[----:B------:R-:W3:Y:S04]  /*3f3e0*/  LDL.64 R196, [R1+0x2948] ;  /* 0x0029480001c47983 */ /* 0x000ee80000100a00 */
[----:B------:R-:W3:Y:S04]  /*3f3f0*/  LDL.64 R188, [R1+0x2350] ;  /* 0x0023500001bc7983 */ /* 0x000ee80000100a00 */
[----:B------:R-:W3:Y:S04]  /*3f400*/  LDL.64 R180, [R1+0x2920] ;  /* 0x0029200001b47983 */ /* 0x000ee80000100a00 */
[----:B------:R-:W3:Y:S04]  /*3f410*/  LDL.64 R172, [R1+0x2328] ;  /* 0x0023280001ac7983 */ /* 0x000ee80000100a00 */
[----:B------:R-:W3:Y:S04]  /*3f420*/  LDL.64 R164, [R1+0x28f8] ;  /* 0x0028f80001a47983 */ /* 0x000ee80000100a00 */
        /* <DEDUP_REMOVED lines=20> */
[----:B--2---:R-:W2:Y:S04]  /*3f570*/  LDL.64 R156, [R1+0x28c8] ;  /* 0x0028c800019c7983 */ /* 0x004ea80000100a00 */
        /* <DEDUP_REMOVED lines=14> */
[----:B------:R1:W-:Y:S04]  /*3f660*/  LDGSTS.E [R243+0x20e00], [R20.64], P6 ;  /* 0x20e0000014f37fae */ /* 0x0003e8000b121844 */
[----:B------:R-:W2:Y:S04]  /*3f670*/  LDL.64 R36, [R1+0x2758] ;  /* 0x0027580001247983 */ /* 0x000ea80000100a00 */
[----:B----4-:R4:W-:Y:S04]  /*3f680*/  LDGSTS.E [R243+0x20f00], [R12.64], P5 ;  /* 0x20f000000cf37fae */ /* 0x0109e8000a921844 */
[----:B-1----:R-:W2:Y:S04]  /*3f690*/  LDL.64 R20, [R1+0x2178] ;  /* 0x0021780001147983 */ /* 0x002ea80000100a00 */
[----:B----4-:R-:W2:Y:S04]  /*3f6a0*/  LDL.64 R12, [R1+0x2738] ;  /* 0x00273800010c7983 */ /* 0x010ea80000100a00 */
        /* <DEDUP_REMOVED lines=61> */
[----:B-1----:R-:W4:Y:S04]  /*3fa80*/  LDL.64 R28, [R1+0x2b48] ;  /* 0x002b4800011c7983 */ /* 0x002f280000100a00 */
[----:B------:R1:W-:Y:S04]  /*3fa90*/  LDGSTS.E [R243+0x30f00], [R76.64], P5 ;  /* 0x30f000004cf37fae */ /* 0x0003e8000a921844 */
[----:B-1----:R-:W4:Y:S04]  /*3faa0*/  LDL.64 R76, [R1+0x2058] ;  /* 0x00205800014c7983 */ /* 0x002f280000100a00 */
[----:B----4-:R1:W-:Y:S04]  /*3fab0*/  LDGSTS.E [R243+0x31e00], [R4.64], P6 ;  /* 0x31e0000004f37fae */ /* 0x0103e8000b121844 */
[----:B--2---:R2:W-:Y:S04]  /*3fac0*/  LDGSTS.E [R243+0x31f00], [R12.64], P5 ;  /* 0x31f000000cf37fae */ /* 0x0045e8000a921844 */
[----:B------:R4:W-:Y:S04]  /*3fad0*/  LDGSTS.E [R243+0x32e00], [R20.64], P6 ;  /* 0x32e0000014f37fae */ /* 0x0009e8000b121844 */
[----:B-1----:R-:W3:Y:S04]  /*3fae0*/  LDL.LU.64 R4, [R1+0x4680] ;  /* 0x0046800001047983 */ /* 0x002ee80000300a00 */
[----:B--2---:R-:W2:Y:S04]  /*3faf0*/  LDL.LU.64 R12, [R1+0x4678] ;  /* 0x00467800010c7983 */ /* 0x004ea80000300a00 */
[----:B----4-:R-:W4:Y:S04]  /*3fb00*/  LDL.LU.64 R20, [R1+0x4670] ;  /* 0x0046700001147983 */ /* 0x010f280000300a00 */
[----:B------:R1:W-:Y:S04]  /*3fb10*/  LDGSTS.E [R243+0x32f00], [R238.64], P5 ;  /* 0x32f00000eef37fae */ /* 0x0003e8000a921844 */
[----:B-1----:R-:W2:Y:S04]  /*3fb20*/  LDL.64 R238, [R1+0x1f10] ;  /* 0x001f100001ee7983 */ /* 0x002ea80000100a00 */
[----:B------:R1:W-:Y:S04]  /*3fb30*/  LDGSTS.E [R243+0x33e00], [R28.64], P6 ;  /* 0x33e000001cf37fae */ /* 0x0003e8000b121844 */
[----:B------:R1:W-:Y:S04]  /*3fb40*/  LDGSTS.E [R243+0x33f00], [R36.64], P5 ;  /* 0x33f0000024f37fae */ /* 0x0003e8000a921844 */
[----:B------:R1:W-:Y:S04]  /*3fb50*/  LDGSTS.E [R243+0x34e00], [R44.64], P6 ;  /* 0x34e000002cf37fae */ /* 0x0003e8000b121844 */
[----:B-1----:R-:W3:Y:S04]  /*3fb60*/  LDL.LU.64 R28, [R1+0x4668] ;  /* 0x00466800011c7983 */ /* 0x002ee80000300a00 */
[----:B------:R-:W3:Y:S04]  /*3fb70*/  LDL.LU.64 R36, [R1+0x4660] ;  /* 0x0046600001247983 */ /* 0x000ee80000300a00 */
[----:B------:R-:W3:Y:S04]  /*3fb80*/  LDL.LU.64 R44, [R1+0x4658] ;  /* 0x00465800012c7983 */ /* 0x000ee80000300a00 */
        /* <DEDUP_REMOVED lines=26> */
[----:B------:R-:W4:Y:S04]  /*3fd30*/  LDL.LU.64 R76, [R1+0x4638] ;  /* 0x00463800014c7983 */ /* 0x000f280000300a00 */
[----:B------:R-:W4:Y:S04]  /*3fd40*/  LDL.LU.64 R84, [R1+0x4630] ;  /* 0x0046300001547983 */ /* 0x000f280000300a00 */
[----:B-1----:R-:W4:Y:S04]  /*3fd50*/  LDL.LU.64 R92, [R1+0x4628] ;  /* 0x00462800015c7983 */ /* 0x002f280000300a00 */
[----:B------:R-:W4:Y:S04]  /*3fd60*/  LDL.LU.64 R100, [R1+0x4620] ;  /* 0x0046200001647983 */ /* 0x000f280000300a00 */
[----:B------:R-:W1:Y:S04]  /*3fd70*/  S2R R244, SR_TID.X ;  /* 0x0000000000f47919 */ /* 0x000e680000002100 */
[----:B------:R-:W4:Y:S04]  /*3fd80*/  LDL.LU.64 R108, [R1+0x4618] ;  /* 0x00461800016c7983 */ /* 0x000f280000300a00 */
[----:B------:R-:W4:Y:S04]  /*3fd90*/  LDL.LU.64 R116, [R1+0x4610] ;  /* 0x0046100001747983 */ /* 0x000f280000300a00 */
[----:B------:R-:W4:Y:S04]  /*3fda0*/  LDL.LU.64 R124, [R1+0x4608] ;  /* 0x00460800017c7983 */ /* 0x000f280000300a00 */
[----:B------:R-:W4:Y:S04]  /*3fdb0*/  LDL.LU.64 R132, [R1+0x4600] ;  /* 0x0046000001847983 */ /* 0x000f280000300a00 */
[----:B------:R-:W4:Y:S04]  /*3fdc0*/  LDL.LU.64 R140, [R1+0x45f8] ;  /* 0x0045f800018c7983 */ /* 0x000f280000300a00 */
[----:B------:R-:W4:Y:S01]  /*3fdd0*/  LDL.LU.64 R148, [R1+0x45f0] ;  /* 0x0045f00001947983 */ /* 0x000f220000300a00 */
[----:B------:R-:W-:-:S03]  /*3fde0*/  ISETP.GE.U32.AND P6, PT, R248, 0x7ffffeec, PT ;  /* 0x7ffffeecf800780c */ /* 0x000fc60003fc6070 */
[----:B------:R-:W4:Y:S01]  /*3fdf0*/  LDL.LU.64 R156, [R1+0x45e8] ;  /* 0x0045e800019c7983 */ /* 0x000f220000300a00 */
[----:B------:R-:W-:-:S03]  /*3fe00*/  IADD3 R248, R245, 0x100000, RZ ;  /* 0x00100000f5f87810 */ /* 0x000fc60007ffe0ff */
[----:B------:R-:W4:Y:S01]  /*3fe10*/  LDL.LU.64 R164, [R1+0x45e0] ;  /* 0x0045e00001a47983 */ /* 0x000f220000300a00 */
[----:B------:R-:W-:-:S03]  /*3fe20*/  IMAD.WIDE R2, R252, 0x4, R2 ;  /* 0x00000004fc027825 */ /* 0x000fc600078e0202 */
[----:B------:R-:W4:Y:S04]  /*3fe30*/  LDL.LU.64 R172, [R1+0x45d8] ;  /* 0x0045d80001ac7983 */ /* 0x000f280000300a00 */
[----:B------:R-:W4:Y:S01]  /*3fe40*/  LDL.LU.64 R180, [R1+0x45d0] ;  /* 0x0045d00001b47983 */ /* 0x000f220000300a00 */
[----:B------:R-:W-:-:S03]  /*3fe50*/  IADD3 R249, R0, -0x99, RZ ;  /* 0xffffff6700f97810 */ /* 0x000fc60007ffe0ff */
[----:B------:R-:W4:Y:S04]  /*3fe60*/  LDL.LU.64 R188, [R1+0x45c8] ;  /* 0x0045c80001bc7983 */ /* 0x000f280000300a00 */
[----:B------:R-:W4:Y:S04]  /*3fe70*/  LDL.LU.64 R196, [R1+0x45c0] ;  /* 0x0045c00001c47983 */ /* 0x000f280000300a00 */
[----:B------:R-:W4:Y:S04]  /*3fe80*/  LDL.LU.64 R204, [R1+0x45b8] ;  /* 0x0045b80001cc7983 */ /* 0x000f280000300a00 */
[----:B------:R-:W4:Y:S01]  /*3fe90*/  LDL.LU.64 R212, [R1+0x45b0] ;  /* 0x0045b00001d47983 */ /* 0x000f220000300a00 */
[----:B------:R-:W-:-:S04]  /*3fea0*/  IMAD.WIDE R22, R252, 0x4, R22 ;  /* 0x00000004fc167825 */ /* 0x000fc800078e0216 */
[----:B------:R-:W-:Y:S01]  /*3feb0*/  IMAD.WIDE R30, R252, 0x4, R30 ;  /* 0x00000004fc1e7825 */ /* 0x000fe200078e021e */
[----:B--2---:R2:W-:Y:S04]  /*3fec0*/  LDGSTS.E [R243+0x3ff00], [R238.64], P5 ;  /* 0x3ff00000eef37fae */ /* 0x0045e8000a921844 */
[----:B------:R-:W0:Y:S04]  /*3fed0*/  LDGDEPBAR ;  /* 0x00000000000079af */ /* 0x000e280000000000 */
[----:B------:R-:W-:Y:S01]  /*3fee0*/  BAR.SYNC.DEFER_BLOCKING 0x0 ;  /* 0x0000000000007b1d */ /* 0x000fe20000010000 */
[----:B------:R-:W-:-:S05]  /*3fef0*/  ISETP.GE.U32.AND P5, PT, R249, 0x7ffffee8, PT ;  /* 0x7ffffee8f900780c */ /* 0x000fca0003fa6070 */
[----:B--2---:R-:W2:Y:S01]  /*3ff00*/  LDL.LU.64 R238, [R1+0x45a8] ;  /* 0x0045a80001ee7983 */ /* 0x004ea20000300a00 */
[----:B------:R-:W-:-:S03]  /*3ff10*/  IADD3 R249, R0, -0xa1, RZ ;  /* 0xffffff5f00f97810 */ /* 0x000fc60007ffe0ff */
[----:B------:R1:W-:Y:S01]  /*3ff20*/  STL.64 [R1+0x5d0], R2 ;  /* 0x0005d00201007387 */ /* 0x0003e20000100a00 */
[----:B------:R-:W-:Y:S01]  /*3ff30*/  IMAD.WIDE R242, R252, 0x4, R6 ;  /* 0x00000004fcf27825 */ /* 0x000fe200078e0206 */
[C---:B------:R-:W-:Y:S02]  /*3ff40*/  IADD3 R6, R0.reuse, -0xa5, RZ ;  /* 0xffffff5b00067810 */ /* 0x040fe40007ffe0ff */
[----:B------:R-:W-:Y:S01]  /*3ff50*/  @!PT LDS RZ, [RZ] ;  /* 0x00000000fffff984 */ /* 0x000fe20000000800 */
[----:B------:R-:W-:Y:S01]  /*3ff60*/  @!PT LDS RZ, [RZ] ;  /* 0x00000000fffff984 */ /* 0x000fe20000000800 */
[----:B------:R-:W-:Y:S01]  /*3ff70*/  @!PT LDS RZ, [RZ] ;  /* 0x00000000fffff984 */ /* 0x000fe20000000800 */
[----:B------:R1:W-:Y:S02]  /*3ff80*/  LDGSTS.E [R248+-0x78000], [R2.64], !P1 ;  /* 0x8800000002f87fae */ /* 0x0003e4000c921844 */
[C---:B-1----:R-:W-:Y:S02]  /*3ff90*/  IADD3 R3, R245.reuse, 0x100000, RZ ;  /* 0x00100000f5037810 */ /* 0x042fe40007ffe0ff */
[----:B------:R-:W-:Y:S02]  /*3ffa0*/  IADD3 R2, R245, 0x100000, RZ ;  /* 0x00100000f5027810 */ /* 0x000fe40007ffe0ff */
[----:B------:R-:W-:-:S04]  /*3ffb0*/  IADD3 R248, R0, -0x9d, RZ ;  /* 0xffffff6300f87810 */ /* 0x000fc80007ffe0ff */
[----:B------:R-:W-:Y:S02]  /*3ffc0*/  ISETP.GE.U32.AND P1, PT, R248, 0x7ffffee4, PT ;  /* 0x7ffffee4f800780c */ /* 0x000fe40003f26070 */
[C---:B------:R-:W-:Y:S02]  /*3ffd0*/  IADD3 R248, R0.reuse, -0xa9, RZ ;  /* 0xffffff5700f87810 */ /* 0x040fe40007ffe0ff */
[----:B------:R-:W-:Y:S01]  /*3ffe0*/  IADD3 R7, R0, -0xad, RZ ;  /* 0xffffff5300077810 */ /* 0x000fe20007ffe0ff */
[----:B---3--:R-:W-:-:S05]  /*3fff0*/  IMAD.WIDE R240, R252, 0x4, R240 ;  /* 0x00000004fcf07825 */ /* 0x008fca00078e02f0 */
[----:B------:R1:W-:Y:S01]  /*40000*/  LDGSTS.E [R3+-0x77c00], [R240.64], !P2 ;  /* 0x88400000f0037fae */ /* 0x0003e2000d121844 */
[----:B------:R-:W-:Y:S02]  /*40010*/  ISETP.GE.U32.AND P2, PT, R249, 0x7ffffee0, PT ;  /* 0x7ffffee0f900780c */ /* 0x000fe40003f46070 */
[----:B------:R-:W-:Y:S01]  /*40020*/  LOP3.LUT R249, R244, 0x3f, RZ, 0xc0, !PT ;  /* 0x0000003ff4f97812 */ /* 0x000fe200078ec0ff */
[----:B------:R3:W-:Y:S01]  /*40030*/  LDGSTS.E [R2+-0x77800], [R242.64], !P0 ;  /* 0x88800000f2027fae */ /* 0x0007e2000c121844 */
[----:B------:R-:W-:Y:S02]  /*40040*/  ISETP.GE.U32.AND P0, PT, R6, 0x7ffffedc, PT ;  /* 0x7ffffedc0600780c */ /* 0x000fe40003f06070 */
[----:B------:R-:W-:Y:S01]  /*40050*/  IADD3 R6, R245, 0x100000, RZ ;  /* 0x00100000f5067810 */ /* 0x000fe20007ffe0ff */
[----:B------:R-:W-:-:S04]  /*40060*/  IMAD.WIDE R244, R252, 0x4, R14 ;  /* 0x00000004fcf47825 */ /* 0x000fc800078e020e */
[----:B------:R-:W-:Y:S01]  /*40070*/  IMAD.SHL.U32 R15, R249, 0x4, RZ ;  /* 0x00000004f90f7824 */ /* 0x000fe200078e00ff */
[----:B------:R3:W-:Y:S04]  /*40080*/  STL.64 [R1+0x5c8], R240 ;  /* 0x0005c8f001007387 */ /* 0x0007e80000100a00 */
[C---:B-1----:R-:W-:Y:S01]  /*40090*/  IADD3 R3, R15.reuse, 0x100000, RZ ;  /* 0x001000000f037810 */ /* 0x042fe20007ffe0ff */
[----:B------:R1:W-:Y:S01]  /*400a0*/  LDGSTS.E [R6+-0x77400], [R244.64], !P3 ;  /* 0x88c00000f4067fae */ /* 0x0003e2000d921844 */
[----:B---3--:R-:W-:-:S03]  /*400b0*/  IADD3 R2, R15, 0x100000, RZ ;  /* 0x001000000f027810 */ /* 0x008fc60007ffe0ff */
[----:B------:R3:W-:Y:S04]  /*400c0*/  LDGSTS.E [R3+-0x77000], [R22.64], !P4 ;  /* 0x8900000016037fae */ /* 0x0007e8000e121844 */
[----:B------:R-:W2:Y:S04]  /*400d0*/  LDL.LU.64 R240, [R1+0x45a0] ;  /* 0x0045a00001f07983 */ /* 0x000ea80000300a00 */
[----:B------:R3:W-:Y:S01]  /*400e0*/  STL.64 [R1+0x5c0], R242 ;  /* 0x0005c0f201007387 */ /* 0x0007e20000100a00 */
[----:B-1----:R-:W-:-:S03]  /*400f0*/  IADD3 R6, R0, -0xb1, RZ ;  /* 0xffffff4f00067810 */ /* 0x002fc60007ffe0ff */
[----:B------:R1:W-:Y:S01]  /*40100*/  LDGSTS.E [R2+-0x76c00], [R30.64], !P6 ;  /* 0x894000001e027fae */ /* 0x0003e2000f121844 */
[----:B------:R-:W-:-:S03]  /*40110*/  ISETP.GE.U32.AND P6, PT, R6, 0x7ffffed0, PT ;  /* 0x7ffffed00600780c */ /* 0x000fc60003fc6070 */
[----:B---3--:R-:W3:Y:S04]  /*40120*/  LDL.LU.64 R242, [R1+0x4598] ;  /* 0x0045980001f27983 */ /* 0x008ee80000300a00 */
[----:B------:R1:W-:Y:S01]  /*40130*/  STL.64 [R1+0x5b8], R244 ;  /* 0x0005b8f401007387 */ /* 0x0003e20000100a00 */
[----:B------:R-:W-:Y:S02]  /*40140*/  ISETP.GE.U32.AND P3, PT, R248, 0x7ffffed8, PT ;  /* 0x7ffffed8f800780c */ /* 0x000fe40003f66070 */
[----:B------:R-:W-:Y:S01]  /*40150*/  IADD3 R6, R0, -0xb9, RZ ;  /* 0xffffff4700067810 */ /* 0x000fe20007ffe0ff */
[----:B-1----:R-:W2:Y:S04]  /*40160*/  LDL.LU.64 R244, [R1+0x4590] ;  /* 0x0045900001f47983 */ /* 0x002ea80000300a00 */
[----:B------:R1:W-:Y:S04]  /*40170*/  STL.64 [R1+0x5b0], R22 ;  /* 0x0005b01601007387 */ /* 0x0003e80000100a00 */
[----:B------:R1:W-:Y:S01]  /*40180*/  STL.64 [R1+0x5a8], R30 ;  /* 0x0005a81e01007387 */ /* 0x0003e20000100a00 */
[----:B------:R-:W-:Y:S01]  /*40190*/  ISETP.GE.U32.AND P4, PT, R7, 0x7ffffed4, PT ;  /* 0x7ffffed40700780c */ /* 0x000fe20003f86070 */
[----:B-1----:R-:W-:-:S04]  /*401a0*/  IMAD.WIDE R22, R252, 0x4, R46 ;  /* 0x00000004fc167825 */ /* 0x002fc800078e022e */
[----:B------:R-:W-:-:S05]  /*401b0*/  IMAD.WIDE R30, R252, 0x4, R38 ;  /* 0x00000004fc1e7825 */ /* 0x000fca00078e0226 */
[----:B------:R1:W-:Y:S01]  /*401c0*/  LDGSTS.E [R3+-0x76800], [R30.64], !P5 ;  /* 0x898000001e037fae */ /* 0x0003e2000e921844 */
[----:B------:R-:W-:-:S03]  /*401d0*/  IMAD.WIDE R38, R252, 0x4, R54 ;  /* 0x00000004fc267825 */ /* 0x000fc600078e0236 */
[----:B------:R1:W-:Y:S01]  /*401e0*/  LDGSTS.E [R2+-0x76400], [R22.64], !P1 ;  /* 0x89c0000016027fae */ /* 0x0003e2000c921844 */
[----:B------:R-:W-:Y:S02]  /*401f0*/  ISETP.GE.U32.AND P1, PT, R6, 0x7ffffec8, PT ;  /* 0x7ffffec80600780c */ /* 0x000fe40003f26070 */
[----:B------:R-:W-:Y:S01]  /*40200*/  IADD3 R6, R15, 0x100000, RZ ;  /* 0x001000000f067810 */ /* 0x000fe20007ffe0ff */
[----:B------:R1:W-:Y:S01]  /*40210*/  STL.64 [R1+0x5a0], R30 ;  /* 0x0005a01e01007387 */ /* 0x0003e20000100a00 */
[----:B------:R-:W-:-:S03]  /*40220*/  IADD3 R7, R0, -0xb5, RZ ;  /* 0xffffff4b00077810 */ /* 0x000fc60007ffe0ff */
[----:B------:R1:W-:Y:S01]  /*40230*/  STL.64 [R1+0x598], R22 ;  /* 0x0005981601007387 */ /* 0x0003e20000100a00 */
[----:B------:R-:W-:-:S03]  /*40240*/  ISETP.GE.U32.AND P5, PT, R7, 0x7ffffecc, PT ;  /* 0x7ffffecc0700780c */ /* 0x000fc60003fa6070 */
[----:B------:R1:W-:Y:S02]  /*40250*/  LDGSTS.E [R6+-0x76000], [R38.64], !P2 ;  /* 0x8a00000026067fae */ /* 0x0003e4000d121844 */
[C---:B-1----:R-:W-:Y:S02]  /*40260*/  IMAD.WIDE R30, R252.reuse, 0x4, R62 ;  /* 0x00000004fc1e7825 */ /* 0x042fe400078e023e */
[----:B------:R-:W-:Y:S02]  /*40270*/  STL.64 [R1+0x590], R38 ;  /* 0x0005902601007387 */ /* 0x000fe40000100a00 */
[----:B------:R-:W-:Y:S01]  /*40280*/  IMAD.WIDE R22, R252, 0x4, R70 ;  /* 0x00000004fc167825 */ /* 0x000fe200078e0246 */
[C---:B------:R-:W-:Y:S01]  /*40290*/  IADD3 R7, R0.reuse, -0xbd, RZ ;  /* 0xffffff4300077810 */ /* 0x040fe20007ffe0ff */
[----:B------:R1:W-:Y:S01]  /*402a0*/  STL.64 [R1+0x588], R30 ;  /* 0x0005881e01007387 */ /* 0x0003e20000100a00 */
[----:B------:R-:W-:-:S03]  /*402b0*/  IADD3 R6, R0, -0xc5, RZ ;  /* 0xffffff3b00067810 */ /* 0x000fc60007ffe0ff */
[----:B------:R1:W-:Y:S01]  /*402c0*/  LDGSTS.E [R3+-0x75c00], [R30.64], !P0 ;  /* 0x8a4000001e037fae */ /* 0x0003e2000c121844 */
[----:B------:R-:W-:-:S03]  /*402d0*/  ISETP.GE.U32.AND P2, PT, R7, 0x7ffffec4, PT ;  /* 0x7ffffec40700780c */ /* 0x000fc60003f46070 */
[----:B------:R4:W-:Y:S04]  /*402e0*/  STL.64 [R1+0x580], R22 ;  /* 0x0005801601007387 */ /* 0x0009e80000100a00 */
[----:B------:R4:W-:Y:S01]  /*402f0*/  LDGSTS.E [R2+-0x75800], [R22.64], !P3 ;  /* 0x8a80000016027fae */ /* 0x0009e2000d921844 */
[----:B------:R-:W-:Y:S01]  /*40300*/  ISETP.GE.U32.AND P3, PT, R6, 0x7ffffebc, PT ;  /* 0x7ffffebc0600780c */ /* 0x000fe20003f66070 */
[----:B-1----:R-:W-:Y:S01]  /*40310*/  IMAD.WIDE R30, R252, 0x4, R78 ;  /* 0x00000004fc1e7825 */ /* 0x002fe200078e024e */
[C---:B------:R-:W-:Y:S02]  /*40320*/  IADD3 R6, R0.reuse, -0xcd, RZ ;  /* 0xffffff3300067810 */ /* 0x040fe40007ffe0ff */
[----:B------:R-:W-:Y:S02]  /*40330*/  IADD3 R14, R0, -0xc1, RZ ;  /* 0xffffff3f000e7810 */ /* 0x000fe40007ffe0ff */
[----:B------:R1:W-:Y:S01]  /*40340*/  LDGSTS.E [R3+-0x75400], [R30.64], !P4 ;  /* 0x8ac000001e037fae */ /* 0x0003e2000e121844 */
[----:B----4-:R-:W-:Y:S01]  /*40350*/  IMAD.WIDE R22, R252, 0x4, R86 ;  /* 0x00000004fc167825 */ /* 0x010fe200078e0256 */
[----:B------:R-:W-:-:S02]  /*40360*/  ISETP.GE.U32.AND P0, PT, R14, 0x7ffffec0, PT ;  /* 0x7ffffec00e00780c */ /* 0x000fc40003f06070 */
[----:B------:R1:W-:Y:S01]  /*40370*/  STL.64 [R1+0x568], R30 ;  /* 0x0005681e01007387 */ /* 0x0003e20000100a00 */
[----:B------:R-:W-:-:S03]  /*40380*/  IMAD.WIDE R38, R252, 0x4, R94 ;  /* 0x00000004fc267825 */ /* 0x000fc600078e025e */
[----:B------:R4:W-:Y:S01]  /*40390*/  LDGSTS.E [R2+-0x75000], [R22.64], !P6 ;  /* 0x8b00000016027fae */ /* 0x0009e2000f121844 */
[----:B------:R-:W-:Y:S02]  /*403a0*/  ISETP.GE.U32.AND P6, PT, R6, 0x7ffffeb4, PT ;  /* 0x7ffffeb40600780c */ /* 0x000fe40003fc6070 */
[----:B------:R-:W-:Y:S01]  /*403b0*/  IADD3 R6, R15, 0x100000, RZ ;  /* 0x001000000f067810 */ /* 0x000fe20007ffe0ff */
[----:B------:R4:W-:Y:S01]  /*403c0*/  STL.64 [R1+0x560], R22 ;  /* 0x0005601601007387 */ /* 0x0009e20000100a00 */
[----:B------:R-:W-:Y:S01]  /*403d0*/  IADD3 R7, R0, -0xc9, RZ ;  /* 0xffffff3700077810 */ /* 0x000fe20007ffe0ff */
[----:B-1----:R-:W-:Y:S02]  /*403e0*/  IMAD.WIDE R30, R252, 0x4, R102 ;  /* 0x00000004fc1e7825 */ /* 0x002fe400078e0266 */
[----:B------:R1:W-:Y:S01]  /*403f0*/  LDGSTS.E [R6+-0x74c00], [R38.64], !P5 ;  /* 0x8b40000026067fae */ /* 0x0003e2000e921844 */
[----:B------:R-:W-:-:S03]  /*40400*/  IADD3 R14, R0, -0xd1, RZ ;  /* 0xffffff2f000e7810 */ /* 0x000fc60007ffe0ff */
[----:B------:R-:W-:Y:S01]  /*40410*/  STL.64 [R1+0x548], R38 ;  /* 0x0005482601007387 */ /* 0x000fe20000100a00 */
[----:B----4-:R-:W-:-:S03]  /*40420*/  IMAD.WIDE R22, R252, 0x4, R110 ;  /* 0x00000004fc167825 */ /* 0x010fc600078e026e */
[----:B------:R4:W-:Y:S01]  /*40430*/  STL.64 [R1+0x540], R30 ;  /* 0x0005401e01007387 */ /* 0x0009e20000100a00 */
[----:B------:R-:W-:Y:S02]  /*40440*/  ISETP.GE.U32.AND P4, PT, R7, 0x7ffffeb8, PT ;  /* 0x7ffffeb80700780c */ /* 0x000fe40003f86070 */
[----:B-1----:R-:W-:Y:S01]  /*40450*/  IADD3 R6, R0, -0xd9, RZ ;  /* 0xffffff2700067810 */ /* 0x002fe20007ffe0ff */
[----:B------:R4:W-:Y:S01]  /*40460*/  LDGSTS.E [R3+-0x74800], [R30.64], !P1 ;  /* 0x8b8000001e037fae */ /* 0x0009e2000c921844 */
[----:B------:R-:W-:-:S03]  /*40470*/  ISETP.GE.U32.AND P5, PT, R14, 0x7ffffeb0, PT ;  /* 0x7ffffeb00e00780c */ /* 0x000fc60003fa6070 */
[----:B------:R1:W-:Y:S04]  /*40480*/  STL.64 [R1+0x528], R22 ;  /* 0x0005281601007387 */ /* 0x0003e80000100a00 */
[----:B------:R1:W-:Y:S01]  /*40490*/  LDGSTS.E [R2+-0x74400], [R22.64], !P2 ;  /* 0x8bc0000016027fae */ /* 0x0003e2000d121844 */
[----:B------:R-:W-:Y:S01]  /*404a0*/  ISETP.GE.U32.AND P2, PT, R6, 0x7ffffea8, PT ;  /* 0x7ffffea80600780c */ /* 0x000fe20003f46070 */
[----:B----4-:R-:W-:Y:S01]  /*404b0*/  IMAD.WIDE R30, R252, 0x4, R118 ;  /* 0x00000004fc1e7825 */ /* 0x010fe200078e0276 */
[C---:B------:R-:W-:Y:S02]  /*404c0*/  IADD3 R6, R0.reuse, -0xe1, RZ ;  /* 0xffffff1f00067810 */ /* 0x040fe40007ffe0ff */
[----:B------:R-:W-:Y:S02]  /*404d0*/  IADD3 R7, R0, -0xd5, RZ ;  /* 0xffffff2b00077810 */ /* 0x000fe40007ffe0ff */
[----:B------:R4:W-:Y:S01]  /*404e0*/  LDGSTS.E [R3+-0x74000], [R30.64], !P0 ;  /* 0x8c0000001e037fae */ /* 0x0009e2000c121844 */
[----:B-1----:R-:W-:Y:S01]  /*404f0*/  IMAD.WIDE R22, R252, 0x4, R126 ;  /* 0x00000004fc167825 */ /* 0x002fe200078e027e */
[----:B------:R-:W-:-:S02]  /*40500*/  ISETP.GE.U32.AND P1, PT, R7, 0x7ffffeac, PT ;  /* 0x7ffffeac0700780c */ /* 0x000fc40003f26070 */
[----:B------:R4:W-:Y:S01]  /*40510*/  STL.64 [R1+0x520], R30 ;  /* 0x0005201e01007387 */ /* 0x0009e20000100a00 */
[----:B------:R-:W-:Y:S01]  /*40520*/  IADD3 R7, R0, -0xdd, RZ ;  /* 0xffffff2300077810 */ /* 0x000fe20007ffe0ff */
[----:B------:R-:W-:Y:S02]  /*40530*/  IMAD.WIDE R38, R252, 0x4, R134 ;  /* 0x00000004fc267825 */ /* 0x000fe400078e0286 */
[----:B------:R1:W-:Y:S01]  /*40540*/  LDGSTS.E [R2+-0x73c00], [R22.64], !P3 ;  /* 0x8c40000016027fae */ /* 0x0003e2000d921844 */
[----:B------:R-:W-:Y:S02]  /*40550*/  ISETP.GE.U32.AND P3, PT, R6, 0x7ffffea0, PT ;  /* 0x7ffffea00600780c */ /* 0x000fe40003f66070 */
[----:B------:R-:W-:Y:S01]  /*40560*/  IADD3 R6, R15, 0x100000, RZ ;  /* 0x001000000f067810 */ /* 0x000fe20007ffe0ff */
[----:B------:R1:W-:Y:S01]  /*40570*/  STL.64 [R1+0x508], R22 ;  /* 0x0005081601007387 */ /* 0x0003e20000100a00 */
[----:B------:R-:W-:Y:S01]  /*40580*/  ISETP.GE.U32.AND P0, PT, R7, 0x7ffffea4, PT ;  /* 0x7ffffea40700780c */ /* 0x000fe20003f06070 */
[----:B----4-:R-:W-:-:S02]  /*40590*/  IMAD.WIDE R30, R252, 0x4, R142 ;  /* 0x00000004fc1e7825 */ /* 0x010fc400078e028e */
[----:B------:R4:W-:Y:S01]  /*405a0*/  LDGSTS.E [R6+-0x73800], [R38.64], !P4 ;  /* 0x8c80000026067fae */ /* 0x0009e2000e121844 */
[----:B------:R-:W-:-:S03]  /*405b0*/  IADD3 R7, R0, -0xe5, RZ ;  /* 0xffffff1b00077810 */ /* 0x000fc60007ffe0ff */
[----:B------:R-:W-:Y:S01]  /*405c0*/  STL.64 [R1+0x500], R38 ;  /* 0x0005002601007387 */ /* 0x000fe20000100a00 */
[----:B-1----:R-:W-:-:S03]  /*405d0*/  IMAD.WIDE R22, R252, 0x4, R150 ;  /* 0x00000004fc167825 */ /* 0x002fc600078e0296 */
[----:B------:R1:W-:Y:S01]  /*405e0*/  STL.64 [R1+0x4e8], R30 ;  /* 0x0004e81e01007387 */ /* 0x0003e20000100a00 */
[----:B----4-:R-:W-:-:S03]  /*405f0*/  IADD3 R6, R0, -0xed, RZ ;  /* 0xffffff1300067810 */ /* 0x010fc60007ffe0ff */
[----:B------:R1:W-:Y:S01]  /*40600*/  LDGSTS.E [R3+-0x73400], [R30.64], !P6 ;  /* 0x8cc000001e037fae */ /* 0x0003e2000f121844 */
[----:B------:R-:W-:-:S03]  /*40610*/  ISETP.GE.U32.AND P4, PT, R7, 0x7ffffe9c, PT ;  /* 0x7ffffe9c0700780c */ /* 0x000fc60003f86070 */
[----:B------:R4:W-:Y:S01]  /*40620*/  STL.64 [R1+0x4e0], R22 ;  /* 0x0004e01601007387 */ /* 0x0009e20000100a00 */
[----:B------:R-:W-:-:S03]  /*40630*/  IADD3 R14, R0, -0xe9, RZ ;  /* 0xffffff17000e7810 */ /* 0x000fc60007ffe0ff */
[----:B------:R4:W-:Y:S01]  /*40640*/  LDGSTS.E [R2+-0x73000], [R22.64], !P5 ;  /* 0x8d00000016027fae */ /* 0x0009e2000e921844 */
[----:B------:R-:W-:Y:S01]  /*40650*/  ISETP.GE.U32.AND P5, PT, R6, 0x7ffffe94, PT ;  /* 0x7ffffe940600780c */ /* 0x000fe20003fa6070 */
[----:B-1----:R-:W-:Y:S01]  /*40660*/  IMAD.WIDE R30, R252, 0x4, R158 ;  /* 0x00000004fc1e7825 */ /* 0x002fe200078e029e */
[----:B------:R-:W-:Y:S02]  /*40670*/  IADD3 R6, R0, -0xf5, RZ ;  /* 0xffffff0b00067810 */ /* 0x000fe40007ffe0ff */
[----:B------:R-:W-:Y:S02]  /*40680*/  ISETP.GE.U32.AND P6, PT, R14, 0x7ffffe98, PT ;  /* 0x7ffffe980e00780c */ /* 0x000fe40003fc6070 */
[----:B------:R1:W-:Y:S01]  /*40690*/  LDGSTS.E [R3+-0x72c00], [R30.64], !P1 ;  /* 0x8d4000001e037fae */ /* 0x0003e2000c921844 */
[----:B----4-:R-:W-:-:S03]  /*406a0*/  IMAD.WIDE R22, R252, 0x4, R166 ;  /* 0x00000004fc167825 */ /* 0x010fc600078e02a6 */
[----:B------:R1:W-:Y:S01]  /*406b0*/  STL.64 [R1+0x4c8], R30 ;  /* 0x0004c81e01007387 */ /* 0x0003e20000100a00 */
[----:B------:R-:W-:-:S03]  /*406c0*/  IMAD.WIDE R38, R252, 0x4, R174 ;  /* 0x00000004fc267825 */ /* 0x000fc600078e02ae */
[----:B------:R4:W-:Y:S01]  /*406d0*/  LDGSTS.E [R2+-0x72800], [R22.64], !P2 ;  /* 0x8d80000016027fae */ /* 0x0009e2000d121844 */
[----:B------:R-:W-:Y:S02]  /*406e0*/  ISETP.GE.U32.AND P2, PT, R6, 0x7ffffe8c, PT ;  /* 0x7ffffe8c0600780c */ /* 0x000fe40003f46070 */
[----:B------:R-:W-:Y:S01]  /*406f0*/  IADD3 R6, R15, 0x100000, RZ ;  /* 0x001000000f067810 */ /* 0x000fe20007ffe0ff */
[----:B------:R4:W-:Y:S01]  /*40700*/  STL.64 [R1+0x4c0], R22 ;  /* 0x0004c01601007387 */ /* 0x0009e20000100a00 */
[----:B-1----:R-:W-:-:S03]  /*40710*/  IMAD.WIDE R30, R252, 0x4, R182 ;  /* 0x00000004fc1e7825 */ /* 0x002fc600078e02b6 */
[----:B------:R1:W-:Y:S04]  /*40720*/  STL.64 [R1+0x4b8], R38 ;  /* 0x0004b82601007387 */ /* 0x0003e80000100a00 */
[----:B------:R1:W-:Y:S01]  /*40730*/  LDGSTS.E [R6+-0x72400], [R38.64], !P0 ;  /* 0x8dc0000026067fae */ /* 0x0003e2000c121844 */
[----:B----4-:R-:W-:-:S03]  /*40740*/  IMAD.WIDE R22, R252, 0x4, R190 ;  /* 0x00000004fc167825 */ /* 0x010fc600078e02be */
[----:B------:R4:W-:Y:S04]  /*40750*/  STL.64 [R1+0x4b0], R30 ;  /* 0x0004b01e01007387 */ /* 0x0009e80000100a00 */
[----:B------:R4:W-:Y:S04]  /*40760*/  LDGSTS.E [R3+-0x72000], [R30.64], !P3 ;  /* 0x8e0000001e037fae */ /* 0x0009e8000d921844 */
[----:B------:R4:W-:Y:S04]  /*40770*/  STL.64 [R1+0x4a8], R22 ;  /* 0x0004a81601007387 */ /* 0x0009e80000100a00 */
[----:B------:R4:W-:Y:S04]  /*40780*/  LDGSTS.E [R2+-0x71c00], [R22.64], !P4 ;  /* 0x8e40000016027fae */ /* 0x0009e8000e121844 */
[----:B-1----:R-:W2:Y:S01]  /*40790*/  LDL.LU.64 R38, [R1+0x20] ;  /* 0x0000200001267983 */ /* 0x002ea20000300a00 */
[----:B----4-:R-:W-:-:S04]  /*407a0*/  IMAD.WIDE R30, R252, 0x4, R198 ;  /* 0x00000004fc1e7825 */ /* 0x010fc800078e02c6 */
[----:B------:R-:W-:Y:S01]  /*407b0*/  IMAD.WIDE R22, R252, 0x4, R206 ;  /* 0x00000004fc167825 */ /* 0x000fe200078e02ce */
[----:B------:R-:W-:Y:S04]  /*407c0*/  STL.64 [R1+0x4a0], R30 ;  /* 0x0004a01e01007387 */ /* 0x000fe80000100a00 */
[----:B------:R1:W-:Y:S04]  /*407d0*/  LDGSTS.E [R3+-0x71800], [R30.64], !P6 ;  /* 0x8e8000001e037fae */ /* 0x0003e8000f121844 */
[----:B------:R4:W-:Y:S04]  /*407e0*/  STL.64 [R1+0x498], R22 ;  /* 0x0004981601007387 */ /* 0x0009e80000100a00 */
[----:B------:R4:W-:Y:S04]  /*407f0*/  LDGSTS.E [R2+-0x71400], [R22.64], !P5 ;  /* 0x8ec0000016027fae */ /* 0x0009e8000e921844 */
[----:B----4-:R-:W4:Y:S04]  /*40800*/  LDL.LU.64 R22, [R1] ;  /* 0x0000000001167983 */ /* 0x010f280000300a00 */
[----:B-1----:R-:W1:Y:S01]  /*40810*/  S2R R31, SR_TID.X ;  /* 0x00000000001f7919 */ /* 0x002e620000002100 */
[----:B------:R-:W-:-:S02]  /*40820*/  IADD3 R7, R0, -0xf1, RZ ;  /* 0xffffff0f00077810 */ /* 0x000fc40007ffe0ff */
[C---:B------:R-:W-:Y:S02]  /*40830*/  IADD3 R14, R0.reuse, -0xf9, RZ ;  /* 0xffffff07000e7810 */ /* 0x040fe40007ffe0ff */
[----:B------:R-:W-:Y:S02]  /*40840*/  IADD3 R6, R0, -0x82, RZ ;  /* 0xffffff7e00067810 */ /* 0x000fe40007ffe0ff */
[----:B------:R-:W-:Y:S02]  /*40850*/  ISETP.GE.U32.AND P1, PT, R7, 0x7ffffe90, PT ;  /* 0x7ffffe900700780c */ /* 0x000fe40003f26070 */
[----:B------:R-:W-:Y:S02]  /*40860*/  ISETP.GE.U32.AND P0, PT, R14, 0x7ffffe88, PT ;  /* 0x7ffffe880e00780c */ /* 0x000fe40003f06070 */
[----:B------:R-:W-:Y:S02]  /*40870*/  ISETP.GE.U32.AND P4, PT, R6, 0x7ffffeff, PT ;  /* 0x7ffffeff0600780c */ /* 0x000fe40003f86070 */
[----:B------:R-:W-:-:S02]  /*40880*/  IADD3 R6, R0, -0x8a, RZ ;  /* 0xffffff7600067810 */ /* 0x000fc40007ffe0ff */
[----:B------:R-:W-:Y:S01]  /*40890*/  IADD3 R7, R0, -0xfd, RZ ;  /* 0xffffff0300077810 */ /* 0x000fe20007ffe0ff */
[----:B------:R-:W-:Y:S01]  /*408a0*/  IMAD.WIDE R62, R252, 0x4, R214 ;  /* 0x00000004fc3e7825 */ /* 0x000fe200078e02d6 */
[----:B------:R-:W-:Y:S02]  /*408b0*/  ISETP.GE.U32.AND P5, PT, R6, 0x7ffffef7, PT ;  /* 0x7ffffef70600780c */ /* 0x000fe40003fa6070 */
[----:B------:R-:W-:Y:S01]  /*408c0*/  ISETP.GE.U32.AND P3, PT, R7, 0x7ffffe84, PT ;  /* 0x7ffffe840700780c */ /* 0x000fe20003f66070 */
[C---:B------:R-:W-:Y:S01]  /*408d0*/  IMAD.WIDE R54, R252.reuse, 0x4, R218 ;  /* 0x00000004fc367825 */ /* 0x040fe200078e02da */
[----:B------:R-:W-:Y:S02]  /*408e0*/  IADD3 R6, R15, 0x100000, RZ ;  /* 0x001000000f067810 */ /* 0x000fe40007ffe0ff */
[----:B-1----:R-:W-:Y:S01]  /*408f0*/  LOP3.LUT R31, R31, 0x3f, RZ, 0xc0, !PT ;  /* 0x0000003f1f1f7812 */ /* 0x002fe200078ec0ff */
[----:B------:R-:W-:Y:S01]  /*40900*/  IMAD.WIDE R46, R252, 0x4, R222 ;  /* 0x00000004fc2e7825 */ /* 0x000fe200078e02de */
[----:B------:R-:W-:Y:S01]  /*40910*/  IADD3 R7, R0, -0x86, RZ ;  /* 0xffffff7a00077810 */ /* 0x000fe20007ffe0ff */
[----:B------:R-:W-:Y:S01]  /*40920*/  STL.64 [R1+0x490], R62 ;  /* 0x0004903e01007387 */ /* 0x000fe20000100a00 */
[----:B------:R-:W-:-:S02]  /*40930*/  SHF.L.U32 R31, R31, 0x2, RZ ;  /* 0x000000021f1f7819 */ /* 0x000fc400000006ff */
[----:B------:R-:W-:Y:S01]  /*40940*/  ISETP.GE.U32.AND P6, PT, R7, 0x7ffffefb, PT ;  /* 0x7ffffefb0700780c */ /* 0x000fe20003fc6070 */
[----:B------:R1:W-:Y:S01]  /*40950*/  LDGSTS.E [R6+-0x71000], [R62.64], !P1 ;  /* 0x8f0000003e067fae */ /* 0x0003e2000c921844 */
[----:B------:R-:W-:Y:S02]  /*40960*/  LOP3.LUT R30, R31, 0x20, RZ, 0x3c, !PT ;  /* 0x000000201f1e7812 */ /* 0x000fe400078e3cff */
[C---:B------:R-:W-:Y:S01]  /*40970*/  IADD3 R7, R0.reuse, -0x8e, RZ ;  /* 0xffffff7200077810 */ /* 0x040fe20007ffe0ff */
[----:B------:R-:W-:Y:S04]  /*40980*/  STL.64 [R1+0x488], R54 ;  /* 0x0004883601007387 */ /* 0x000fe80000100a00 */
[----:B------:R3:W-:Y:S01]  /*40990*/  LDGSTS.E [R3+-0x70c00], [R54.64], !P2 ;  /* 0x8f40000036037fae */ /* 0x0007e2000d121844 */
[----:B-1----:R-:W-:-:S03]  /*409a0*/  IADD3 R6, R0, -0x96, RZ ;  /* 0xffffff6a00067810 */ /* 0x002fc60007ffe0ff */
[----:B------:R1:W-:Y:S01]  /*409b0*/  STL.64 [R1+0x480], R46 ;  /* 0x0004802e01007387 */ /* 0x0003e20000100a00 */
[----:B------:R-:W-:-:S03]  /*409c0*/  ISETP.GE.U32.AND P1, PT, R7, 0x7ffffef3, PT ;  /* 0x7ffffef30700780c */ /* 0x000fc60003f26070 */
[----:B------:R1:W-:Y:S01]  /*409d0*/  LDGSTS.E [R2+-0x70800], [R46.64], !P0 ;  /* 0x8f8000002e027fae */ /* 0x0003e2000c121844 */
[----:B------:R-:W-:Y:S02]  /*409e0*/  ISETP.GE.U32.AND P0, PT, R6, 0x7ffffeeb, PT ;  /* 0x7ffffeeb0600780c */ /* 0x000fe40003f06070 */
[C---:B------:R-:W-:Y:S02]  /*409f0*/  IADD3 R6, R0.reuse, -0x9e, RZ ;  /* 0xffffff6200067810 */ /* 0x040fe40007ffe0ff */
[----:B------:R-:W-:Y:S01]  /*40a00*/  IADD3 R14, R0, -0x92, RZ ;  /* 0xffffff6e000e7810 */ /* 0x000fe20007ffe0ff */
[----:B-1----:R-:W-:Y:S01]  /*40a10*/  IMAD.WIDE R46, R252, 0x4, R224 ;  /* 0x00000004fc2e7825 */ /* 0x002fe200078e02e0 */
[----:B------:R-:W-:-:S04]  /*40a20*/  IADD3 R2, R30, 0x100000, RZ ;  /* 0x001000001e027810 */ /* 0x000fc80007ffe0ff */
[----:B------:R3:W-:Y:S01]  /*40a30*/  LDGSTS.E [R3+-0x70400], [R46.64], !P3 ;  /* 0x8fc000002e037fae */ /* 0x0007e2000d921844 */
[----:B------:R-:W-:Y:S01]  /*40a40*/  ISETP.GE.U32.AND P2, PT, R14, 0x7ffffeef, PT ;  /* 0x7ffffeef0e00780c */ /* 0x000fe20003f46070 */
[----:B------:R-:W-:Y:S01]  /*40a50*/  IMAD.WIDE R8, R252, 0x4, R8 ;  /* 0x00000004fc087825 */ /* 0x000fe200078e0208 */
[----:B------:R-:W-:Y:S01]  /*40a60*/  IADD3 R7, R0, -0x9a, RZ ;  /* 0xffffff6600077810 */ /* 0x000fe20007ffe0ff */
[----:B------:R-:W-:Y:S02]  /*40a70*/  STL.64 [R1+0x478], R46 ;  /* 0x0004782e01007387 */ /* 0x000fe40000100a00 */
[----:B------:R-:W-:Y:S01]  /*40a80*/  IMAD.WIDE R16, R252, 0x4, R16 ;  /* 0x00000004fc107825 */ /* 0x000fe200078e0210 */
[----:B------:R-:W-:Y:S02]  /*40a90*/  IADD3 R14, R0, -0xa2, RZ ;  /* 0xffffff5e000e7810 */ /* 0x000fe40007ffe0ff */
[----:B---3--:R-:W-:Y:S02]  /*40aa0*/  IADD3 R3, R30, 0x100000, RZ ;  /* 0x001000001e037810 */ /* 0x008fe40007ffe0ff */
[----:B------:R-:W-:-:S02]  /*40ab0*/  ISETP.GE.U32.AND P3, PT, R7, 0x7ffffee7, PT ;  /* 0x7ffffee70700780c */ /* 0x000fc40003f66070 */
[----:B------:R-:W-:Y:S01]  /*40ac0*/  IADD3 R7, R0, -0xa6, RZ ;  /* 0xffffff5a00077810 */ /* 0x000fe20007ffe0ff */
[----:B--2---:R-:W-:-:S05]  /*40ad0*/  IMAD.WIDE R38, R252, 0x4, R38 ;  /* 0x00000004fc267825 */ /* 0x004fca00078e0226 */
[----:B------:R1:W-:Y:S01]  /*40ae0*/  LDGSTS.E [R2+-0x77f00], [R38.64], !P4 ;  /* 0x8810000026027fae */ /* 0x0003e2000e121844 */
[----:B------:R-:W-:Y:S02]  /*40af0*/  ISETP.GE.U32.AND P4, PT, R6, 0x7ffffee3, PT ;  /* 0x7ffffee30600780c */ /* 0x000fe40003f86070 */
[----:B------:R-:W-:Y:S01]  /*40b00*/  IADD3 R6, R30, 0x100000, RZ ;  /* 0x001000001e067810 */ /* 0x000fe20007ffe0ff */
[----:B------:R-:W-:Y:S01]  /*40b10*/  STL.64 [R1+0x470], R38 ;  /* 0x0004702601007387 */ /* 0x000fe20000100a00 */
[----:B----4-:R-:W-:-:S05]  /*40b20*/  IMAD.WIDE R22, R252, 0x4, R22 ;  /* 0x00000004fc167825 */ /* 0x010fca00078e0216 */
[----:B------:R-:W-:Y:S04]  /*40b30*/  STL.64 [R1+0x468], R22 ;  /* 0x0004681601007387 */ /* 0x000fe80000100a00 */
[----:B------:R2:W-:Y:S04]  /*40b40*/  LDGSTS.E [R6+-0x77b00], [R22.64], !P6 ;  /* 0x8850000016067fae */ /* 0x0005e8000f121844 */
[----:B------:R3:W-:Y:S04]  /*40b50*/  STL.64 [R1+0x460], R8 ;  /* 0x0004600801007387 */ /* 0x0007e80000100a00 */
[----:B------:R3:W-:Y:S01]  /*40b60*/  LDGSTS.E [R3+-0x77700], [R8.64], !P5 ;  /* 0x8890000008037fae */ /* 0x0007e2000e921844 */
[----:B--2---:R-:W-:-:S03]  /*40b70*/  IADD3 R6, R0, -0xaa, RZ ;  /* 0xffffff5600067810 */ /* 0x004fc60007ffe0ff */
[----:B------:R2:W-:Y:S01]  /*40b80*/  STL.64 [R1+0x458], R16 ;  /* 0x0004581001007387 */ /* 0x0005e20000100a00 */
[----:B------:R-:W-:-:S03]  /*40b90*/  ISETP.GE.U32.AND P6, PT, R14, 0x7ffffedf, PT ;  /* 0x7ffffedf0e00780c */ /* 0x000fc60003fc6070 */
[----:B------:R2:W-:Y:S01]  /*40ba0*/  LDGSTS.E [R2+-0x77300], [R16.64], !P1 ;  /* 0x88d0000010027fae */ /* 0x0005e2000c921844 */
[----:B------:R-:W-:Y:S01]  /*40bb0*/  ISETP.GE.U32.AND P1, PT, R6, 0x7ffffed7, PT ;  /* 0x7ffffed70600780c */ /* 0x000fe20003f26070 */
[----:B---3--:R-:W-:Y:S01]  /*40bc0*/  IMAD.WIDE R8, R252, 0x4, R32 ;  /* 0x00000004fc087825 */ /* 0x008fe200078e0220 */
[----:B------:R-:W-:-:S03]  /*40bd0*/  IADD3 R6, R0, -0xb2, RZ ;  /* 0xffffff4e00067810 */ /* 0x000fc60007ffe0ff */
[----:B--2---:R-:W-:Y:S01]  /*40be0*/  IMAD.WIDE R16, R252, 0x4, R24 ;  /* 0x00000004fc107825 */ /* 0x004fe200078e0218 */
[----:B------:R-:W-:-:S04]  /*40bf0*/  ISETP.GE.U32.AND P5, PT, R7, 0x7ffffedb, PT ;  /* 0x7ffffedb0700780c */ /* 0x000fc80003fa6070 */
[----:B------:R2:W-:Y:S01]  /*40c00*/  LDGSTS.E [R3+-0x76f00], [R16.64], !P2 ;  /* 0x8910000010037fae */ /* 0x0005e2000d121844 */
[----:B------:R-:W-:-:S03]  /*40c10*/  IMAD.WIDE R24, R252, 0x4, R40 ;  /* 0x00000004fc187825 */ /* 0x000fc600078e0228 */
[----:B------:R3:W-:Y:S01]  /*40c20*/  LDGSTS.E [R2+-0x76b00], [R8.64], !P0 ;  /* 0x8950000008027fae */ /* 0x0007e2000c121844 */
[----:B------:R-:W-:Y:S01]  /*40c30*/  ISETP.GE.U32.AND P0, PT, R6, 0x7ffffecf, PT ;  /* 0x7ffffecf0600780c */ /* 0x000fe20003f06070 */
[----:B------:R-:W-:Y:S01]  /*40c40*/  IMAD.WIDE R22, R252, 0x4, R48 ;  /* 0x00000004fc167825 */ /* 0x000fe200078e0230 */
[----:B------:R-:W-:Y:S01]  /*40c50*/  IADD3 R6, R30, 0x100000, RZ ;  /* 0x001000001e067810 */ /* 0x000fe20007ffe0ff */
[----:B------:R2:W-:Y:S01]  /*40c60*/  STL.64 [R1+0x450], R16 ;  /* 0x0004501001007387 */ /* 0x0005e20000100a00 */
[----:B------:R-:W-:-:S03]  /*40c70*/  IADD3 R7, R0, -0xae, RZ ;  /* 0xffffff5200077810 */ /* 0x000fc60007ffe0ff */
[----:B------:R3:W-:Y:S01]  /*40c80*/  STL.64 [R1+0x448], R8 ;  /* 0x0004480801007387 */ /* 0x0007e20000100a00 */
[----:B------:R-:W-:Y:S02]  /*40c90*/  ISETP.GE.U32.AND P2, PT, R7, 0x7ffffed3, PT ;  /* 0x7ffffed30700780c */ /* 0x000fe40003f46070 */
[----:B------:R-:W-:Y:S01]  /*40ca0*/  IADD3 R7, R0, -0xb6, RZ ;  /* 0xffffff4a00077810 */ /* 0x000fe20007ffe0ff */
[----:B------:R-:W-:Y:S01]  /*40cb0*/  STL.64 [R1+0x440], R24 ;  /* 0x0004401801007387 */ /* 0x000fe20000100a00 */
[----:B--2---:R-:W-:-:S03]  /*40cc0*/  IMAD.WIDE R16, R252, 0x4, R56 ;  /* 0x00000004fc107825 */ /* 0x004fc600078e0238 */
[----:B------:R2:W-:Y:S01]  /*40cd0*/  LDGSTS.E [R6+-0x76700], [R24.64], !P3 ;  /* 0x8990000018067fae */ /* 0x0005e2000d921844 */
[----:B---3--:R-:W-:-:S03]  /*40ce0*/  IADD3 R8, R0, -0xba, RZ ;  /* 0xffffff4600087810 */ /* 0x008fc60007ffe0ff */
[----:B------:R-:W-:Y:S04]  /*40cf0*/  STL.64 [R1+0x438], R22 ;  /* 0x0004381601007387 */ /* 0x000fe80000100a00 */
[----:B------:R3:W-:Y:S01]  /*40d00*/  LDGSTS.E [R3+-0x76300], [R22.64], !P4 ;  /* 0x89d0000016037fae */ /* 0x0007e2000e121844 */
[----:B------:R-:W-:Y:S02]  /*40d10*/  ISETP.GE.U32.AND P4, PT, R8, 0x7ffffec7, PT ;  /* 0x7ffffec70800780c */ /* 0x000fe40003f86070 */
[----:B--2---:R-:W-:Y:S01]  /*40d20*/  IADD3 R6, R0, -0xbe, RZ ;  /* 0xffffff4200067810 */ /* 0x004fe20007ffe0ff */
[----:B------:R2:W-:Y:S01]  /*40d30*/  STL.64 [R1+0x430], R16 ;  /* 0x0004301001007387 */ /* 0x0005e20000100a00 */
[----:B------:R-:W-:-:S03]  /*40d40*/  IMAD.WIDE R8, R252, 0x4, R72 ;  /* 0x00000004fc087825 */ /* 0x000fc600078e0248 */
[----:B------:R2:W-:Y:S01]  /*40d50*/  LDGSTS.E [R2+-0x75f00], [R16.64], !P6 ;  /* 0x8a10000010027fae */ /* 0x0005e2000f121844 */
[----:B------:R-:W-:Y:S02]  /*40d60*/  ISETP.GE.U32.AND P3, PT, R7, 0x7ffffecb, PT ;  /* 0x7ffffecb0700780c */ /* 0x000fe40003f66070 */
[----:B------:R-:W-:Y:S02]  /*40d70*/  ISETP.GE.U32.AND P6, PT, R6, 0x7ffffec3, PT ;  /* 0x7ffffec30600780c */ /* 0x000fe40003fc6070 */
[----:B------:R-:W-:Y:S01]  /*40d80*/  IADD3 R6, R0, -0xc6, RZ ;  /* 0xffffff3a00067810 */ /* 0x000fe20007ffe0ff */
[----:B--2---:R-:W-:-:S05]  /*40d90*/  IMAD.WIDE R16, R252, 0x4, R64 ;  /* 0x00000004fc107825 */ /* 0x004fca00078e0240 */
[----:B------:R2:W-:Y:S01]  /*40da0*/  LDGSTS.E [R3+-0x75b00], [R16.64], !P5 ;  /* 0x8a50000010037fae */ /* 0x0005e2000e921844 */
[----:B------:R-:W-:-:S03]  /*40db0*/  IMAD.WIDE R24, R252, 0x4, R80 ;  /* 0x00000004fc187825 */ /* 0x000fc600078e0250 */
[----:B------:R4:W-:Y:S01]  /*40dc0*/  LDGSTS.E [R2+-0x75700], [R8.64], !P1 ;  /* 0x8a90000008027fae */ /* 0x0009e2000c921844 */
[----:B------:R-:W-:Y:S01]  /*40dd0*/  ISETP.GE.U32.AND P1, PT, R6, 0x7ffffebb, PT ;  /* 0x7ffffebb0600780c */ /* 0x000fe20003f26070 */
[----:B---3--:R-:W-:Y:S01]  /*40de0*/  IMAD.WIDE R22, R252, 0x4, R88 ;  /* 0x00000004fc167825 */ /* 0x008fe200078e0258 */
[----:B------:R-:W-:Y:S01]  /*40df0*/  IADD3 R6, R30, 0x100000, RZ ;  /* 0x001000001e067810 */ /* 0x000fe20007ffe0ff */
[----:B------:R2:W-:Y:S01]  /*40e00*/  STL.64 [R1+0x428], R16 ;  /* 0x0004281001007387 */ /* 0x0005e20000100a00 */
[----:B------:R-:W-:-:S03]  /*40e10*/  IADD3 R7, R0, -0xc2, RZ ;  /* 0xffffff3e00077810 */ /* 0x000fc60007ffe0ff */
[----:B------:R4:W-:Y:S01]  /*40e20*/  STL.64 [R1+0x420], R8 ;  /* 0x0004200801007387 */ /* 0x0009e20000100a00 */
[----:B------:R-:W-:-:S03]  /*40e30*/  ISETP.GE.U32.AND P5, PT, R7, 0x7ffffebf, PT ;  /* 0x7ffffebf0700780c */ /* 0x000fc60003fa6070 */
[----:B------:R-:W-:Y:S01]  /*40e40*/  STL.64 [R1+0x418], R24 ;  /* 0x0004181801007387 */ /* 0x000fe20000100a00 */
[----:B--2---:R-:W-:-:S03]  /*40e50*/  IMAD.WIDE R16, R252, 0x4, R96 ;  /* 0x00000004fc107825 */ /* 0x004fc600078e0260 */
[----:B------:R2:W-:Y:S01]  /*40e60*/  LDGSTS.E [R6+-0x75300], [R24.64], !P2 ;  /* 0x8ad0000018067fae */ /* 0x0005e2000d121844 */
[----:B----4-:R-:W-:-:S03]  /*40e70*/  IADD3 R8, R0, -0xca, RZ ;  /* 0xffffff3600087810 */ /* 0x010fc60007ffe0ff */
        /* <DEDUP_REMOVED lines=8> */
[C---:B------:R-:W-:Y:S02]  /*40f00*/  IADD3 R6, R0.reuse, -0xda, RZ ;  /* 0xffffff2600067810 */ /* 0x040fe40007ffe0ff */
[----:B------:R-:W-:Y:S01]  /*40f10*/  IADD3 R7, R0, -0xce, RZ ;  /* 0xffffff3200077810 */ /* 0x000fe20007ffe0ff */
[----:B--2---:R-:W-:-:S03]  /*40f20*/  IMAD.WIDE R16, R252, 0x4, R104 ;  /* 0x00000004fc107825 */ /* 0x004fc600078e0268 */
[----:B------:R-:W-:Y:S02]  /*40f30*/  ISETP.GE.U32.AND P0, PT, R7, 0x7ffffeb3, PT ;  /* 0x7ffffeb30700780c */ /* 0x000fe40003f06070 */
        /* <DEDUP_REMOVED lines=32> */
[----:B------:R2:W-:Y:S04]  /*41140*/  STL.64 [R1+0x3d8], R16 ;  /* 0x0003d81001007387 */ /* 0x0005e80000100a00 */
[----:B------:R4:W-:Y:S04]  /*41150*/  STL.64 [R1+0x3d0], R8 ;  /* 0x0003d00801007387 */ /* 0x0009e80000100a00 */
[----:B------:R-:W-:Y:S01]  /*41160*/  STL.64 [R1+0x3a8], R24 ;  /* 0x0003a81801007387 */ /* 0x000fe20000100a00 */
[----:B--2---:R-:W-:-:S03]  /*41170*/  IMAD.WIDE R16, R252, 0x4, R176 ;  /* 0x00000004fc107825 */ /* 0x004fc600078e02b0 */
[----:B------:R2:W-:Y:S01]  /*41180*/  LDGSTS.E [R6+-0x72b00], [R24.64], !P4 ;  /* 0x8d50000018067fae */ /* 0x0005e2000e121844 */
[----:B----4-:R-:W-:-:S03]  /*41190*/  IADD3 R8, R0, -0xf2, RZ ;  /* 0xffffff0e00087810 */ /* 0x010fc60007ffe0ff */
[----:B------:R-:W-:Y:S04]  /*411a0*/  STL.64 [R1+0x3a0], R22 ;  /* 0x0003a01601007387 */ /* 0x000fe80000100a00 */
[----:B------:R3:W-:Y:S01]  /*411b0*/  LDGSTS.E [R3+-0x72700], [R22.64], !P6 ;  /* 0x8d90000016037fae */ /* 0x0007e2000f121844 */
[----:B------:R-:W-:Y:S01]  /*411c0*/  ISETP.GE.U32.AND P4, PT, R8, 0x7ffffe8f, PT ;  /* 0x7ffffe8f0800780c */ /* 0x000fe20003f86070 */
[C---:B------:R-:W-:Y:S02]  /*411d0*/  IMAD.WIDE R8, R252.reuse, 0x4, R192 ;  /* 0x00000004fc087825 */ /* 0x040fe400078e02c0 */
[----:B------:R4:W-:Y:S04]  /*411e0*/  STL.64 [R1+0x398], R16 ;  /* 0x0003981001007387 */ /* 0x0009e80000100a00 */
[----:B------:R4:W-:Y:S02]  /*411f0*/  LDGSTS.E [R2+-0x72300], [R16.64], !P5 ;  /* 0x8dd0000010027fae */ /* 0x0009e4000e921844 */
[----:B----4-:R-:W-:-:S05]  /*41200*/  IMAD.WIDE R16, R252, 0x4, R184 ;  /* 0x00000004fc107825 */ /* 0x010fca00078e02b8 */
[----:B------:R4:W-:Y:S04]  /*41210*/  STL.64 [R1+0x390], R16 ;  /* 0x0003901001007387 */ /* 0x0009e80000100a00 */
[----:B------:R1:W-:Y:S04]  /*41220*/  STL.64 [R1+0x378], R8 ;  /* 0x0003780801007387 */ /* 0x0003e80000100a00 */
[----:B---3--:R-:W3:Y:S01]  /*41230*/  LDL.LU.64 R22, [R1+0x18] ;  /* 0x0000180001167983 */ /* 0x008ee20000300a00 */
[C---:B------:R-:W-:Y:S02]  /*41240*/  IADD3 R7, R0.reuse, -0xea, RZ ;  /* 0xffffff1600077810 */ /* 0x040fe40007ffe0ff */
[----:B--2---:R-:W-:Y:S01]  /*41250*/  IADD3 R6, R0, -0xfa, RZ ;  /* 0xffffff0600067810 */ /* 0x004fe20007ffe0ff */
[----:B------:R4:W-:Y:S01]  /*41260*/  LDGSTS.E [R3+-0x71f00], [R16.64], !P1 ;  /* 0x8e10000010037fae */ /* 0x0009e2000c921844 */
[----:B------:R-:W-:-:S02]  /*41270*/  ISETP.GE.U32.AND P0, PT, R7, 0x7ffffe97, PT ;  /* 0x7ffffe970700780c */ /* 0x000fc40003f06070 */
[----:B------:R-:W-:Y:S01]  /*41280*/  ISETP.GE.U32.AND P5, PT, R6, 0x7ffffe87, PT ;  /* 0x7ffffe870600780c */ /* 0x000fe20003fa6070 */
[----:B------:R1:W-:Y:S01]  /*41290*/  LDGSTS.E [R2+-0x71b00], [R8.64], !P2 ;  /* 0x8e50000008027fae */ /* 0x0003e2000d121844 */
[C---:B------:R-:W-:Y:S02]  /*412a0*/  IADD3 R6, R0.reuse, -0x83, RZ ;  /* 0xffffff7d00067810 */ /* 0x040fe40007ffe0ff */
[----:B------:R-:W-:Y:S01]  /*412b0*/  IADD3 R7, R0, -0xf6, RZ ;  /* 0xffffff0a00077810 */ /* 0x000fe20007ffe0ff */
[----:B------:R-:W-:Y:S01]  /*412c0*/  IMAD.WIDE R32, R252, 0x4, R200 ;  /* 0x00000004fc207825 */ /* 0x000fe200078e02c8 */
[----:B------:R-:W-:Y:S02]  /*412d0*/  ISETP.GE.U32.AND P2, PT, R6, 0x7ffffefe, PT ;  /* 0x7ffffefe0600780c */ /* 0x000fe40003f46070 */
[----:B------:R-:W-:Y:S01]  /*412e0*/  ISETP.GE.U32.AND P6, PT, R7, 0x7ffffe8b, PT ;  /* 0x7ffffe8b0700780c */ /* 0x000fe20003fc6070 */
[----:B------:R-:W-:Y:S01]  /*412f0*/  IMAD.WIDE R24, R252, 0x4, R208 ;  /* 0x00000004fc187825 */ /* 0x000fe200078e02d0 */
[----:B------:R-:W-:-:S02]  /*41300*/  IADD3 R6, R30, 0x100000, RZ ;  /* 0x001000001e067810 */ /* 0x000fc40007ffe0ff */
[----:B------:R-:W-:Y:S01]  /*41310*/  IADD3 R7, R0, -0xfe, RZ ;  /* 0xffffff0200077810 */ /* 0x000fe20007ffe0ff */
[----:B----4-:R-:W-:Y:S01]  /*41320*/  IMAD.WIDE R16, R252, 0x4, R216 ;  /* 0x00000004fc107825 */ /* 0x010fe200078e02d8 */
[----:B-1----:R-:W-:Y:S01]  /*41330*/  IADD3 R8, R0, -0x8b, RZ ;  /* 0xffffff7500087810 */ /* 0x002fe20007ffe0ff */
[----:B------:R-:W-:Y:S01]  /*41340*/  STL.64 [R1+0x370], R32 ;  /* 0x0003702001007387 */ /* 0x000fe20000100a00 */
[----:B------:R-:W-:-:S03]  /*41350*/  ISETP.GE.U32.AND P1, PT, R7, 0x7ffffe83, PT ;  /* 0x7ffffe830700780c */ /* 0x000fc60003f26070 */
[----:B------:R1:W-:Y:S01]  /*41360*/  LDGSTS.E [R6+-0x71700], [R32.64], !P0 ;  /* 0x8e90000020067fae */ /* 0x0003e2000c121844 */
[----:B------:R-:W-:-:S03]  /*41370*/  IADD3 R7, R0, -0x87, RZ ;  /* 0xffffff7900077810 */ /* 0x000fc60007ffe0ff */
[----:B------:R-:W-:Y:S04]  /*41380*/  STL.64 [R1+0x368], R24 ;  /* 0x0003681801007387 */ /* 0x000fe80000100a00 */
[----:B------:R2:W-:Y:S01]  /*41390*/  LDGSTS.E [R3+-0x71300], [R24.64], !P3 ;  /* 0x8ed0000018037fae */ /* 0x0005e2000d921844 */
[----:B------:R-:W-:Y:S02]  /*413a0*/  ISETP.GE.U32.AND P3, PT, R8, 0x7ffffef6, PT ;  /* 0x7ffffef60800780c */ /* 0x000fe40003f66070 */
[----:B-1----:R-:W-:Y:S01]  /*413b0*/  IADD3 R6, R0, -0x8f, RZ ;  /* 0xffffff7100067810 */ /* 0x002fe20007ffe0ff */
[----:B------:R1:W-:Y:S01]  /*413c0*/  STL.64 [R1+0x360], R16 ;  /* 0x0003601001007387 */ /* 0x0003e20000100a00 */
[----:B------:R-:W-:-:S03]  /*413d0*/  IMAD.WIDE R8, R252, 0x4, R228 ;  /* 0x00000004fc087825 */ /* 0x000fc600078e02e4 */
[----:B------:R1:W-:Y:S01]  /*413e0*/  LDGSTS.E [R2+-0x70f00], [R16.64], !P4 ;  /* 0x8f10000010027fae */ /* 0x0003e2000e121844 */
[----:B------:R-:W-:Y:S02]  /*413f0*/  ISETP.GE.U32.AND P4, PT, R6, 0x7ffffef2, PT ;  /* 0x7ffffef20600780c */ /* 0x000fe40003f86070 */
[----:B------:R-:W-:Y:S02]  /*41400*/  IADD3 R6, R0, -0x97, RZ ;  /* 0xffffff6900067810 */ /* 0x000fe40007ffe0ff */
[----:B------:R-:W-:Y:S01]  /*41410*/  ISETP.GE.U32.AND P0, PT, R7, 0x7ffffefa, PT ;  /* 0x7ffffefa0700780c */ /* 0x000fe20003f06070 */
[----:B-1----:R-:W-:Y:S01]  /*41420*/  IMAD.WIDE R16, R252, 0x4, R226 ;  /* 0x00000004fc107825 */ /* 0x002fe200078e02e2 */
[----:B------:R-:W-:-:S04]  /*41430*/  LOP3.LUT R31, R31, 0x40, RZ, 0x3c, !PT ;  /* 0x000000401f1f7812 */ /* 0x000fc800078e3cff */
[----:B------:R1:W-:Y:S01]  /*41440*/  LDGSTS.E [R3+-0x70b00], [R16.64], !P6 ;  /* 0x8f50000010037fae */ /* 0x0003e2000f121844 */
[----:B--2---:R-:W-:-:S03]  /*41450*/  IMAD.WIDE R24, R252, 0x4, R230 ;  /* 0x00000004fc187825 */ /* 0x004fc600078e02e6 */
[----:B------:R2:W-:Y:S01]  /*41460*/  LDGSTS.E [R2+-0x70700], [R8.64], !P5 ;  /* 0x8f90000008027fae */ /* 0x0005e2000e921844 */
[----:B------:R-:W-:Y:S02]  /*41470*/  ISETP.GE.U32.AND P5, PT, R6, 0x7ffffeea, PT ;  /* 0x7ffffeea0600780c */ /* 0x000fe40003fa6070 */
[----:B------:R-:W-:Y:S01]  /*41480*/  IADD3 R6, R30, 0x100000, RZ ;  /* 0x001000001e067810 */ /* 0x000fe20007ffe0ff */
[----:B------:R4:W-:Y:S01]  /*41490*/  STL.64 [R1+0x348], R16 ;  /* 0x0003481001007387 */ /* 0x0009e20000100a00 */
[----:B------:R-:W-:-:S03]  /*414a0*/  IADD3 R7, R0, -0x93, RZ ;  /* 0xffffff6d00077810 */ /* 0x000fc60007ffe0ff */
[----:B------:R4:W-:Y:S01]  /*414b0*/  STL.64 [R1+0x340], R8 ;  /* 0x0003400801007387 */ /* 0x0009e20000100a00 */
[C---:B-1----:R-:W-:Y:S02]  /*414c0*/  IADD3 R3, R31.reuse, 0x100000, RZ ;  /* 0x001000001f037810 */ /* 0x042fe40007ffe0ff */
[----:B--2---:R-:W-:Y:S01]  /*414d0*/  IADD3 R2, R31, 0x100000, RZ ;  /* 0x001000001f027810 */ /* 0x004fe20007ffe0ff */
[----:B------:R1:W-:Y:S01]  /*414e0*/  LDGSTS.E [R6+-0x70300], [R24.64], !P1 ;  /* 0x8fd0000018067fae */ /* 0x0003e2000c921844 */
[----:B----4-:R-:W-:Y:S01]  /*414f0*/  IMAD.WIDE R16, R252, 0x4, R250 ;  /* 0x00000004fc107825 */ /* 0x010fe200078e02fa */
[----:B------:R-:W-:-:S03]  /*41500*/  IADD3 R8, R0, -0x9b, RZ ;  /* 0xffffff6500087810 */ /* 0x000fc60007ffe0ff */
[----:B------:R-:W-:Y:S01]  /*41510*/  IMAD.WIDE R10, R252, 0x4, R10 ;  /* 0x00000004fc0a7825 */ /* 0x000fe200078e020a */
[----:B------:R-:W-:Y:S02]  /*41520*/  ISETP.GE.U32.AND P6, PT, R7, 0x7ffffeee, PT ;  /* 0x7ffffeee0700780c */ /* 0x000fe40003fc6070 */
[----:B-1----:R-:W-:Y:S02]  /*41530*/  IADD3 R6, R0, -0xa3, RZ ;  /* 0xffffff5d00067810 */ /* 0x002fe40007ffe0ff */
[----:B------:R-:W-:Y:S01]  /*41540*/  ISETP.GE.U32.AND P1, PT, R8, 0x7ffffee6, PT ;  /* 0x7ffffee60800780c */ /* 0x000fe20003f26070 */
[----:B------:R-:W-:Y:S01]  /*41550*/  IMAD.WIDE R8, R252, 0x4, R18 ;  /* 0x00000004fc087825 */ /* 0x000fe200078e0212 */
[----:B------:R-:W-:Y:S01]  /*41560*/  IADD3 R7, R0, -0x9f, RZ ;  /* 0xffffff6100077810 */ /* 0x000fe20007ffe0ff */
[----:B------:R-:W-:Y:S02]  /*41570*/  STL.64 [R1+0x338], R24 ;  /* 0x0003381801007387 */ /* 0x000fe40000100a00 */
[----:B------:R-:W-:-:S04]  /*41580*/  IMAD.WIDE R18, R252, 0x4, R26 ;  /* 0x00000004fc127825 */ /* 0x000fc800078e021a */
[----:B---3--:R-:W-:-:S05]  /*41590*/  IMAD.WIDE R22, R252, 0x4, R22 ;  /* 0x00000004fc167825 */ /* 0x008fca00078e0216 */
[----:B------:R1:W-:Y:S04]  /*415a0*/  LDGSTS.E [R3+-0x77e00], [R22.64], !P2 ;  /* 0x8820000016037fae */ /* 0x0003e8000d121844 */
[----:B------:R2:W-:Y:S01]  /*415b0*/  LDGSTS.E [R2+-0x77a00], [R16.64], !P0 ;  /* 0x8860000010027fae */ /* 0x0005e2000c121844 */
[----:B------:R-:W-:Y:S02]  /*415c0*/  ISETP.GE.U32.AND P0, PT, R6, 0x7ffffede, PT ;  /* 0x7ffffede0600780c */ /* 0x000fe40003f06070 */
[----:B------:R-:W-:Y:S01]  /*415d0*/  IADD3 R6, R0, -0xab, RZ ;  /* 0xffffff5500067810 */ /* 0x000fe20007ffe0ff */
[----:B------:R3:W-:Y:S01]  /*415e0*/  LDGSTS.E [R3+-0x77600], [R10.64], !P3 ;  /* 0x88a000000a037fae */ /* 0x0007e2000d921844 */
[----:B------:R-:W-:-:S03]  /*415f0*/  ISETP.GE.U32.AND P2, PT, R7, 0x7ffffee2, PT ;  /* 0x7ffffee20700780c */ /* 0x000fc60003f46070 */
[----:B------:R4:W-:Y:S01]  /*41600*/  LDGSTS.E [R2+-0x77200], [R8.64], !P4 ;  /* 0x88e0000008027fae */ /* 0x0009e2000e121844 */
[----:B------:R-:W-:Y:S02]  /*41610*/  ISETP.GE.U32.AND P4, PT, R6, 0x7ffffed6, PT ;  /* 0x7ffffed60600780c */ /* 0x000fe40003f86070 */
[----:B------:R-:W-:Y:S01]  /*41620*/  IADD3 R6, R31, 0x100000, RZ ;  /* 0x001000001f067810 */ /* 0x000fe20007ffe0ff */
[----:B------:R-:W-:Y:S01]  /*41630*/  STL.64 [R1+0x330], R22 ;  /* 0x0003301601007387 */ /* 0x000fe20000100a00 */
[----:B------:R-:W-:-:S03]  /*41640*/  IADD3 R7, R0, -0xa7, RZ ;  /* 0xffffff5900077810 */ /* 0x000fc60007ffe0ff */
[----:B------:R2:W-:Y:S04]  /*41650*/  STL.64 [R1+0x308], R16 ;  /* 0x0003081001007387 */ /* 0x0005e80000100a00 */
[----:B------:R3:W-:Y:S01]  /*41660*/  STL.64 [R1+0x300], R10 ;  /* 0x0003000a01007387 */ /* 0x0007e20000100a00 */
[----:B------:R-:W-:-:S03]  /*41670*/  ISETP.GE.U32.AND P3, PT, R7, 0x7ffffeda, PT ;  /* 0x7ffffeda0700780c */ /* 0x000fc60003f66070 */
[----:B------:R4:W-:Y:S01]  /*41680*/  STL.64 [R1+0x2f8], R8 ;  /* 0x0002f80801007387 */ /* 0x0009e20000100a00 */
[----:B--2---:R-:W-:-:S03]  /*41690*/  IMAD.WIDE R16, R252, 0x4, R34 ;  /* 0x00000004fc107825 */ /* 0x004fc600078e0222 */
[----:B------:R-:W-:Y:S01]  /*416a0*/  STL.64 [R1+0x2f0], R18 ;  /* 0x0002f01201007387 */ /* 0x000fe20000100a00 */
[----:B---3--:R-:W-:-:S03]  /*416b0*/  IMAD.WIDE R10, R252, 0x4, R42 ;  /* 0x00000004fc0a7825 */ /* 0x008fc600078e022a */
[----:B------:R2:W-:Y:S01]  /*416c0*/  LDGSTS.E [R6+-0x76e00], [R18.64], !P6 ;  /* 0x8920000012067fae */ /* 0x0005e2000f121844 */
[C---:B------:R-:W-:Y:S02]  /*416d0*/  IADD3 R7, R0.reuse, -0xaf, RZ ;  /* 0xffffff5100077810 */ /* 0x040fe40007ffe0ff */
[----:B----4-:R-:W-:Y:S01]  /*416e0*/  IADD3 R8, R0, -0xb3, RZ ;  /* 0xffffff4d00087810 */ /* 0x010fe20007ffe0ff */
        /* <DEDUP_REMOVED lines=67> */
[C---:B---3--:R-:W-:Y:S01]  /*41b20*/  IMAD.WIDE R16, R252.reuse, 0x4, R154 ;  /* 0x00000004fc107825 */ /* 0x048fe200078e029a */
[----:B------:R-:W-:Y:S01]  /*41b30*/  IADD3 R6, R31, 0x100000, RZ ;  /* 0x001000001f067810 */ /* 0x000fe20007ffe0ff */
[----:B------:R2:W-:Y:S04]  /*41b40*/  STL.64 [R1+0x1a8], R10 ;  /* 0x0001a80a01007387 */ /* 0x0005e80000100a00 */
[----:B------:R4:W-:Y:S04]  /*41b50*/  STL.64 [R1+0x1a0], R8 ;  /* 0x0001a00801007387 */ /* 0x0009e80000100a00 */
[----:B------:R3:W-:Y:S01]  /*41b60*/  STL.64 [R1+0x188], R18 ;  /* 0x0001881201007387 */ /* 0x0007e20000100a00 */
[----:B--2---:R-:W-:-:S03]  /*41b70*/  IMAD.WIDE R10, R252, 0x4, R162 ;  /* 0x00000004fc0a7825 */ /* 0x004fc600078e02a2 */
[----:B------:R3:W-:Y:S01]  /*41b80*/  LDGSTS.E [R6+-0x73200], [R18.64], !P5 ;  /* 0x8ce0000012067fae */ /* 0x0007e2000e921844 */
[----:B----4-:R-:W-:-:S03]  /*41b90*/  IADD3 R8, R0, -0xeb, RZ ;  /* 0xffffff1500087810 */ /* 0x010fc60007ffe0ff */
[----:B------:R-:W-:Y:S04]  /*41ba0*/  STL.64 [R1+0x180], R16 ;  /* 0x0001801001007387 */ /* 0x000fe80000100a00 */
[----:B------:R2:W-:Y:S01]  /*41bb0*/  LDGSTS.E [R3+-0x72e00], [R16.64], !P1 ;  /* 0x8d20000010037fae */ /* 0x0005e2000c921844 */
[----:B------:R-:W-:-:S03]  /*41bc0*/  ISETP.GE.U32.AND P5, PT, R8, 0x7ffffe96, PT ;  /* 0x7ffffe960800780c */ /* 0x000fc60003fa6070 */
[----:B------:R4:W-:Y:S04]  /*41bd0*/  STL.64 [R1+0x178], R10 ;  /* 0x0001780a01007387 */ /* 0x0009e80000100a00 */
[----:B------:R4:W-:Y:S01]  /*41be0*/  LDGSTS.E [R2+-0x72a00], [R10.64], !P2 ;  /* 0x8d6000000a027fae */ /* 0x0009e2000d121844 */
[----:B------:R-:W-:-:S04]  /*41bf0*/  IMAD.WIDE R8, R252, 0x4, R178 ;  /* 0x00000004fc087825 */ /* 0x000fc800078e02b2 */
[----:B---3--:R-:W-:-:S04]  /*41c00*/  IMAD.WIDE R18, R252, 0x4, R186 ;  /* 0x00000004fc127825 */ /* 0x008fc800078e02ba */
[----:B----4-:R-:W-:-:S04]  /*41c10*/  IMAD.WIDE R10, R252, 0x4, R170 ;  /* 0x00000004fc0a7825 */ /* 0x010fc800078e02aa */
[C---:B--2---:R-:W-:Y:S01]  /*41c20*/  IMAD.WIDE R16, R252.reuse, 0x4, R194 ;  /* 0x00000004fc107825 */ /* 0x044fe200078e02c2 */
[----:B------:R2:W-:Y:S04]  /*41c30*/  STL.64 [R1+0x170], R10 ;  /* 0x0001700a01007387 */ /* 0x0005e80000100a00 */
[----:B------:R2:W-:Y:S04]  /*41c40*/  LDGSTS.E [R3+-0x72600], [R10.64], !P0 ;  /* 0x8da000000a037fae */ /* 0x0005e8000c121844 */
[----:B------:R3:W-:Y:S04]  /*41c50*/  STL.64 [R1+0x168], R8 ;  /* 0x0001680801007387 */ /* 0x0007e80000100a00 */
[----:B------:R-:W-:Y:S01]  /*41c60*/  STL.64 [R1+0x160], R18 ;  /* 0x0001601201007387 */ /* 0x000fe20000100a00 */
[----:B--2---:R-:W-:-:S03]  /*41c70*/  IMAD.WIDE R10, R252, 0x4, R202 ;  /* 0x00000004fc0a7825 */ /* 0x004fc600078e02ca */
[----:B------:R-:W-:Y:S04]  /*41c80*/  STL.64 [R1+0x158], R16 ;  /* 0x0001581001007387 */ /* 0x000fe80000100a00 */
[----:B------:R2:W-:Y:S04]  /*41c90*/  STL.64 [R1+0x150], R10 ;  /* 0x0001500a01007387 */ /* 0x0005e80000100a00 */
[----:B-1----:R-:W4:Y:S01]  /*41ca0*/  LDL.LU.64 R22, [R1+0x10] ;  /* 0x0000100001167983 */ /* 0x002f220000300a00 */
[C---:B------:R-:W-:Y:S02]  /*41cb0*/  IADD3 R7, R0.reuse, -0xe3, RZ ;  /* 0xffffff1d00077810 */ /* 0x040fe40007ffe0ff */
[----:B------:R-:W-:Y:S01]  /*41cc0*/  IADD3 R6, R0, -0xf3, RZ ;  /* 0xffffff0d00067810 */ /* 0x000fe20007ffe0ff */
[----:B------:R3:W-:Y:S01]  /*41cd0*/  LDGSTS.E [R2+-0x72200], [R8.64], !P3 ;  /* 0x8de0000008027fae */ /* 0x0007e2000d921844 */
[----:B------:R-:W-:-:S02]  /*41ce0*/  ISETP.GE.U32.AND P4, PT, R7, 0x7ffffe9e, PT ;  /* 0x7ffffe9e0700780c */ /* 0x000fc40003f86070 */
[----:B------:R-:W-:Y:S02]  /*41cf0*/  ISETP.GE.U32.AND P2, PT, R6, 0x7ffffe8e, PT ;  /* 0x7ffffe8e0600780c */ /* 0x000fe40003f46070 */
[C---:B------:R-:W-:Y:S02]  /*41d00*/  IADD3 R6, R0.reuse, -0xfb, RZ ;  /* 0xffffff0500067810 */ /* 0x040fe40007ffe0ff */
[----:B------:R-:W-:Y:S02]  /*41d10*/  IADD3 R7, R0, -0xef, RZ ;  /* 0xffffff1100077810 */ /* 0x000fe40007ffe0ff */
[----:B------:R-:W-:Y:S02]  /*41d20*/  ISETP.GE.U32.AND P3, PT, R6, 0x7ffffe86, PT ;  /* 0x7ffffe860600780c */ /* 0x000fe40003f66070 */
[----:B------:R-:W-:Y:S02]  /*41d30*/  ISETP.GE.U32.AND P1, PT, R7, 0x7ffffe92, PT ;  /* 0x7ffffe920700780c */ /* 0x000fe40003f26070 */
[----:B------:R-:W-:-:S02]  /*41d40*/  IADD3 R6, R31, 0x100000, RZ ;  /* 0x001000001f067810 */ /* 0x000fc40007ffe0ff */
[C---:B------:R-:W-:Y:S02]  /*41d50*/  IADD3 R7, R0.reuse, -0xf7, RZ ;  /* 0xffffff0900077810 */ /* 0x040fe40007ffe0ff */
[C---:B---3--:R-:W-:Y:S01]  /*41d60*/  IADD3 R8, R0.reuse, -0x84, RZ ;  /* 0xffffff7c00087810 */ /* 0x048fe20007ffe0ff */
[----:B------:R1:W-:Y:S01]  /*41d70*/  LDGSTS.E [R6+-0x71e00], [R18.64], !P4 ;  /* 0x8e20000012067fae */ /* 0x0003e2000e121844 */
[----:B------:R-:W-:Y:S02]  /*41d80*/  ISETP.GE.U32.AND P0, PT, R7, 0x7ffffe8a, PT ;  /* 0x7ffffe8a0700780c */ /* 0x000fe40003f06070 */
[----:B------:R-:W-:Y:S01]  /*41d90*/  IADD3 R7, R0, -0xff, RZ ;  /* 0xffffff0100077810 */ /* 0x000fe20007ffe0ff */
[----:B------:R3:W-:Y:S01]  /*41da0*/  LDGSTS.E [R3+-0x71a00], [R16.64], !P6 ;  /* 0x8e60000010037fae */ /* 0x0007e2000f121844 */
[----:B------:R-:W-:Y:S01]  /*41db0*/  ISETP.GE.U32.AND P6, PT, R8, 0x7ffffefd, PT ;  /* 0x7ffffefd0800780c */ /* 0x000fe20003fc6070 */
[----:B------:R-:W-:Y:S02]  /*41dc0*/  IMAD.WIDE R8, R252, 0x4, R220 ;  /* 0x00000004fc087825 */ /* 0x000fe400078e02dc */
[----:B------:R2:W-:Y:S01]  /*41dd0*/  LDGSTS.E [R2+-0x71600], [R10.64], !P5 ;  /* 0x8ea000000a027fae */ /* 0x0005e2000e921844 */
[----:B-1----:R-:W-:-:S02]  /*41de0*/  IADD3 R6, R0, -0x88, RZ ;  /* 0xffffff7800067810 */ /* 0x002fc40007ffe0ff */
[----:B------:R-:W-:Y:S02]  /*41df0*/  ISETP.GE.U32.AND P4, PT, R7, 0x7ffffe82, PT ;  /* 0x7ffffe820700780c */ /* 0x000fe40003f86070 */
[----:B------:R-:W-:Y:S01]  /*41e00*/  ISETP.GE.U32.AND P5, PT, R6, 0x7ffffef9, PT ;  /* 0x7ffffef90600780c */ /* 0x000fe20003fa6070 */
[----:B--2---:R-:W-:Y:S01]  /*41e10*/  IMAD.WIDE R10, R252, 0x4, R210 ;  /* 0x00000004fc0a7825 */ /* 0x004fe200078e02d2 */
[----:B------:R-:W-:-:S04]  /*41e20*/  IADD3 R6, R0, -0x90, RZ ;  /* 0xffffff7000067810 */ /* 0x000fc80007ffe0ff */
[----:B------:R1:W-:Y:S01]  /*41e30*/  LDGSTS.E [R3+-0x71200], [R10.64], !P1 ;  /* 0x8ee000000a037fae */ /* 0x0003e2000c921844 */
[----:B------:R-:W-:-:S03]  /*41e40*/  IMAD.WIDE R18, R252, 0x4, R232 ;  /* 0x00000004fc127825 */ /* 0x000fc600078e02e8 */
[----:B------:R2:W-:Y:S01]  /*41e50*/  LDGSTS.E [R2+-0x70e00], [R8.64], !P2 ;  /* 0x8f20000008027fae */ /* 0x0005e2000d121844 */
[----:B------:R-:W-:Y:S01]  /*41e60*/  ISETP.GE.U32.AND P2, PT, R6, 0x7ffffef1, PT ;  /* 0x7ffffef10600780c */ /* 0x000fe20003f46070 */
[----:B---3--:R-:W-:Y:S01]  /*41e70*/  IMAD.WIDE R16, R252, 0x4, R234 ;  /* 0x00000004fc107825 */ /* 0x008fe200078e02ea */
[----:B------:R-:W-:Y:S01]  /*41e80*/  IADD3 R6, R31, 0x100000, RZ ;  /* 0x001000001f067810 */ /* 0x000fe20007ffe0ff */
[----:B------:R1:W-:Y:S01]  /*41e90*/  STL.64 [R1+0x148], R10 ;  /* 0x0001480a01007387 */ /* 0x0003e20000100a00 */
[----:B------:R-:W-:-:S03]  /*41ea0*/  LOP3.LUT R14, R15, 0x60, RZ, 0x3c, !PT ;  /* 0x000000600f0e7812 */ /* 0x000fc600078e3cff */
[----:B------:R2:W-:Y:S04]  /*41eb0*/  STL.64 [R1+0x140], R8 ;  /* 0x0001400801007387 */ /* 0x0005e80000100a00 */
[----:B------:R-:W-:Y:S01]  /*41ec0*/  STL.64 [R1+0x138], R18 ;  /* 0x0001381201007387 */ /* 0x000fe20000100a00 */
[----:B-1----:R-:W-:-:S03]  /*41ed0*/  IMAD.WIDE R10, R252, 0x4, R236 ;  /* 0x00000004fc0a7825 */ /* 0x002fc600078e02ec */
[----:B------:R1:W-:Y:S01]  /*41ee0*/  LDGSTS.E [R6+-0x70a00], [R18.64], !P0 ;  /* 0x8f60000012067fae */ /* 0x0003e2000c121844 */
[----:B--2---:R-:W-:-:S03]  /*41ef0*/  IADD3 R8, R0, -0x94, RZ ;  /* 0xffffff6c00087810 */ /* 0x004fc60007ffe0ff */
[----:B------:R-:W-:Y:S04]  /*41f00*/  STL.64 [R1+0x130], R16 ;  /* 0x0001301001007387 */ /* 0x000fe80000100a00 */
[----:B------:R2:W-:Y:S01]  /*41f10*/  LDGSTS.E [R3+-0x70600], [R16.64], !P3 ;  /* 0x8fa0000010037fae */ /* 0x0005e2000d921844 */
[----:B------:R-:W-:Y:S01]  /*41f20*/  ISETP.GE.U32.AND P0, PT, R8, 0x7ffffeed, PT ;  /* 0x7ffffeed0800780c */ /* 0x000fe20003f06070 */
[----:B------:R-:W-:Y:S02]  /*41f30*/  IMAD.WIDE R8, R252, 0x4, R4 ;  /* 0x00000004fc087825 */ /* 0x000fe400078e0204 */
[----:B------:R4:W-:Y:S04]  /*41f40*/  STL.64 [R1+0x128], R10 ;  /* 0x0001280a01007387 */ /* 0x0009e80000100a00 */
[----:B------:R3:W-:Y:S01]  /*41f50*/  LDGSTS.E [R2+-0x70200], [R10.64], !P4 ;  /* 0x8fe000000a027fae */ /* 0x0007e2000e121844 */
[----:B--2---:R-:W-:Y:S01]  /*41f60*/  IADD3 R3, R14, 0x100000, RZ ;  /* 0x001000000e037810 */ /* 0x004fe20007ffe0ff */
[----:B------:R-:W-:Y:S01]  /*41f70*/  IMAD.WIDE R12, R252, 0x4, R12 ;  /* 0x00000004fc0c7825 */ /* 0x000fe200078e020c */
[----:B---3--:R-:W-:-:S03]  /*41f80*/  IADD3 R2, R14, 0x100000, RZ ;  /* 0x001000000e027810 */ /* 0x008fc60007ffe0ff */
[----:B------:R-:W-:-:S04]  /*41f90*/  IMAD.WIDE R234, R252, 0x4, R36 ;  /* 0x00000004fcea7825 */ /* 0x000fc800078e0224 */
[----:B------:R-:W-:-:S04]  /*41fa0*/  IMAD.WIDE R232, R252, 0x4, R44 ;  /* 0x00000004fce87825 */ /* 0x000fc800078e022c */
[----:B------:R-:W-:-:S04]  /*41fb0*/  IMAD.WIDE R194, R252, 0x4, R52 ;  /* 0x00000004fcc27825 */ /* 0x000fc800078e0234 */
[----:B----4-:R-:W-:-:S05]  /*41fc0*/  IMAD.WIDE R10, R252, 0x4, R22 ;  /* 0x00000004fc0a7825 */ /* 0x010fca00078e0216 */
[----:B------:R2:W-:Y:S04]  /*41fd0*/  STL.64 [R1+0x120], R10 ;  /* 0x0001200a01007387 */ /* 0x0005e80000100a00 */
[----:B------:R2:W-:Y:S04]  /*41fe0*/  LDGSTS.E [R3+-0x77d00], [R10.64], !P6 ;  /* 0x883000000a037fae */ /* 0x0005e8000f121844 */
[----:B------:R3:W-:Y:S04]  /*41ff0*/  STL.64 [R1+0x108], R8 ;  /* 0x0001080801007387 */ /* 0x0007e80000100a00 */
[----:B------:R3:W-:Y:S01]  /*42000*/  LDGSTS.E [R2+-0x77900], [R8.64], !P5 ;  /* 0x8870000008027fae */ /* 0x0007e2000e921844 */
[----:B--2---:R-:W-:-:S03]  /*42010*/  IMAD.WIDE R10, R252, 0x4, R20 ;  /* 0x00000004fc0a7825 */ /* 0x004fc600078e0214 */
[----:B------:R-:W-:Y:S01]  /*42020*/  STL.64 [R1+0x100], R12 ;  /* 0x0001000c01007387 */ /* 0x000fe20000100a00 */
[----:B---3--:R-:W-:-:S03]  /*42030*/  IMAD.WIDE R8, R252, 0x4, R28 ;  /* 0x00000004fc087825 */ /* 0x008fc600078e021c */
[----:B------:R2:W-:Y:S04]  /*42040*/  STL.64 [R1+0xf8], R10 ;  /* 0x0000f80a01007387 */ /* 0x0005e80000100a00 */
[----:B------:R3:W-:Y:S04]  /*42050*/  STL.64 [R1+0xf0], R8 ;  /* 0x0000f00801007387 */ /* 0x0007e80000100a00 */
[----:B------:R-:W-:Y:S04]  /*42060*/  STL.64 [R1+0x4578], R234 ;  /* 0x004578ea01007387 */ /* 0x000fe80000100a00 */
[----:B------:R-:W-:Y:S04]  /*42070*/  STL.64 [R1+0x4580], R232 ;  /* 0x004580e801007387 */ /* 0x000fe80000100a00 */
[----:B------:R-:W-:Y:S04]  /*42080*/  STL.64 [R1+0x4588], R194 ;  /* 0x004588c201007387 */ /* 0x000fe80000100a00 */
[----:B------:R-:W-:Y:S04]  /*42090*/  STL [R1], RZ ;  /* 0x000000ff01007387 */ /* 0x000fe80000100800 */
[----:B------:R-:W-:Y:S04]  /*420a0*/  STL [R1+0x4], RZ ;  /* 0x000004ff01007387 */ /* 0x000fe80000100800 */
        /* <DEDUP_REMOVED lines=245> */
[----:B------:R-:W-:Y:S01]  /*43000*/  STL [R1+0x2ac], RZ ;  /* 0x0002acff01007387 */ /* 0x000fe20000100800 */
[----:B------:R-:W-:-:S03]  /*43010*/  IADD3 R7, R0, -0x8c, RZ ;  /* 0xffffff7400077810 */ /* 0x000fc60007ffe0ff */
[----:B------:R-:W-:Y:S04]  /*43020*/  STL [R1+0x290], RZ ;  /* 0x000290ff01007387 */ /* 0x000fe80000100800 */
[----:B------:R-:W-:Y:S04]  /*43030*/  STL [R1+0x294], RZ ;  /* 0x000294ff01007387 */ /* 0x000fe80000100800 */
[----:B------:R-:W-:Y:S04]  /*43040*/  STL [R1+0x298], RZ ;  /* 0x000298ff01007387 */ /* 0x000fe80000100800 */
[----:B------:R-:W-:Y:S01]  /*43050*/  STL [R1+0x29c], RZ ;  /* 0x00029cff01007387 */ /* 0x000fe20000100800 */
[----:B------:R-:W-:-:S03]  /*43060*/  ISETP.GE.U32.AND P1, PT, R7, 0x7ffffef5, PT ;  /* 0x7ffffef50700780c */ /* 0x000fc60003f26070 */
[----:B------:R-:W-:Y:S04]  /*43070*/  STL [R1+0x7b0], RZ ;  /* 0x0007b0ff01007387 */ /* 0x000fe80000100800 */
[----:B------:R-:W-:Y:S04]  /*43080*/  STL [R1+0x7b4], RZ ;  /* 0x0007b4ff01007387 */ /* 0x000fe80000100800 */
[----:B------:R-:W-:Y:S01]  /*43090*/  STL [R1+0x7b8], RZ ;  /* 0x0007b8ff01007387 */ /* 0x000fe20000100800 */
[----:B------:R-:W-:-:S03]  /*430a0*/  IADD3 R4, R0, -0xa4, RZ ;  /* 0xffffff5c00047810 */ /* 0x000fc60007ffe0ff */
[----:B------:R-:W-:Y:S01]  /*430b0*/  STL [R1+0x7bc], RZ ;  /* 0x0007bcff01007387 */ /* 0x000fe20000100800 */
[----:B------:R-:W-:-:S03]  /*430c0*/  IADD3 R7, R0, -0x98, RZ ;  /* 0xffffff6800077810 */ /* 0x000fc60007ffe0ff */
[----:B------:R-:W-:Y:S01]  /*430d0*/  STL [R1+0x7a0], RZ ;  /* 0x0007a0ff01007387 */ /* 0x000fe20000100800 */
[----:B-1----:R-:W-:-:S03]  /*430e0*/  IADD3 R6, R0, -0x9c, RZ ;  /* 0xffffff6400067810 */ /* 0x002fc60007ffe0ff */
[----:B------:R-:W-:Y:S04]  /*430f0*/  STL [R1+0x7a4], RZ ;  /* 0x0007a4ff01007387 */ /* 0x000fe80000100800 */
[----:B------:R-:W-:Y:S01]  /*43100*/  STL [R1+0x7a8], RZ ;  /* 0x0007a8ff01007387 */ /* 0x000fe20000100800 */
[----:B------:R-:W-:-:S03]  /*43110*/  ISETP.GE.U32.AND P5, PT, R4, 0x7ffffedd, PT ;  /* 0x7ffffedd0400780c */ /* 0x000fc60003fa6070 */
[----:B------:R-:W-:Y:S01]  /*43120*/  STL [R1+0x7ac], RZ ;  /* 0x0007acff01007387 */ /* 0x000fe20000100800 */
[----:B------:R-:W-:-:S03]  /*43130*/  ISETP.GE.U32.AND P3, PT, R7, 0x7ffffee9, PT ;  /* 0x7ffffee90700780c */ /* 0x000fc60003f66070 */
[----:B------:R-:W-:Y:S01]  /*43140*/  STL [R1+0x280], RZ ;  /* 0x000280ff01007387 */ /* 0x000fe20000100800 */
[----:B------:R-:W-:-:S03]  /*43150*/  IADD3 R4, R14, 0x100000, RZ ;  /* 0x001000000e047810 */ /* 0x000fc60007ffe0ff */
[----:B------:R-:W-:Y:S01]  /*43160*/  STL [R1+0x284], RZ ;  /* 0x000284ff01007387 */ /* 0x000fe20000100800 */
[----:B------:R-:W-:-:S03]  /*43170*/  ISETP.GE.U32.AND P4, PT, R6, 0x7ffffee5, PT ;  /* 0x7ffffee50600780c */ /* 0x000fc60003f86070 */
        /* <DEDUP_REMOVED lines=8> */
[----:B------:R1:W-:Y:S01]  /*43200*/  LDGSTS.E [R4+-0x77500], [R12.64], !P1 ;  /* 0x88b000000c047fae */ /* 0x0003e2000c921844 */
[----:B------:R-:W-:-:S03]  /*43210*/  IADD3 R5, R0, -0xa8, RZ ;  /* 0xffffff5800057810 */ /* 0x000fc60007ffe0ff */
[----:B------:R-:W-:Y:S04]  /*43220*/  STL [R1+0x260], RZ ;  /* 0x000260ff01007387 */ /* 0x000fe80000100800 */
[----:B------:R-:W-:Y:S01]  /*43230*/  STL [R1+0x264], RZ ;  /* 0x000264ff01007387 */ /* 0x000fe20000100800 */
[----:B-1----:R-:W-:-:S03]  /*43240*/  IADD3 R4, R0, -0xb0, RZ ;  /* 0xffffff5000047810 */ /* 0x002fc60007ffe0ff */
[----:B------:R-:W-:Y:S04]  /*43250*/  STL [R1+0x268], RZ ;  /* 0x000268ff01007387 */ /* 0x000fe80000100800 */
[----:B------:R1:W-:Y:S04]  /*43260*/  LDGSTS.E [R3+-0x77100], [R10.64], !P2 ;  /* 0x88f000000a037fae */ /* 0x0003e8000d121844 */
[----:B------:R-:W-:Y:S01]  /*43270*/  STL [R1+0x26c], RZ ;  /* 0x00026cff01007387 */ /* 0x000fe20000100800 */
[----:B------:R-:W-:-:S03]  /*43280*/  IADD3 R6, R0, -0xac, RZ ;  /* 0xffffff5400067810 */ /* 0x000fc60007ffe0ff */
[----:B------:R4:W-:Y:S01]  /*43290*/  LDGSTS.E [R2+-0x76d00], [R8.64], !P0 ;  /* 0x8930000008027fae */ /* 0x0009e2000c121844 */
[----:B------:R-:W-:-:S03]  /*432a0*/  ISETP.GE.U32.AND P0, PT, R4, 0x7ffffed1, PT ;  /* 0x7ffffed10400780c */ /* 0x000fc60003f06070 */
[----:B------:R-:W3:Y:S01]  /*432b0*/  LDL.LU.64 R70, [R1+0x110] ;  /* 0x0001100001467983 */ /* 0x000ee20000300a00 */
[----:B------:R-:W-:Y:S02]  /*432c0*/  IADD3 R4, R0, -0xb8, RZ ;  /* 0xffffff4800047810 */ /* 0x000fe40007ffe0ff */
[----:B------:R-:W-:Y:S01]  /*432d0*/  ISETP.GE.U32.AND P1, PT, R5, 0x7ffffed9, PT ;  /* 0x7ffffed90500780c */ /* 0x000fe20003f26070 */
[----:B------:R1:W-:Y:S01]  /*432e0*/  LDGSTS.E [R3+-0x76900], [R234.64], !P3 ;  /* 0x89700000ea037fae */ /* 0x0003e2000d921844 */
[----:B------:R-:W-:-:S03]  /*432f0*/  ISETP.GE.U32.AND P2, PT, R6, 0x7ffffed5, PT ;  /* 0x7ffffed50600780c */ /* 0x000fc60003f46070 */
[----:B------:R4:W-:Y:S01]  /*43300*/  LDGSTS.E [R2+-0x76500], [R232.64], !P4 ;  /* 0x89b00000e8027fae */ /* 0x0009e2000e121844 */
[----:B------:R-:W-:Y:S02]  /*43310*/  ISETP.GE.U32.AND P4, PT, R4, 0x7ffffec9, PT ;  /* 0x7ffffec90400780c */ /* 0x000fe40003f86070 */
[----:B------:R-:W-:Y:S01]  /*43320*/  IADD3 R4, R14, 0x100000, RZ ;  /* 0x001000000e047810 */ /* 0x000fe20007ffe0ff */
[----:B------:R-:W3:Y:S01]  /*43330*/  LDL.LU.64 R46, [R1+0x118] ;  /* 0x00011800012e7983 */ /* 0x000ee20000300a00 */
[----:B------:R-:W-:-:S03]  /*43340*/  IMAD.WIDE R182, R252, 0x4, R60 ;  /* 0x00000004fcb67825 */ /* 0x000fc600078e023c */
[----:B------:R-:W-:Y:S01]  /*43350*/  STL [R1+0x250], RZ ;  /* 0x000250ff01007387 */ /* 0x000fe20000100800 */
[----:B------:R-:W-:-:S03]  /*43360*/  IADD3 R5, R0, -0xb4, RZ ;  /* 0xffffff4c00057810 */ /* 0x000fc60007ffe0ff */
[----:B------:R-:W-:Y:S01]  /*43370*/  STL [R1+0x254], RZ ;  /* 0x000254ff01007387 */ /* 0x000fe20000100800 */
[----:B------:R-:W-:-:S03]  /*43380*/  IMAD.WIDE R158, R252, 0x4, R68 ;  /* 0x00000004fc9e7825 */ /* 0x000fc600078e0244 */
[----:B------:R-:W-:Y:S04]  /*43390*/  STL [R1+0x258], RZ ;  /* 0x000258ff01007387 */ /* 0x000fe80000100800 */
[----:B------:R-:W-:Y:S04]  /*433a0*/  STL [R1+0x25c], RZ ;  /* 0x00025cff01007387 */ /* 0x000fe80000100800 */
[----:B------:R-:W3:Y:S01]  /*433b0*/  LDL.LU.64 R126, [R1+0x380] ;  /* 0x00038000017e7983 */ /* 0x000ee20000300a00 */
[----:B------:R-:W-:-:S03]  /*433c0*/  ISETP.GE.U32.AND P3, PT, R5, 0x7ffffecd, PT ;  /* 0x7ffffecd0500780c */ /* 0x000fc60003f66070 */
[----:B------:R1:W-:Y:S01]  /*433d0*/  LDGSTS.E [R4+-0x76100], [R194.64], !P6 ;  /* 0x89f00000c2047fae */ /* 0x0003e2000f121844 */
[----:B------:R-:W-:-:S03]  /*433e0*/  IADD3 R6, R0, -0xbc, RZ ;  /* 0xffffff4400067810 */ /* 0x000fc60007ffe0ff */
[----:B------:R-:W3:Y:S01]  /*433f0*/  LDL.LU.64 R94, [R1+0x358] ;  /* 0x00035800015e7983 */ /* 0x000ee20000300a00 */
[----:B------:R-:W-:-:S03]  /*43400*/  IMAD.WIDE R106, R252, 0x4, R76 ;  /* 0x00000004fc6a7825 */ /* 0x000fc600078e024c */
[----:B------:R2:W-:Y:S01]  /*43410*/  LDGSTS.E [R3+-0x75d00], [R182.64], !P5 ;  /* 0x8a300000b6037fae */ /* 0x0005e2000e921844 */
[----:B------:R-:W-:Y:S01]  /*43420*/  IMAD.WIDE R84, R252, 0x4, R84 ;  /* 0x00000004fc547825 */ /* 0x000fe200078e0254 */
[C---:B-1----:R-:W-:Y:S02]  /*43430*/  IADD3 R4, R0.reuse, -0xc4, RZ ;  /* 0xffffff3c00047810 */ /* 0x042fe40007ffe0ff */
[----:B------:R4:W-:Y:S01]  /*43440*/  LDGSTS.E [R2+-0x75900], [R158.64], !P1 ;  /* 0x8a7000009e027fae */ /* 0x0009e2000c921844 */
[----:B------:R-:W-:Y:S02]  /*43450*/  IADD3 R5, R0, -0xc0, RZ ;  /* 0xffffff4000057810 */ /* 0x000fe40007ffe0ff */
[----:B------:R-:W-:Y:S01]  /*43460*/  ISETP.GE.U32.AND P1, PT, R4, 0x7ffffebd, PT ;  /* 0x7ffffebd0400780c */ /* 0x000fe20003f26070 */
[----:B------:R-:W3:Y:S01]  /*43470*/  LDL.LU.64 R118, [R1+0x5e8] ;  /* 0x0005e80001767983 */ /* 0x000ee20000300a00 */
[----:B------:R-:W-:Y:S02]  /*43480*/  IADD3 R4, R0, -0xcc, RZ ;  /* 0xffffff3400047810 */ /* 0x000fe40007ffe0ff */
[----:B------:R-:W-:Y:S01]  /*43490*/  ISETP.GE.U32.AND P6, PT, R6, 0x7ffffec5, PT ;  /* 0x7ffffec50600780c */ /* 0x000fe20003fc6070 */
[----:B------:R2:W-:Y:S01]  /*434a0*/  LDGSTS.E [R3+-0x75500], [R106.64], !P2 ;  /* 0x8ab000006a037fae */ /* 0x0005e2000d121844 */
[----:B------:R-:W-:-:S03]  /*434b0*/  ISETP.GE.U32.AND P5, PT, R5, 0x7ffffec1, PT ;  /* 0x7ffffec10500780c */ /* 0x000fc60003fa6070 */
[----:B------:R-:W3:Y:S01]  /*434c0*/  LDL.LU.64 R102, [R1+0x350] ;  /* 0x0003500001667983 */ /* 0x000ee20000300a00 */
[----:B------:R-:W-:-:S03]  /*434d0*/  IMAD.WIDE R92, R252, 0x4, R92 ;  /* 0x00000004fc5c7825 */ /* 0x000fc600078e025c */
[----:B------:R4:W-:Y:S01]  /*434e0*/  LDGSTS.E [R2+-0x75100], [R84.64], !P0 ;  /* 0x8af0000054027fae */ /* 0x0009e2000c121844 */
[----:B------:R-:W-:Y:S02]  /*434f0*/  ISETP.GE.U32.AND P0, PT, R4, 0x7ffffeb5, PT ;  /* 0x7ffffeb50400780c */ /* 0x000fe40003f06070 */
[----:B------:R-:W-:Y:S01]  /*43500*/  IADD3 R4, R14, 0x100000, RZ ;  /* 0x001000000e047810 */ /* 0x000fe20007ffe0ff */
[----:B------:R-:W3:Y:S01]  /*43510*/  LDL.LU.64 R54, [R1+0x5e0] ;  /* 0x0005e00001367983 */ /* 0x000ee20000300a00 */
[----:B------:R-:W-:Y:S01]  /*43520*/  IADD3 R5, R0, -0xc8, RZ ;  /* 0xffffff3800057810 */ /* 0x000fe20007ffe0ff */
[C---:B------:R-:W-:Y:S02]  /*43530*/  IMAD.WIDE R100, R252.reuse, 0x4, R100 ;  /* 0x00000004fc647825 */ /* 0x040fe400078e0264 */
[----:B------:R1:W-:Y:S02]  /*43540*/  LDGSTS.E [R4+-0x74d00], [R92.64], !P3 ;  /* 0x8b3000005c047fae */ /* 0x0003e4000d921844 */
[----:B------:R-:W-:Y:S01]  /*43550*/  IMAD.WIDE R108, R252, 0x4, R108 ;  /* 0x00000004fc6c7825 */ /* 0x000fe200078e026c */
[----:B------:R-:W-:Y:S01]  /*43560*/  ISETP.GE.U32.AND P2, PT, R5, 0x7ffffeb9, PT ;  /* 0x7ffffeb90500780c */ /* 0x000fe20003f46070 */
[----:B------:R-:W-:Y:S01]  /*43570*/  STL [R1+0x240], RZ ;  /* 0x000240ff01007387 */ /* 0x000fe20000100800 */
[----:B------:R-:W-:Y:S01]  /*43580*/  IADD3 R5, R0, -0xd0, RZ ;  /* 0xffffff3000057810 */ /* 0x000fe20007ffe0ff */
[----:B------:R-:W-:-:S02]  /*43590*/  IMAD.WIDE R116, R252, 0x4, R116 ;  /* 0x00000004fc747825 */ /* 0x000fc400078e0274 */
[----:B------:R2:W-:Y:S01]  /*435a0*/  LDGSTS.E [R3+-0x74900], [R100.64], !P4 ;  /* 0x8b70000064037fae */ /* 0x0005e2000e121844 */
[----:B-1----:R-:W-:-:S03]  /*435b0*/  IADD3 R4, R0, -0xd8, RZ ;  /* 0xffffff2800047810 */ /* 0x002fc60007ffe0ff */
[----:B------:R-:W-:Y:S01]  /*435c0*/  STL [R1+0x244], RZ ;  /* 0x000244ff01007387 */ /* 0x000fe20000100800 */
[----:B------:R-:W-:-:S03]  /*435d0*/  IMAD.WIDE R124, R252, 0x4, R124 ;  /* 0x00000004fc7c7825 */ /* 0x000fc600078e027c */
[----:B------:R4:W-:Y:S01]  /*435e0*/  LDGSTS.E [R2+-0x74500], [R108.64], !P6 ;  /* 0x8bb000006c027fae */ /* 0x0009e2000f121844 */
[----:B------:R-:W-:-:S03]  /*435f0*/  ISETP.GE.U32.AND P6, PT, R4, 0x7ffffea9, PT ;  /* 0x7ffffea90400780c */ /* 0x000fc60003fc6070 */
[----:B------:R-:W-:Y:S01]  /*43600*/  STL [R1+0x248], RZ ;  /* 0x000248ff01007387 */ /* 0x000fe20000100800 */
[----:B------:R-:W-:-:S03]  /*43610*/  IADD3 R4, R0, -0xe0, RZ ;  /* 0xffffff2000047810 */ /* 0x000fc60007ffe0ff */
[----:B------:R-:W-:Y:S01]  /*43620*/  STL [R1+0x24c], RZ ;  /* 0x00024cff01007387 */ /* 0x000fe20000100800 */
[----:B------:R-:W-:Y:S02]  /*43630*/  IADD3 R6, R0, -0xd4, RZ ;  /* 0xffffff2c00067810 */ /* 0x000fe40007ffe0ff */
[----:B------:R-:W-:Y:S01]  /*43640*/  ISETP.GE.U32.AND P3, PT, R5, 0x7ffffeb1, PT ;  /* 0x7ffffeb10500780c */ /* 0x000fe20003f66070 */
[----:B------:R-:W3:Y:S01]  /*43650*/  LDL.LU.64 R38, [R1+0x318] ;  /* 0x0003180001267983 */ /* 0x000ee20000300a00 */
[----:B------:R-:W-:-:S03]  /*43660*/  ISETP.GE.U32.AND P4, PT, R6, 0x7ffffead, PT ;  /* 0x7ffffead0600780c */ /* 0x000fc60003f86070 */
[----:B------:R2:W-:Y:S01]  /*43670*/  LDGSTS.E [R3+-0x74100], [R116.64], !P5 ;  /* 0x8bf0000074037fae */ /* 0x0005e2000e921844 */
[----:B------:R-:W-:-:S03]  /*43680*/  IMAD.WIDE R132, R252, 0x4, R132 ;  /* 0x00000004fc847825 */ /* 0x000fc600078e0284 */
[----:B------:R4:W-:Y:S01]  /*43690*/  LDGSTS.E [R2+-0x73d00], [R124.64], !P1 ;  /* 0x8c3000007c027fae */ /* 0x0009e2000c921844 */
[----:B------:R-:W-:Y:S02]  /*436a0*/  ISETP.GE.U32.AND P1, PT, R4, 0x7ffffea1, PT ;  /* 0x7ffffea10400780c */ /* 0x000fe40003f26070 */
[----:B------:R-:W-:Y:S01]  /*436b0*/  IADD3 R4, R14, 0x100000, RZ ;  /* 0x001000000e047810 */ /* 0x000fe20007ffe0ff */
[----:B------:R-:W3:Y:S01]  /*436c0*/  LDL.LU.64 R62, [R1+0x5d8] ;  /* 0x0005d800013e7983 */ /* 0x000ee20000300a00 */
[----:B------:R-:W-:Y:S01]  /*436d0*/  IMAD.WIDE R140, R252, 0x4, R140 ;  /* 0x00000004fc8c7825 */ /* 0x000fe200078e028c */
[----:B------:R-:W-:Y:S02]  /*436e0*/  IADD3 R5, R0, -0xdc, RZ ;  /* 0xffffff2400057810 */ /* 0x000fe40007ffe0ff */
[----:B------:R-:W-:Y:S01]  /*436f0*/  STL [R1+0x200], RZ ;  /* 0x000200ff01007387 */ /* 0x000fe20000100800 */
[----:B------:R-:W-:-:S03]  /*43700*/  IMAD.WIDE R148, R252, 0x4, R148 ;  /* 0x00000004fc947825 */ /* 0x000fc600078e0294 */
[----:B------:R-:W-:Y:S01]  /*43710*/  STL [R1+0x204], RZ ;  /* 0x000204ff01007387 */ /* 0x000fe20000100800 */
[----:B------:R-:W-:-:S03]  /*43720*/  ISETP.GE.U32.AND P5, PT, R5, 0x7ffffea5, PT ;  /* 0x7ffffea50500780c */ /* 0x000fc60003fa6070 */
[----:B------:R1:W-:Y:S01]  /*43730*/  LDGSTS.E [R4+-0x73900], [R132.64], !P2 ;  /* 0x8c70000084047fae */ /* 0x0003e2000d121844 */
[----:B------:R-:W-:-:S03]  /*43740*/  IMAD.WIDE R156, R252, 0x4, R156 ;  /* 0x00000004fc9c7825 */ /* 0x000fc600078e029c */
[----:B------:R-:W-:Y:S01]  /*43750*/  STL [R1+0x208], RZ ;  /* 0x000208ff01007387 */ /* 0x000fe20000100800 */
[----:B------:R-:W-:-:S03]  /*43760*/  IMAD.WIDE R164, R252, 0x4, R164 ;  /* 0x00000004fca47825 */ /* 0x000fc600078e02a4 */
[----:B------:R-:W-:Y:S01]  /*43770*/  STL [R1+0x20c], RZ ;  /* 0x00020cff01007387 */ /* 0x000fe20000100800 */
[----:B-1----:R-:W-:-:S03]  /*43780*/  IADD3 R4, R0, -0xec, RZ ;  /* 0xffffff1400047810 */ /* 0x002fc60007ffe0ff */
[----:B------:R-:W3:Y:S01]  /*43790*/  LDL.LU.64 R86, [R1+0x1c8] ;  /* 0x0001c80001567983 */ /* 0x000ee20000300a00 */
[----:B------:R-:W-:-:S03]  /*437a0*/  IADD3 R6, R0, -0xe4, RZ ;  /* 0xffffff1c00067810 */ /* 0x000fc60007ffe0ff */
[----:B------:R2:W-:Y:S04]  /*437b0*/  LDGSTS.E [R3+-0x73500], [R140.64], !P0 ;  /* 0x8cb000008c037fae */ /* 0x0005e8000c121844 */
[----:B------:R4:W-:Y:S01]  /*437c0*/  LDGSTS.E [R2+-0x73100], [R148.64], !P3 ;  /* 0x8cf0000094027fae */ /* 0x0009e2000d921844 */
[----:B------:R-:W-:Y:S02]  /*437d0*/  ISETP.GE.U32.AND P3, PT, R4, 0x7ffffe95, PT ;  /* 0x7ffffe950400780c */ /* 0x000fe40003f66070 */
[----:B------:R-:W-:Y:S01]  /*437e0*/  IADD3 R4, R0, -0xf4, RZ ;  /* 0xffffff0c00047810 */ /* 0x000fe20007ffe0ff */
[----:B------:R2:W-:Y:S01]  /*437f0*/  LDGSTS.E [R3+-0x72d00], [R156.64], !P4 ;  /* 0x8d3000009c037fae */ /* 0x0005e2000e121844 */
[----:B------:R-:W-:Y:S01]  /*43800*/  ISETP.GE.U32.AND P2, PT, R6, 0x7ffffe9d, PT ;  /* 0x7ffffe9d0600780c */ /* 0x000fe20003f46070 */
[----:B------:R-:W-:-:S02]  /*43810*/  IMAD.WIDE R172, R252, 0x4, R172 ;  /* 0x00000004fcac7825 */ /* 0x000fc400078e02ac */
[----:B------:R4:W-:Y:S01]  /*43820*/  LDGSTS.E [R2+-0x72900], [R164.64], !P6 ;  /* 0x8d700000a4027fae */ /* 0x0009e2000f121844 */
[----:B------:R-:W-:Y:S01]  /*43830*/  ISETP.GE.U32.AND P6, PT, R4, 0x7ffffe8d, PT ;  /* 0x7ffffe8d0400780c */ /* 0x000fe20003fc6070 */
[----:B------:R-:W-:Y:S01]  /*43840*/  IMAD.WIDE R180, R252, 0x4, R180 ;  /* 0x00000004fcb47825 */ /* 0x000fe200078e02b4 */
[----:B------:R-:W-:Y:S02]  /*43850*/  IADD3 R4, R14, 0x100000, RZ ;  /* 0x001000000e047810 */ /* 0x000fe40007ffe0ff */
[C---:B------:R-:W-:Y:S02]  /*43860*/  IADD3 R5, R0.reuse, -0xe8, RZ ;  /* 0xffffff1800057810 */ /* 0x040fe40007ffe0ff */
[----:B------:R-:W-:Y:S01]  /*43870*/  IADD3 R22, R0, -0x80, RZ ;  /* 0xffffff8000167810 */ /* 0x000fe20007ffe0ff */
[----:B------:R1:W-:Y:S01]  /*43880*/  LDGSTS.E [R4+-0x72500], [R172.64], !P5 ;  /* 0x8db00000ac047fae */ /* 0x0003e2000e921844 */
[----:B------:R-:W-:Y:S01]  /*43890*/  ISETP.GE.U32.AND P0, PT, R5, 0x7ffffe99, PT ;  /* 0x7ffffe990500780c */ /* 0x000fe20003f06070 */
[----:B------:R-:W-:Y:S01]  /*438a0*/  IMAD.WIDE R188, R252, 0x4, R188 ;  /* 0x00000004fcbc7825 */ /* 0x000fe200078e02bc */
[----:B------:R-:W-:Y:S01]  /*438b0*/  IADD3 R5, R0, -0xf0, RZ ;  /* 0xffffff1000057810 */ /* 0x000fe20007ffe0ff */
[----:B------:R2:W-:Y:S01]  /*438c0*/  LDGSTS.E [R3+-0x72100], [R180.64], !P1 ;  /* 0x8df00000b4037fae */ /* 0x0005e2000c921844 */
[C---:B------:R-:W-:Y:S01]  /*438d0*/  ISETP.GE.AND P1, PT, R249.reuse, R22, PT ;  /* 0x00000016f900720c */ /* 0x040fe20003f26270 */
[----:B------:R-:W-:Y:S01]  /*438e0*/  IMAD.MOV.U32 R23, RZ, RZ, 0x7f ;  /* 0x0000007fff177424 */ /* 0x000fe200078e00ff */
[----:B------:R-:W-:Y:S01]  /*438f0*/  LOP3.LUT R249, R249, 0x40, RZ, 0xfc, !PT ;  /* 0x00000040f9f97812 */ /* 0x000fe200078efcff */
[----:B------:R-:W-:Y:S01]  /*43900*/  STL [R1+0x1f0], RZ ;  /* 0x0001f0ff01007387 */ /* 0x000fe20000100800 */
[----:B------:R-:W-:-:S03]  /*43910*/  ISETP.GE.U32.AND P4, PT, R5, 0x7ffffe91, PT ;  /* 0x7ffffe910500780c */ /* 0x000fc60003f86070 */
[----:B------:R-:W-:Y:S01]  /*43920*/  STL [R1+0x1f4], RZ ;  /* 0x0001f4ff01007387 */ /* 0x000fe20000100800 */
[----:B------:R-:W-:-:S03]  /*43930*/  IADD3 R5, R0, -0xf8, RZ ;  /* 0xffffff0800057810 */ /* 0x000fc60007ffe0ff */
[----:B------:R4:W-:Y:S01]  /*43940*/  LDGSTS.E [R2+-0x71d00], [R188.64], !P2 ;  /* 0x8e300000bc027fae */ /* 0x0009e2000d121844 */
[----:B------:R-:W-:-:S03]  /*43950*/  ISETP.GE.AND P2, PT, R249, R22, PT ;  /* 0x00000016f900720c */ /* 0x000fc60003f46270 */
[----:B------:R-:W3:Y:S01]  /*43960*/  LDL.LU.64 R30, [R1+0x578] ;  /* 0x00057800011e7983 */ /* 0x000ee20000300a00 */
[----:B------:R-:W-:Y:S02]  /*43970*/  IADD3 R23, R23, c[0x0][0x180], RZ ;  /* 0x0000600017177a10 */ /* 0x000fe40007ffe0ff */
[----:B-1----:R-:W-:Y:S01]  /*43980*/  IADD3 R4, R0, -0xfc, RZ ;  /* 0xffffff0400047810 */ /* 0x002fe20007ffe0ff */
[C---:B------:R-:W-:Y:S01]  /*43990*/  IMAD.WIDE R24, R252.reuse, 0x4, R196 ;  /* 0x00000004fc187825 */ /* 0x040fe200078e02c4 */
[----:B------:R-:W-:Y:S01]  /*439a0*/  ISETP.GE.U32.AND P5, PT, R5, 0x7ffffe89, PT ;  /* 0x7ffffe890500780c */ /* 0x000fe20003fa6070 */
[----:B------:R-:W3:Y:S01]  /*439b0*/  LDL.LU.64 R78, [R1+0x1c0] ;  /* 0x0001c000014e7983 */ /* 0x000ee20000300a00 */
[----:B--2---:R-:W-:Y:S02]  /*439c0*/  SEL R3, RZ, 0x4, P1 ;  /* 0x00000004ff037807 */ /* 0x004fe40000800000 */
[----:B----4-:R-:W-:Y:S01]  /*439d0*/  SEL R2, RZ, 0x4, P2 ;  /* 0x00000004ff027807 */ /* 0x010fe20001000000 */
[----:B------:R-:W-:Y:S01]  /*439e0*/  IMAD.WIDE R10, R252, 0x4, R204 ;  /* 0x00000004fc0a7825 */ /* 0x000fe200078e02cc */
[----:B------:R-:W-:-:S02]  /*439f0*/  ISETP.GT.AND P1, PT, R23, 0xff, PT ;  /* 0x000000ff1700780c */ /* 0x000fc40003f24270 */
[----:B------:R-:W-:Y:S02]  /*43a00*/  ISETP.GE.U32.AND P2, PT, R4, 0x7ffffe85, PT ;  /* 0x7ffffe850400780c */ /* 0x000fe40003f46070 */
[C---:B------:R-:W-:Y:S02]  /*43a10*/  IADD3 R5, R14.reuse, 0x100000, RZ ;  /* 0x001000000e057810 */ /* 0x040fe40007ffe0ff */
[----:B------:R-:W-:Y:S02]  /*43a20*/  IADD3 R4, R14, 0x100000, RZ ;  /* 0x001000000e047810 */ /* 0x000fe40007ffe0ff */
[----:B------:R-:W-:Y:S01]  /*43a30*/  IADD3 R6, R0, -0x100, RZ ;  /* 0xffffff0000067810 */ /* 0x000fe20007ffe0ff */
[----:B------:R1:W-:Y:S01]  /*43a40*/  LDGSTS.E [R5+-0x71900], [R24.64], !P0 ;  /* 0x8e70000018057fae */ /* 0x0003e2000c121844 */
[----:B------:R-:W-:Y:S02]  /*43a50*/  SEL R3, R3, RZ, P1 ;  /* 0x000000ff03037207 */ /* 0x000fe40000800000 */
[----:B------:R-:W-:Y:S01]  /*43a60*/  SEL R2, R2, RZ, P1 ;  /* 0x000000ff02027207 */ /* 0x000fe20000800000 */
[----:B------:R1:W-:Y:S01]  /*43a70*/  LDGSTS.E [R4+-0x71500], [R10.64], !P3 ;  /* 0x8eb000000a047fae */ /* 0x0003e2000d921844 */
[----:B------:R-:W-:Y:S01]  /*43a80*/  ISETP.GE.U32.AND P3, PT, R6, 0x7ffffe81, PT ;  /* 0x7ffffe810600780c */ /* 0x000fe20003f66070 */
[----:B---3--:R-:W-:Y:S01]  /*43a90*/  IMAD.WIDE R8, R252, 0x4, R212 ;  /* 0x00000004fc087825 */ /* 0x008fe200078e02d4 */
[----:B------:R-:W-:-:S02]  /*43aa0*/  IADD3 R13, R14, 0x100000, RZ ;  /* 0x001000000e0d7810 */ /* 0x000fc40007ffe0ff */
[----:B------:R-:W-:Y:S01]  /*43ab0*/  ISETP.NE.U32.AND P0, PT, R3, RZ, PT ;  /* 0x000000ff0300720c */ /* 0x000fe20003f05070 */
[----:B------:R-:W-:Y:S01]  /*43ac0*/  IMAD.WIDE R6, R252, 0x4, R238 ;  /* 0x00000004fc067825 */ /* 0x000fe200078e02ee */
[----:B------:R-:W-:Y:S01]  /*43ad0*/  IADD3 R12, R14, 0x100000, RZ ;  /* 0x001000000e0c7810 */ /* 0x000fe20007ffe0ff */
[----:B------:R2:W-:Y:S01]  /*43ae0*/  LDGSTS.E [R13+-0x71100], [R8.64], !P4 ;  /* 0x8ef00000080d7fae */ /* 0x0005e2000e121844 */
[----:B------:R-:W-:Y:S01]  /*43af0*/  ISETP.NE.U32.AND P1, PT, R2, RZ, PT ;  /* 0x000000ff0200720c */ /* 0x000fe20003f25070 */
[----:B------:R-:W-:Y:S01]  /*43b00*/  IMAD.WIDE R240, R252, 0x4, R240 ;  /* 0x00000004fcf07825 */ /* 0x000fe200078e02f0 */
[C---:B------:R-:W-:Y:S01]  /*43b10*/  IADD3 R3, R14.reuse, 0x100000, RZ ;  /* 0x001000000e037810 */ /* 0x040fe20007ffe0ff */
[----:B------:R2:W-:Y:S01]  /*43b20*/  LDGSTS.E [R12+-0x70d00], [R6.64], !P6 ;  /* 0x8f300000060c7fae */ /* 0x0005e2000f121844 */
[----:B------:R-:W-:Y:S01]  /*43b30*/  IADD3 R2, R14, 0x100000, RZ ;  /* 0x001000000e027810 */ /* 0x000fe20007ffe0ff */
[----:B------:R-:W-:Y:S02]  /*43b40*/  IMAD.WIDE R242, R252, 0x4, R242 ;  /* 0x00000004fcf27825 */ /* 0x000fe400078e02f2 */
[----:B------:R3:W-:Y:S02]  /*43b50*/  LDGSTS.E [R3+-0x70900], [R240.64], !P5 ;  /* 0x8f700000f0037fae */ /* 0x0007e4000e921844 */
[----:B------:R-:W-:-:S02]  /*43b60*/  IMAD.MOV.U32 R22, RZ, RZ, c[0x0][0x18c] ;  /* 0x00006300ff167624 */ /* 0x000fc400078e00ff */
[----:B------:R-:W-:Y:S04]  /*43b70*/  STL [R1+0x1f8], RZ ;  /* 0x0001f8ff01007387 */ /* 0x000fe80000100800 */
[----:B------:R4:W-:Y:S01]  /*43b80*/  LDGSTS.E [R2+-0x70500], [R242.64], !P2 ;  /* 0x8fb00000f2027fae */ /* 0x0009e2000d121844 */
[----:B------:R-:W-:-:S03]  /*43b90*/  ISETP.GE.AND P2, PT, R23, 0x80, PT ;  /* 0x000000801700780c */ /* 0x000fc60003f46270 */
[----:B------:R-:W-:Y:S04]  /*43ba0*/  STL [R1+0x1fc], RZ ;  /* 0x0001fcff01007387 */ /* 0x000fe80000100800 */
[----:B------:R-:W-:Y:S01]  /*43bb0*/  STL [R1+0x1e0], RZ ;  /* 0x0001e0ff01007387 */ /* 0x000fe20000100800 */
[----:B----4-:R-:W-:-:S03]  /*43bc0*/  IMAD.SHL.U32 R2, R22, 0x80, RZ ;  /* 0x0000008016027824 */ /* 0x010fc600078e00ff */
[----:B------:R-:W4:Y:S01]  /*43bd0*/  LDL.LU.64 R22, [R1+0x570] ;  /* 0x0005700001167983 */ /* 0x000f220000300a00 */
[----:B------:R-:W-:-:S03]  /*43be0*/  IMAD.WIDE R192, R2, 0x4, R70 ;  /* 0x0000000402c07825 */ /* 0x000fc600078e0246 */
[----:B------:R-:W3:Y:S04]  /*43bf0*/  LDL.LU.64 R70, [R1+0x1d0] ;  /* 0x0001d00001467983 */ /* 0x000ee80000300a00 */
[----:B------:R-:W3:Y:S01]  /*43c00*/  LDL.LU.64 R110, [R1+0x558] ;  /* 0x00055800016e7983 */ /* 0x000ee20000300a00 */
[----:B------:R-:W-:-:S03]  /*43c10*/  IMAD.WIDE R190, R2, 0x4, R46 ;  /* 0x0000000402be7825 */ /* 0x000fc600078e022e */
[----:B------:R-:W3:Y:S01]  /*43c20*/  LDL.LU.64 R46, [R1+0x1d8] ;  /* 0x0001d800012e7983 */ /* 0x000ee20000300a00 */
[----:B--2---:R-:W-:-:S03]  /*43c30*/  IMAD.WIDE R12, R2, 0x4, R94 ;  /* 0x00000004020c7825 */ /* 0x004fc600078e025e */
[----:B------:R-:W2:Y:S04]  /*43c40*/  LDL.LU.64 R94, [R1+0x550] ;  /* 0x00055000015e7983 */ /* 0x000ea80000300a00 */
[----:B------:R1:W-:Y:S01]  /*43c50*/  STL.64 [R1+0xac0], R12 ;  /* 0x000ac00c01007387 */ /* 0x0003e20000100a00 */
[----:B------:R-:W-:-:S05]  /*43c60*/  IMAD.WIDE R18, R2, 0x4, R118 ;  /* 0x0000000402127825 */ /* 0x000fca00078e0276 */
[----:B------:R-:W-:Y:S01]  /*43c70*/  STL.64 [R1+0xcc8], R18 ;  /* 0x000cc81201007387 */ /* 0x000fe20000100a00 */
[----:B------:R-:W-:-:S03]  /*43c80*/  IMAD.WIDE R16, R2, 0x4, R102 ;  /* 0x0000000402107825 */ /* 0x000fc600078e0266 */
[----:B------:R-:W2:Y:S04]  /*43c90*/  LDL.LU.64 R214, [R1+0x1b8] ;  /* 0x0001b80001d67983 */ /* 0x000ea80000300a00 */
[----:B------:R1:W-:Y:S02]  /*43ca0*/  STL.64 [R1+0xcd0], R16 ;  /* 0x000cd01001007387 */ /* 0x0003e40000100a00 */
[C---:B-1----:R-:W-:Y:S02]  /*43cb0*/  IMAD.WIDE R12, R2.reuse, 0x4, R54 ;  /* 0x00000004020c7825 */ /* 0x042fe400078e0236 */
[----:B------:R-:W2:Y:S04]  /*43cc0*/  LDL.LU.64 R206, [R1+0x538] ;  /* 0x0005380001ce7983 */ /* 0x000ea80000300a00 */
[----:B------:R1:W-:Y:S04]  /*43cd0*/  STL.64 [R1+0xde0], R12 ;  /* 0x000de00c01007387 */ /* 0x0003e80000100a00 */
[----:B------:R-:W2:Y:S01]  /*43ce0*/  LDL.LU.64 R54, [R1+0x1b0] ;  /* 0x0001b00001367983 */ /* 0x000ea20000300a00 */
[----:B------:R-:W-:-:S03]  /*43cf0*/  IMAD.WIDE R16, R2, 0x4, R38 ;  /* 0x0000000402107825 */ /* 0x000fc600078e0226 */
[----:B------:R-:W2:Y:S04]  /*43d00*/  LDL.LU.64 R38, [R1+0x530] ;  /* 0x0005300001267983 */ /* 0x000ea80000300a00 */
[----:B------:R-:W-:Y:S04]  /*43d10*/  STL.64 [R1+0xdf0], R16 ;  /* 0x000df01001007387 */ /* 0x000fe80000100a00 */
[----:B------:R-:W2:Y:S01]  /*43d20*/  LDL.LU.64 R174, [R1+0x1e8] ;  /* 0x0001e80001ae7983 */ /* 0x000ea20000300a00 */
[----:B-1----:R-:W-:-:S03]  /*43d30*/  IMAD.WIDE R12, R2, 0x4, R62 ;  /* 0x00000004020c7825 */ /* 0x002fc600078e023e */
[----:B------:R-:W2:Y:S04]  /*43d40*/  LDL.LU.64 R166, [R1+0x518] ;  /* 0x0005180001a67983 */ /* 0x000ea80000300a00 */
[----:B------:R1:W-:Y:S04]  /*43d50*/  STL.64 [R1+0xf30], R12 ;  /* 0x000f300c01007387 */ /* 0x0003e80000100a00 */
[----:B------:R-:W2:Y:S04]  /*43d60*/  LDL.LU.64 R62, [R1+0x220] ;  /* 0x00022000013e7983 */ /* 0x000ea80000300a00 */
[----:B------:R-:W2:Y:S04]  /*43d70*/  LDL.LU.64 R150, [R1+0x510] ;  /* 0x0005100001967983 */ /* 0x000ea80000300a00 */
[----:B------:R-:W2:Y:S01]  /*43d80*/  LDL.LU.64 R142, [R1+0x228] ;  /* 0x00022800018e7983 */ /* 0x000ea20000300a00 */
[----:B-1----:R-:W-:-:S05]  /*43d90*/  IMAD.WIDE R12, R2, 0x4, R86 ;  /* 0x00000004020c7825 */ /* 0x002fca00078e0256 */
[----:B------:R1:W-:Y:S04]  /*43da0*/  STL.64 [R1+0xf38], R12 ;  /* 0x000f380c01007387 */ /* 0x0003e80000100a00 */
[----:B------:R-:W2:Y:S01]  /*43db0*/  LDL.LU.64 R86, [R1+0x4f8] ;  /* 0x0004f80001567983 */ /* 0x000ea20000300a00 */
[----:B------:R-:W-:-:S03]  /*43dc0*/  IMAD.WIDE R16, R2, 0x4, R30 ;  /* 0x0000000402107825 */ /* 0x000fc600078e021e */
[----:B------:R-:W2:Y:S01]  /*43dd0*/  LDL.LU.64 R30, [R1+0x2d0] ;  /* 0x0002d000011e7983 */ /* 0x000ea20000300a00 */
[----:B-1----:R-:W-:-:S03]  /*43de0*/  IMAD.WIDE R12, R2, 0x4, R78 ;  /* 0x00000004020c7825 */ /* 0x002fc600078e024e */
[----:B------:R4:W-:Y:S04]  /*43df0*/  STL.64 [R1+0xfe0], R16 ;  /* 0x000fe01001007387 */ /* 0x0009e80000100a00 */
[----:B------:R-:W2:Y:S04]  /*43e00*/  LDL.LU.64 R134, [R1+0x4f0] ;  /* 0x0004f00001867983 */ /* 0x000ea80000300a00 */
[----:B------:R-:W2:Y:S04]  /*43e10*/  LDL.LU.64 R102, [R1+0x198] ;  /* 0x0001980001667983 */ /* 0x000ea80000300a00 */
[----:B------:R3:W-:Y:S04]  /*43e20*/  STL.64 [R1+0xfe8], R12 ;  /* 0x000fe80c01007387 */ /* 0x0007e80000100a00 */
[----:B------:R-:W2:Y:S01]  /*43e30*/  LDL.LU.64 R78, [R1+0x4d8] ;  /* 0x0004d800014e7983 */ /* 0x000ea20000300a00 */
[----:B----4-:R-:W-:-:S03]  /*43e40*/  IMAD.WIDE R16, R2, 0x4, R22 ;  /* 0x0000000402107825 */ /* 0x010fc600078e0216 */
[----:B------:R-:W4:Y:S04]  /*43e50*/  LDL.LU.64 R22, [R1+0x190] ;  /* 0x0001900001167983 */ /* 0x000f280000300a00 */
[----:B------:R1:W-:Y:S01]  /*43e60*/  STL.64 [R1+0x1078], R16 ;  /* 0x0010781001007387 */ /* 0x0003e20000100a00 */
[----:B------:R-:W-:-:S04]  /*43e70*/  IMAD.WIDE R144, R2, 0x4, R126 ;  /* 0x0000000402907825 */ /* 0x000fc800078e027e */
[C---:B---3--:R-:W-:Y:S02]  /*43e80*/  IMAD.WIDE R12, R2.reuse, 0x4, R70 ;  /* 0x00000004020c7825 */ /* 0x048fe400078e0246 */
[----:B------:R-:W3:Y:S02]  /*43e90*/  LDL.LU.64 R70, [R1+0x4d0] ;  /* 0x0004d00001467983 */ /* 0x000ee40000300a00 */
[C---:B-1----:R-:W-:Y:S02]  /*43ea0*/  IMAD.WIDE R16, R2.reuse, 0x4, R110 ;  /* 0x0000000402107825 */ /* 0x042fe400078e026e */
[----:B------:R1:W-:Y:S04]  /*43eb0*/  STL.64 [R1+0x1088], R12 ;  /* 0x0010880c01007387 */ /* 0x0003e80000100a00 */
[----:B------:R-:W3:Y:S04]  /*43ec0*/  LDL.LU.64 R126, [R1+0x2d8] ;  /* 0x0002d800017e7983 */ /* 0x000ee80000300a00 */
[----:B------:R-:W-:Y:S01]  /*43ed0*/  STL.64 [R1+0x1128], R16 ;  /* 0x0011281001007387 */ /* 0x000fe20000100a00 */
[----:B-1----:R-:W-:-:S03]  /*43ee0*/  IMAD.WIDE R12, R2, 0x4, R46 ;  /* 0x00000004020c7825 */ /* 0x002fc600078e022e */
[----:B------:R-:W3:Y:S04]  /*43ef0*/  LDL.LU.64 R46, [R1+0x3c8] ;  /* 0x0003c800012e7983 */ /* 0x000ee80000300a00 */
[----:B------:R2:W-:Y:S04]  /*43f00*/  STL.64 [R1+0x1130], R12 ;  /* 0x0011300c01007387 */ /* 0x0005e80000100a00 */
[----:B------:R-:W3:Y:S04]  /*43f10*/  LDL.LU.64 R118, [R1+0x310] ;  /* 0x0003100001767983 */ /* 0x000ee80000300a00 */
[----:B------:R-:W3:Y:S01]  /*43f20*/  LDL.LU.64 R110, [R1+0x3c0] ;  /* 0x0003c000016e7983 */ /* 0x000ee20000300a00 */
[----:B--2---:R-:W-:-:S05]  /*43f30*/  IMAD.WIDE R12, R2, 0x4, R94 ;  /* 0x00000004020c7825 */ /* 0x004fca00078e025e */
[----:B------:R1:W-:Y:S04]  /*43f40*/  STL.64 [R1+0x1218], R12 ;  /* 0x0012180c01007387 */ /* 0x0003e80000100a00 */
[----:B------:R-:W2:Y:S01]  /*43f50*/  LDL.LU.64 R94, [R1+0x320] ;  /* 0x00032000015e7983 */ /* 0x000ea20000300a00 */
[----:B------:R-:W-:-:S05]  /*43f60*/  IMAD.WIDE R18, R2, 0x4, R214 ;  /* 0x0000000402127825 */ /* 0x000fca00078e02d6 */
[----:B------:R-:W-:Y:S01]  /*43f70*/  STL.64 [R1+0x1220], R18 ;  /* 0x0012201201007387 */ /* 0x000fe20000100a00 */
[----:B-1----:R-:W-:-:S04]  /*43f80*/  IMAD.WIDE R12, R2, 0x4, R206 ;  /* 0x00000004020c7825 */ /* 0x002fc800078e02ce */
[C---:B------:R-:W-:Y:S02]  /*43f90*/  IMAD.WIDE R16, R2.reuse, 0x4, R54 ;  /* 0x0000000402107825 */ /* 0x040fe400078e0236 */
[----:B------:R-:W2:Y:S04]  /*43fa0*/  LDL.LU.64 R54, [R1+0x3b8] ;  /* 0x0003b80001367983 */ /* 0x000ea80000300a00 */
[----:B------:R1:W-:Y:S04]  /*43fb0*/  STL.64 [R1+0x12f8], R12 ;  /* 0x0012f80c01007387 */ /* 0x0003e80000100a00 */
[----:B------:R1:W-:Y:S02]  /*43fc0*/  STL.64 [R1+0x1300], R16 ;  /* 0x0013001001007387 */ /* 0x0003e40000100a00 */
[----:B-1----:R-:W-:-:S02]  /*43fd0*/  IMAD.WIDE R12, R2, 0x4, R38 ;  /* 0x00000004020c7825 */ /* 0x002fc400078e0226 */
[----:B------:R-:W2:Y:S02]  /*43fe0*/  LDL.LU.64 R38, [R1+0x328] ;  /* 0x0003280001267983 */ /* 0x000ea40000300a00 */
[C---:B------:R-:W-:Y:S02]  /*43ff0*/  IMAD.WIDE R18, R2.reuse, 0x4, R174 ;  /* 0x0000000402127825 */ /* 0x040fe400078e02ae */
[----:B------:R1:W-:Y:S02]  /*44000*/  STL.64 [R1+0x1388], R12 ;  /* 0x0013880c01007387 */ /* 0x0003e40000100a00 */
[C---:B------:R-:W-:Y:S02]  /*44010*/  IMAD.WIDE R16, R2.reuse, 0x4, R166 ;  /* 0x0000000402107825 */ /* 0x040fe400078e02a6 */
[----:B------:R1:W-:Y:S02]  /*44020*/  STL.64 [R1+0x1390], R18 ;  /* 0x0013901201007387 */ /* 0x0003e40000100a00 */
[----:B-1----:R-:W-:-:S02]  /*44030*/  IMAD.WIDE R12, R2, 0x4, R62 ;  /* 0x00000004020c7825 */ /* 0x002fc400078e023e */
[----:B------:R-:W2:Y:S02]  /*44040*/  LDL.LU.64 R62, [R1+0x3b0] ;  /* 0x0003b000013e7983 */ /* 0x000ea40000300a00 */
[C---:B------:R-:W-:Y:S02]  /*44050*/  IMAD.WIDE R18, R2.reuse, 0x4, R150 ;  /* 0x0000000402127825 */ /* 0x040fe400078e0296 */
[----:B------:R1:W-:Y:S04]  /*44060*/  STL.64 [R1+0x1420], R16 ;  /* 0x0014201001007387 */ /* 0x0003e80000100a00 */
[----:B------:R1:W-:Y:S04]  /*44070*/  STL.64 [R1+0x1428], R12 ;  /* 0x0014280c01007387 */ /* 0x0003e80000100a00 */
[----:B------:R-:W-:Y:S01]  /*44080*/  STL.64 [R1+0x1500], R18 ;  /* 0x0015001201007387 */ /* 0x000fe20000100a00 */
[----:B-1----:R-:W-:-:S03]  /*44090*/  IMAD.WIDE R16, R2, 0x4, R86 ;  /* 0x0000000402107825 */ /* 0x002fc600078e0256 */
[----:B------:R-:W2:Y:S01]  /*440a0*/  LDL.LU.64 R86, [R1+0x388] ;  /* 0x0003880001567983 */ /* 0x000ea20000300a00 */
[----:B------:R-:W-:-:S05]  /*440b0*/  IMAD.WIDE R12, R2, 0x4, R142 ;  /* 0x00000004020c7825 */ /* 0x000fca00078e028e */
[----:B------:R1:W-:Y:S04]  /*440c0*/  STL.64 [R1+0x1508], R12 ;  /* 0x0015080c01007387 */ /* 0x0003e80000100a00 */
[----:B------:R1:W-:Y:S02]  /*440d0*/  STL.64 [R1+0x15b8], R16 ;  /* 0x0015b81001007387 */ /* 0x0003e40000100a00 */
[C---:B-1----:R-:W-:Y:S02]  /*440e0*/  IMAD.WIDE R12, R2.reuse, 0x4, R30 ;  /* 0x00000004020c7825 */ /* 0x042fe400078e021e */
[----:B------:R-:W2:Y:S02]  /*440f0*/  LDL.LU.64 R30, [R1+0x5f0] ;  /* 0x0005f000011e7983 */ /* 0x000ea40000300a00 */
[----:B------:R-:W-:-:S02]  /*44100*/  IMAD.WIDE R18, R2, 0x4, R134 ;  /* 0x0000000402127825 */ /* 0x000fc400078e0286 */
[----:B------:R1:W-:Y:S04]  /*44110*/  STL.64 [R1+0x15c0], R12 ;  /* 0x0015c00c01007387 */ /* 0x0003e80000100a00 */
[----:B------:R-:W-:Y:S01]  /*44120*/  STL.64 [R1+0x16a8], R18 ;  /* 0x0016a81201007387 */ /* 0x000fe20000100a00 */
[----:B------:R-:W-:-:S04]  /*44130*/  IMAD.WIDE R16, R2, 0x4, R102 ;  /* 0x0000000402107825 */ /* 0x000fc800078e0266 */
[C---:B-1----:R-:W-:Y:S02]  /*44140*/  IMAD.WIDE R12, R2.reuse, 0x4, R78 ;  /* 0x00000004020c7825 */ /* 0x042fe400078e024e */
[----:B------:R-:W2:Y:S04]  /*44150*/  LDL.LU.64 R78, [R1+0x5f8] ;  /* 0x0005f800014e7983 */ /* 0x000ea80000300a00 */
[----:B------:R4:W-:Y:S04]  /*44160*/  STL.64 [R1+0x16b8], R16 ;  /* 0x0016b81001007387 */ /* 0x0009e80000100a00 */
[----:B------:R3:W-:Y:S01]  /*44170*/  STL.64 [R1+0x1818], R12 ;  /* 0x0018180c01007387 */ /* 0x0007e20000100a00 */
[----:B----4-:R-:W-:-:S03]  /*44180*/  IMAD.WIDE R16, R2, 0x4, R22 ;  /* 0x0000000402107825 */ /* 0x010fc600078e0216 */
[----:B------:R-:W4:Y:S04]  /*44190*/  LDL.LU.64 R22, [R1+0x600] ;  /* 0x0006000001167983 */ /* 0x000f280000300a00 */
[----:B------:R1:W-:Y:S04]  /*441a0*/  STL.64 [R1+0x1828], R16 ;  /* 0x0018281001007387 */ /* 0x0003e80000100a00 */
[----:B------:R-:W4:Y:S01]  /*441b0*/  LDL.LU.64 R102, [R1+0x608] ;  /* 0x0006080001667983 */ /* 0x000f220000300a00 */
[----:B---3--:R-:W-:-:S03]  /*441c0*/  IMAD.WIDE R12, R2, 0x4, R70 ;  /* 0x00000004020c7825 */ /* 0x008fc600078e0246 */
[----:B------:R-:W3:Y:S04]  /*441d0*/  LDL.LU.64 R70, [R1+0x610] ;  /* 0x0006100001467983 */ /* 0x000ee80000300a00 */
[----:B------:R1:W-:Y:S02]  /*441e0*/  STL.64 [R1+0x1ad8], R12 ;  /* 0x001ad80c01007387 */ /* 0x0003e40000100a00 */
[----:B-1----:R-:W-:-:S04]  /*441f0*/  IMAD.WIDE R16, R2, 0x4, R126 ;  /* 0x0000000402107825 */ /* 0x002fc800078e027e */
[C---:B------:R-:W-:Y:S02]  /*44200*/  IMAD.WIDE R12, R2.reuse, 0x4, R46 ;  /* 0x00000004020c7825 */ /* 0x040fe400078e022e */
[----:B------:R-:W3:Y:S04]  /*44210*/  LDL.LU.64 R46, [R1+0x618] ;  /* 0x00061800012e7983 */ /* 0x000ee80000300a00 */
[----:B------:R1:W-:Y:S01]  /*44220*/  STL.64 [R1+0x1ae0], R16 ;  /* 0x001ae01001007387 */ /* 0x0003e20000100a00 */
[----:B------:R-:W-:-:S03]  /*44230*/  IMAD.WIDE R18, R2, 0x4, R118 ;  /* 0x0000000402127825 */ /* 0x000fc600078e0276 */
[----:B------:R2:W-:Y:S04]  /*44240*/  STL.64 [R1+0x1bc8], R12 ;  /* 0x001bc80c01007387 */ /* 0x0005e80000100a00 */
[----:B------:R-:W-:Y:S01]  /*44250*/  STL.64 [R1+0x1bd0], R18 ;  /* 0x001bd01201007387 */ /* 0x000fe20000100a00 */
[----:B-1----:R-:W-:-:S03]  /*44260*/  IMAD.WIDE R16, R2, 0x4, R110 ;  /* 0x0000000402107825 */ /* 0x002fc600078e026e */
[----:B------:R-:W3:Y:S04]  /*44270*/  LDL.LU.64 R218, [R1+0x700] ;  /* 0x0007000001da7983 */ /* 0x000ee80000300a00 */
[----:B------:R1:W-:Y:S04]  /*44280*/  STL.64 [R1+0x2370], R16 ;  /* 0x0023701001007387 */ /* 0x0003e80000100a00 */
[----:B------:R-:W3:Y:S01]  /*44290*/  LDL.LU.64 R214, [R1+0x688] ;  /* 0x0006880001d67983 */ /* 0x000ee20000300a00 */
[----:B--2---:R-:W-:-:S05]  /*442a0*/  IMAD.WIDE R12, R2, 0x4, R94 ;  /* 0x00000004020c7825 */ /* 0x004fca00078e025e */
[----:B------:R2:W-:Y:S04]  /*442b0*/  STL.64 [R1+0x2378], R12 ;  /* 0x0023780c01007387 */ /* 0x0005e80000100a00 */
[----:B------:R-:W3:Y:S01]  /*442c0*/  LDL.LU.64 R110, [R1+0x6f8] ;  /* 0x0006f800016e7983 */ /* 0x000ee20000300a00 */
[----:B-1----:R-:W-:-:S03]  /*442d0*/  IMAD.WIDE R16, R2, 0x4, R54 ;  /* 0x0000000402107825 */ /* 0x002fc600078e0236 */
[----:B------:R-:W3:Y:S04]  /*442e0*/  LDL.LU.64 R54, [R1+0x680] ;  /* 0x0006800001367983 */ /* 0x000ee80000300a00 */
[----:B------:R-:W-:Y:S04]  /*442f0*/  STL.64 [R1+0x23f0], R16 ;  /* 0x0023f01001007387 */ /* 0x000fe80000100a00 */
[----:B------:R-:W3:Y:S04]  /*44300*/  LDL.LU.64 R206, [R1+0x718] ;  /* 0x0007180001ce7983 */ /* 0x000ee80000300a00 */
[----:B------:R-:W3:Y:S01]  /*44310*/  LDL.LU.64 R174, [R1+0x678] ;  /* 0x0006780001ae7983 */ /* 0x000ee20000300a00 */
[----:B--2---:R-:W-:-:S05]  /*44320*/  IMAD.WIDE R12, R2, 0x4, R38 ;  /* 0x00000004020c7825 */ /* 0x004fca00078e0226 */
[----:B------:R1:W-:Y:S04]  /*44330*/  STL.64 [R1+0x23f8], R12 ;  /* 0x0023f80c01007387 */ /* 0x0003e80000100a00 */
[----:B------:R-:W2:Y:S04]  /*44340*/  LDL.LU.64 R38, [R1+0x720] ;  /* 0x0007200001267983 */ /* 0x000ea80000300a00 */
[----:B------:R-:W2:Y:S01]  /*44350*/  LDL.LU.64 R94, [R1+0x670] ;  /* 0x00067000015e7983 */ /* 0x000ea20000300a00 */
[----:B-1----:R-:W-:-:S03]  /*44360*/  IMAD.WIDE R12, R2, 0x4, R62 ;  /* 0x00000004020c7825 */ /* 0x002fc600078e023e */
[----:B------:R-:W2:Y:S04]  /*44370*/  LDL.LU.64 R62, [R1+0x728] ;  /* 0x00072800013e7983 */ /* 0x000ea80000300a00 */
[----:B------:R1:W-:Y:S01]  /*44380*/  STL.64 [R1+0x2470], R12 ;  /* 0x0024700c01007387 */ /* 0x0003e20000100a00 */
[----:B------:R-:W-:-:S04]  /*44390*/  IMAD.WIDE R16, R2, 0x4, R246 ;  /* 0x0000000402107825 */ /* 0x000fc800078e02f6 */
[C---:B-1----:R-:W-:Y:S02]  /*443a0*/  IMAD.WIDE R12, R2.reuse, 0x4, R86 ;  /* 0x00000004020c7825 */ /* 0x042fe400078e0256 */
[----:B------:R-:W2:Y:S04]  /*443b0*/  LDL.LU.64 R86, [R1+0x668] ;  /* 0x0006680001567983 */ /* 0x000ea80000300a00 */
[----:B------:R-:W-:Y:S04]  /*443c0*/  STL.64 [R1+0x2478], R16 ;  /* 0x0024781001007387 */ /* 0x000fe80000100a00 */
[----:B------:R1:W-:Y:S04]  /*443d0*/  STL.64 [R1+0x2558], R12 ;  /* 0x0025580c01007387 */ /* 0x0003e80000100a00 */
[----:B------:R-:W2:Y:S04]  /*443e0*/  LDL.LU.64 R166, [R1+0x730] ;  /* 0x0007300001a67983 */ /* 0x000ea80000300a00 */
[----:B------:R-:W2:Y:S01]  /*443f0*/  LDL.LU.64 R126, [R1+0x660] ;  /* 0x00066000017e7983 */ /* 0x000ea20000300a00 */
[----:B------:R-:W-:-:S03]  /*44400*/  IMAD.WIDE R186, R2, 0x4, R30 ;  /* 0x0000000402ba7825 */ /* 0x000fc600078e021e */
[----:B------:R-:W2:Y:S01]  /*44410*/  LDL.LU.64 R30, [R1+0x6f0] ;  /* 0x0006f000011e7983 */ /* 0x000ea20000300a00 */
[----:B------:R-:W-:-:S03]  /*44420*/  IMAD.WIDE R184, R2, 0x4, R78 ;  /* 0x0000000402b87825 */ /* 0x000fc600078e024e */
[----:B------:R-:W2:Y:S01]  /*44430*/  LDL.LU.64 R78, [R1+0x658] ;  /* 0x00065800014e7983 */ /* 0x000ea20000300a00 */
[----:B----4-:R-:W-:-:S03]  /*44440*/  IMAD.WIDE R142, R2, 0x4, R22 ;  /* 0x00000004028e7825 */ /* 0x010fc600078e0216 */
[----:B------:R-:W4:Y:S04]  /*44450*/  LDL.LU.64 R22, [R1+0x6e8] ;  /* 0x0006e80001167983 */ /* 0x000f280000300a00 */
[----:B------:R-:W4:Y:S01]  /*44460*/  LDL.LU.64 R150, [R1+0x690] ;  /* 0x0006900001967983 */ /* 0x000f220000300a00 */
[----:B------:R-:W-:-:S04]  /*44470*/  IMAD.WIDE R138, R2, 0x4, R102 ;  /* 0x00000004028a7825 */ /* 0x000fc800078e0266 */
[C---:B---3--:R-:W-:Y:S02]  /*44480*/  IMAD.WIDE R102, R2.reuse, 0x4, R70 ;  /* 0x0000000402667825 */ /* 0x048fe400078e0246 */
[----:B------:R-:W3:Y:S04]  /*44490*/  LDL.LU.64 R70, [R1+0x6e0] ;  /* 0x0006e00001467983 */ /* 0x000ee80000300a00 */
[----:B------:R-:W3:Y:S04]  /*444a0*/  LDL.LU.64 R134, [R1+0x698] ;  /* 0x0006980001867983 */ /* 0x000ee80000300a00 */
[----:B------:R-:W3:Y:S01]  /*444b0*/  LDL.LU.64 R118, [R1+0x6d8] ;  /* 0x0006d80001767983 */ /* 0x000ee20000300a00 */
[----:B------:R-:W-:-:S03]  /*444c0*/  IMAD.WIDE R98, R2, 0x4, R46 ;  /* 0x0000000402627825 */ /* 0x000fc600078e022e */
[----:B------:R-:W3:Y:S01]  /*444d0*/  LDL.LU.64 R46, [R1+0x6a0] ;  /* 0x0006a000012e7983 */ /* 0x000ee20000300a00 */
[----:B------:R-:W-:-:S05]  /*444e0*/  IMAD.WIDE R18, R2, 0x4, R218 ;  /* 0x0000000402127825 */ /* 0x000fca00078e02da */
[----:B------:R-:W-:Y:S01]  /*444f0*/  STL.64 [R1+0xc10], R18 ;  /* 0x000c101201007387 */ /* 0x000fe20000100a00 */
[----:B-1----:R-:W-:-:S04]  /*44500*/  IMAD.WIDE R12, R2, 0x4, R214 ;  /* 0x00000004020c7825 */ /* 0x002fc800078e02d6 */
[C---:B------:R-:W-:Y:S02]  /*44510*/  IMAD.WIDE R16, R2.reuse, 0x4, R110 ;  /* 0x0000000402107825 */ /* 0x040fe400078e026e */
[----:B------:R-:W3:Y:S04]  /*44520*/  LDL.LU.64 R110, [R1+0x6d0] ;  /* 0x0006d000016e7983 */ /* 0x000ee80000300a00 */
[----:B------:R1:W-:Y:S04]  /*44530*/  STL.64 [R1+0xc18], R12 ;  /* 0x000c180c01007387 */ /* 0x0003e80000100a00 */
[----:B------:R1:W-:Y:S02]  /*44540*/  STL.64 [R1+0xda0], R16 ;  /* 0x000da01001007387 */ /* 0x0003e40000100a00 */
[----:B-1----:R-:W-:-:S02]  /*44550*/  IMAD.WIDE R12, R2, 0x4, R54 ;  /* 0x00000004020c7825 */ /* 0x002fc400078e0236 */
[----:B------:R-:W3:Y:S02]  /*44560*/  LDL.LU.64 R54, [R1+0x6a8] ;  /* 0x0006a80001367983 */ /* 0x000ee40000300a00 */
[C---:B------:R-:W-:Y:S02]  /*44570*/  IMAD.WIDE R18, R2.reuse, 0x4, R206 ;  /* 0x0000000402127825 */ /* 0x040fe400078e02ce */
[----:B------:R2:W-:Y:S02]  /*44580*/  STL.64 [R1+0xdb0], R12 ;  /* 0x000db00c01007387 */ /* 0x0005e40000100a00 */
[C---:B------:R-:W-:Y:S02]  /*44590*/  IMAD.WIDE R16, R2.reuse, 0x4, R174 ;  /* 0x0000000402107825 */ /* 0x040fe400078e02ae */
[----:B------:R-:W-:Y:S02]  /*445a0*/  STL.64 [R1+0xef8], R18 ;  /* 0x000ef81201007387 */ /* 0x000fe40000100a00 */
[----:B--2---:R-:W-:-:S02]  /*445b0*/  IMAD.WIDE R12, R2, 0x4, R38 ;  /* 0x00000004020c7825 */ /* 0x004fc400078e0226 */
[----:B------:R-:W2:Y:S04]  /*445c0*/  LDL.LU.64 R38, [R1+0x6c8] ;  /* 0x0006c80001267983 */ /* 0x000ea80000300a00 */
[----:B------:R1:W-:Y:S04]  /*445d0*/  STL.64 [R1+0xf00], R16 ;  /* 0x000f001001007387 */ /* 0x0003e80000100a00 */
[----:B------:R1:W-:Y:S02]  /*445e0*/  STL.64 [R1+0xfa8], R12 ;  /* 0x000fa80c01007387 */ /* 0x0003e40000100a00 */
[----:B-1----:R-:W-:-:S02]  /*445f0*/  IMAD.WIDE R16, R2, 0x4, R94 ;  /* 0x0000000402107825 */ /* 0x002fc400078e025e */
[----:B------:R-:W2:Y:S02]  /*44600*/  LDL.LU.64 R94, [R1+0x650] ;  /* 0x00065000015e7983 */ /* 0x000ea40000300a00 */
[C---:B------:R-:W-:Y:S02]  /*44610*/  IMAD.WIDE R12, R2.reuse, 0x4, R62 ;  /* 0x00000004020c7825 */ /* 0x040fe400078e023e */
[----:B------:R-:W-:Y:S04]  /*44620*/  STL.64 [R1+0xfb0], R16 ;  /* 0x000fb01001007387 */ /* 0x000fe80000100a00 */
[----:B------:R-:W2:Y:S04]  /*44630*/  LDL.LU.64 R62, [R1+0x6c0] ;  /* 0x0006c000013e7983 */ /* 0x000ea80000300a00 */
[----:B------:R1:W-:Y:S02]  /*44640*/  STL.64 [R1+0x1050], R12 ;  /* 0x0010500c01007387 */ /* 0x0003e40000100a00 */
[----:B-1----:R-:W-:-:S02]  /*44650*/  IMAD.WIDE R12, R2, 0x4, R86 ;  /* 0x00000004020c7825 */ /* 0x002fc400078e0256 */
[----:B------:R-:W2:Y:S02]  /*44660*/  LDL.LU.64 R86, [R1+0x648] ;  /* 0x0006480001567983 */ /* 0x000ea40000300a00 */
[C---:B------:R-:W-:Y:S02]  /*44670*/  IMAD.WIDE R18, R2.reuse, 0x4, R166 ;  /* 0x0000000402127825 */ /* 0x040fe400078e02a6 */
[----:B------:R1:W-:Y:S04]  /*44680*/  STL.64 [R1+0x1058], R12 ;  /* 0x0010580c01007387 */ /* 0x0003e80000100a00 */
[----:B------:R-:W-:Y:S01]  /*44690*/  STL.64 [R1+0x10f0], R18 ;  /* 0x0010f01201007387 */ /* 0x000fe20000100a00 */
[----:B------:R-:W-:-:S04]  /*446a0*/  IMAD.WIDE R16, R2, 0x4, R126 ;  /* 0x0000000402107825 */ /* 0x000fc800078e027e */
[C---:B-1----:R-:W-:Y:S02]  /*446b0*/  IMAD.WIDE R12, R2.reuse, 0x4, R30 ;  /* 0x00000004020c7825 */ /* 0x042fe400078e021e */
[----:B------:R-:W2:Y:S04]  /*446c0*/  LDL.LU.64 R30, [R1+0x738] ;  /* 0x00073800011e7983 */ /* 0x000ea80000300a00 */
[----:B------:R1:W-:Y:S04]  /*446d0*/  STL.64 [R1+0x10f8], R16 ;  /* 0x0010f81001007387 */ /* 0x0003e80000100a00 */
[----:B------:R4:W-:Y:S01]  /*446e0*/  STL.64 [R1+0x11f0], R12 ;  /* 0x0011f00c01007387 */ /* 0x0009e20000100a00 */
[----:B-1----:R-:W-:-:S03]  /*446f0*/  IMAD.WIDE R16, R2, 0x4, R78 ;  /* 0x0000000402107825 */ /* 0x002fc600078e024e */
[----:B------:R-:W2:Y:S04]  /*44700*/  LDL.LU.64 R78, [R1+0x640] ;  /* 0x00064000014e7983 */ /* 0x000ea80000300a00 */
[----:B------:R1:W-:Y:S04]  /*44710*/  STL.64 [R1+0x11f8], R16 ;  /* 0x0011f81001007387 */ /* 0x0003e80000100a00 */
[----:B------:R-:W2:Y:S01]  /*44720*/  LDL.LU.64 R126, [R1+0x740] ;  /* 0x00074000017e7983 */ /* 0x000ea20000300a00 */
[----:B----4-:R-:W-:-:S03]  /*44730*/  IMAD.WIDE R12, R2, 0x4, R22 ;  /* 0x00000004020c7825 */ /* 0x010fc600078e0216 */
[----:B------:R-:W4:Y:S01]  /*44740*/  LDL.LU.64 R22, [R1+0x638] ;  /* 0x0006380001167983 */ /* 0x000f220000300a00 */
[----:B-1----:R-:W-:-:S03]  /*44750*/  IMAD.WIDE R16, R2, 0x4, R150 ;  /* 0x0000000402107825 */ /* 0x002fc600078e0296 */
[----:B------:R3:W-:Y:S02]  /*44760*/  STL.64 [R1+0x1290], R12 ;  /* 0x0012900c01007387 */ /* 0x0007e40000100a00 */
[C---:B---3--:R-:W-:Y:S02]  /*44770*/  IMAD.WIDE R12, R2.reuse, 0x4, R70 ;  /* 0x00000004020c7825 */ /* 0x048fe400078e0246 */
[----:B------:R-:W3:Y:S02]  /*44780*/  LDL.LU.64 R70, [R1+0x748] ;  /* 0x0007480001467983 */ /* 0x000ee40000300a00 */
[C---:B------:R-:W-:Y:S02]  /*44790*/  IMAD.WIDE R18, R2.reuse, 0x4, R134 ;  /* 0x0000000402127825 */ /* 0x040fe400078e0286 */
[----:B------:R1:W-:Y:S04]  /*447a0*/  STL.64 [R1+0x1298], R16 ;  /* 0x0012981001007387 */ /* 0x0003e80000100a00 */
[----:B------:R1:W-:Y:S04]  /*447b0*/  STL.64 [R1+0x1368], R12 ;  /* 0x0013680c01007387 */ /* 0x0003e80000100a00 */
[----:B------:R-:W-:Y:S01]  /*447c0*/  STL.64 [R1+0x1370], R18 ;  /* 0x0013701201007387 */ /* 0x000fe20000100a00 */
[----:B-1----:R-:W-:-:S03]  /*447d0*/  IMAD.WIDE R16, R2, 0x4, R118 ;  /* 0x0000000402107825 */ /* 0x002fc600078e0276 */
[----:B------:R-:W3:Y:S01]  /*447e0*/  LDL.LU.64 R218, [R1+0x630] ;  /* 0x0006300001da7983 */ /* 0x000ee20000300a00 */
[----:B------:R-:W-:-:S03]  /*447f0*/  IMAD.WIDE R12, R2, 0x4, R46 ;  /* 0x00000004020c7825 */ /* 0x000fc600078e022e */
[----:B------:R1:W-:Y:S04]  /*44800*/  STL.64 [R1+0x1400], R16 ;  /* 0x0014001001007387 */ /* 0x0003e80000100a00 */
[----:B------:R-:W3:Y:S04]  /*44810*/  LDL.LU.64 R214, [R1+0x750] ;  /* 0x0007500001d67983 */ /* 0x000ee80000300a00 */
[----:B------:R1:W-:Y:S04]  /*44820*/  STL.64 [R1+0x1408], R12 ;  /* 0x0014080c01007387 */ /* 0x0003e80000100a00 */
[----:B------:R-:W3:Y:S04]  /*44830*/  LDL.LU.64 R46, [R1+0x628] ;  /* 0x00062800012e7983 */ /* 0x000ee80000300a00 */
[----:B------:R-:W3:Y:S01]  /*44840*/  LDL.LU.64 R118, [R1+0x6b8] ;  /* 0x0006b80001767983 */ /* 0x000ee20000300a00 */
[----:B-1----:R-:W-:-:S05]  /*44850*/  IMAD.WIDE R16, R2, 0x4, R110 ;  /* 0x0000000402107825 */ /* 0x002fca00078e026e */
[----:B------:R-:W-:Y:S04]  /*44860*/  STL.64 [R1+0x14c8], R16 ;  /* 0x0014c81001007387 */ /* 0x000fe80000100a00 */
[----:B------:R-:W3:Y:S04]  /*44870*/  LDL.LU.64 R206, [R1+0x6b0] ;  /* 0x0006b00001ce7983 */ /* 0x000ee80000300a00 */
[----:B------:R-:W3:Y:S01]  /*44880*/  LDL.LU.64 R134, [R1+0x620] ;  /* 0x0006200001867983 */ /* 0x000ee20000300a00 */
[----:B------:R-:W-:-:S05]  /*44890*/  IMAD.WIDE R12, R2, 0x4, R54 ;  /* 0x00000004020c7825 */ /* 0x000fca00078e0236 */
[----:B------:R2:W-:Y:S04]  /*448a0*/  STL.64 [R1+0x14d8], R12 ;  /* 0x0014d80c01007387 */ /* 0x0005e80000100a00 */
[----:B------:R-:W3:Y:S04]  /*448b0*/  LDL.LU.64 R54, [R1+0x710] ;  /* 0x0007100001367983 */ /* 0x000ee80000300a00 */
[----:B------:R-:W3:Y:S01]  /*448c0*/  LDL.LU.64 R110, [R1+0x708] ;  /* 0x00070800016e7983 */ /* 0x000ee20000300a00 */
[----:B--2---:R-:W-:-:S03]  /*448d0*/  IMAD.WIDE R12, R2, 0x4, R38 ;  /* 0x00000004020c7825 */ /* 0x004fc600078e0226 */
[----:B------:R-:W2:Y:S04]  /*448e0*/  LDL.LU.64 R38, [R1+0x758] ;  /* 0x0007580001267983 */ /* 0x000ea80000300a00 */
[----:B------:R1:W-:Y:S02]  /*448f0*/  STL.64 [R1+0x1570], R12 ;  /* 0x0015700c01007387 */ /* 0x0003e40000100a00 */
[----:B-1----:R-:W-:-:S04]  /*44900*/  IMAD.WIDE R12, R2, 0x4, R94 ;  /* 0x00000004020c7825 */ /* 0x002fc800078e025e */
[C---:B------:R-:W-:Y:S02]  /*44910*/  IMAD.WIDE R16, R2.reuse, 0x4, R62 ;  /* 0x0000000402107825 */ /* 0x040fe400078e023e */
[----:B------:R-:W2:Y:S04]  /*44920*/  LDL.LU.64 R62, [R1+0x760] ;  /* 0x00076000013e7983 */ /* 0x000ea80000300a00 */
[----:B------:R1:W-:Y:S04]  /*44930*/  STL.64 [R1+0x1580], R12 ;  /* 0x0015800c01007387 */ /* 0x0003e80000100a00 */
[----:B------:R1:W-:Y:S04]  /*44940*/  STL.64 [R1+0x1668], R16 ;  /* 0x0016681001007387 */ /* 0x0003e80000100a00 */
[----:B------:R-:W2:Y:S01]  /*44950*/  LDL.LU.64 R150, [R1+0x768] ;  /* 0x0007680001967983 */ /* 0x000ea20000300a00 */
[----:B-1----:R-:W-:-:S03]  /*44960*/  IMAD.WIDE R12, R2, 0x4, R86 ;  /* 0x00000004020c7825 */ /* 0x002fc600078e0256 */
[----:B------:R-:W2:Y:S04]  /*44970*/  LDL.LU.64 R94, [R1+0xa80] ;  /* 0x000a8000015e7983 */ /* 0x000ea80000300a00 */
[----:B------:R1:W-:Y:S04]  /*44980*/  STL.64 [R1+0x1678], R12 ;  /* 0x0016780c01007387 */ /* 0x0003e80000100a00 */
[----:B------:R-:W2:Y:S01]  /*44990*/  LDL.LU.64 R86, [R1+0xa88] ;  /* 0x000a880001567983 */ /* 0x000ea20000300a00 */
[----:B------:R-:W-:-:S03]  /*449a0*/  IMAD.WIDE R16, R2, 0x4, R30 ;  /* 0x0000000402107825 */ /* 0x000fc600078e021e */
[----:B------:R-:W2:Y:S04]  /*449b0*/  LDL.LU.64 R30, [R1+0xa90] ;  /* 0x000a9000011e7983 */ /* 0x000ea80000300a00 */
[----:B------:R1:W-:Y:S02]  /*449c0*/  STL.64 [R1+0x1770], R16 ;  /* 0x0017701001007387 */ /* 0x0003e40000100a00 */
[C---:B-1----:R-:W-:Y:S02]  /*449d0*/  IMAD.WIDE R12, R2.reuse, 0x4, R78 ;  /* 0x00000004020c7825 */ /* 0x042fe400078e024e */
[----:B------:R-:W2:Y:S02]  /*449e0*/  LDL.LU.64 R78, [R1+0xbb8] ;  /* 0x000bb800014e7983 */ /* 0x000ea40000300a00 */
[----:B------:R-:W-:-:S02]  /*449f0*/  IMAD.WIDE R16, R2, 0x4, R126 ;  /* 0x0000000402107825 */ /* 0x000fc400078e027e */
[----:B------:R4:W-:Y:S04]  /*44a00*/  STL.64 [R1+0x1788], R12 ;  /* 0x0017880c01007387 */ /* 0x0009e80000100a00 */
[----:B------:R-:W2:Y:S04]  /*44a10*/  LDL.LU.64 R174, [R1+0xab8] ;  /* 0x000ab80001ae7983 */ /* 0x000ea80000300a00 */
[----:B------:R-:W-:Y:S01]  /*44a20*/  STL.64 [R1+0x1a88], R16 ;  /* 0x001a881001007387 */ /* 0x000fe20000100a00 */
[----:B----4-:R-:W-:-:S03]  /*44a30*/  IMAD.WIDE R12, R2, 0x4, R22 ;  /* 0x00000004020c7825 */ /* 0x010fc600078e0216 */
[----:B------:R-:W4:Y:S04]  /*44a40*/  LDL.LU.64 R22, [R1+0xbb0] ;  /* 0x000bb00001167983 */ /* 0x000f280000300a00 */
[----:B------:R3:W-:Y:S04]  /*44a50*/  STL.64 [R1+0x1a90], R12 ;  /* 0x001a900c01007387 */ /* 0x0007e80000100a00 */
[----:B------:R-:W4:Y:S04]  /*44a60*/  LDL.LU.64 R166, [R1+0xab0] ;  /* 0x000ab00001a67983 */ /* 0x000f280000300a00 */
[----:B------:R-:W4:Y:S01]  /*44a70*/  LDL.LU.64 R126, [R1+0xba8] ;  /* 0x000ba800017e7983 */ /* 0x000f220000300a00 */
[----:B---3--:R-:W-:-:S05]  /*44a80*/  IMAD.WIDE R12, R2, 0x4, R70 ;  /* 0x00000004020c7825 */ /* 0x008fca00078e0246 */
[----:B------:R1:W-:Y:S04]  /*44a90*/  STL.64 [R1+0x1b80], R12 ;  /* 0x001b800c01007387 */ /* 0x0003e80000100a00 */
        /* <DEDUP_REMOVED lines=9> */
[----:B------:R-:W3:Y:S04]  /*44b30*/  LDL.LU.64 R118, [R1+0xad0] ;  /* 0x000ad00001767983 */ /* 0x000ee80000300a00 */
[----:B------:R1:W-:Y:S01]  /*44b40*/  STL.64 [R1+0x2480], R12 ;  /* 0x0024800c01007387 */ /* 0x0003e20000100a00 */
[----:B------:R-:W-:-:S05]  /*44b50*/  IMAD.WIDE R16, R2, 0x4, R206 ;  /* 0x0000000402107825 */ /* 0x000fca00078e02ce */
[----:B------:R-:W-:Y:S01]  /*44b60*/  STL.64 [R1+0x2488], R16 ;  /* 0x0024881001007387 */ /* 0x000fe20000100a00 */
[----:B-1----:R-:W-:-:S04]  /*44b70*/  IMAD.WIDE R12, R2, 0x4, R134 ;  /* 0x00000004020c7825 */ /* 0x002fc800078e0286 */
[C---:B------:R-:W-:Y:S02]  /*44b80*/  IMAD.WIDE R178, R2.reuse, 0x4, R54 ;  /* 0x0000000402b27825 */ /* 0x040fe400078e0236 */
[----:B------:R-:W3:Y:S02]  /*44b90*/  LDL.LU.64 R54, [R1+0xb98] ;  /* 0x000b980001367983 */ /* 0x000ee40000300a00 */
[C---:B------:R-:W-:Y:S02]  /*44ba0*/  IMAD.WIDE R176, R2.reuse, 0x4, R110 ;  /* 0x0000000402b07825 */ /* 0x040fe400078e026e */
[----:B------:R1:W-:Y:S04]  /*44bb0*/  STL.64 [R1+0x24f0], R12 ;  /* 0x0024f00c01007387 */ /* 0x0003e80000100a00 */
[----:B------:R-:W3:Y:S01]  /*44bc0*/  LDL.LU.64 R110, [R1+0xad8] ;  /* 0x000ad800016e7983 */ /* 0x000ee20000300a00 */
[----:B--2---:R-:W-:-:S03]  /*44bd0*/  IMAD.WIDE R136, R2, 0x4, R38 ;  /* 0x0000000402887825 */ /* 0x004fc600078e0226 */
[----:B------:R-:W2:Y:S01]  /*44be0*/  LDL.LU.64 R38, [R1+0xb90] ;  /* 0x000b900001267983 */ /* 0x000ea20000300a00 */
[----:B------:R-:W-:-:S03]  /*44bf0*/  IMAD.WIDE R134, R2, 0x4, R62 ;  /* 0x0000000402867825 */ /* 0x000fc600078e023e */
[----:B------:R-:W2:Y:S01]  /*44c00*/  LDL.LU.64 R62, [R1+0xae0] ;  /* 0x000ae000013e7983 */ /* 0x000ea20000300a00 */
[----:B------:R-:W-:-:S03]  /*44c10*/  IMAD.WIDE R68, R2, 0x4, R86 ;  /* 0x0000000402447825 */ /* 0x000fc600078e0256 */
[----:B------:R-:W2:Y:S01]  /*44c20*/  LDL.LU.64 R86, [R1+0xb88] ;  /* 0x000b880001567983 */ /* 0x000ea20000300a00 */
[----:B------:R-:W-:-:S04]  /*44c30*/  IMAD.WIDE R96, R2, 0x4, R150 ;  /* 0x0000000402607825 */ /* 0x000fc800078e0296 */
[C---:B------:R-:W-:Y:S02]  /*44c40*/  IMAD.WIDE R66, R2.reuse, 0x4, R30 ;  /* 0x0000000402427825 */ /* 0x040fe400078e021e */
[----:B------:R-:W2:Y:S04]  /*44c50*/  LDL.LU.64 R30, [R1+0xaa8] ;  /* 0x000aa800011e7983 */ /* 0x000ea80000300a00 */
[----:B------:R-:W2:Y:S01]  /*44c60*/  LDL.LU.64 R150, [R1+0xb80] ;  /* 0x000b800001967983 */ /* 0x000ea20000300a00 */
[----:B-1----:R-:W-:-:S03]  /*44c70*/  IMAD.WIDE R12, R2, 0x4, R78 ;  /* 0x00000004020c7825 */ /* 0x002fc600078e024e */
[----:B------:R-:W2:Y:S04]  /*44c80*/  LDL.LU.64 R78, [R1+0xae8] ;  /* 0x000ae800014e7983 */ /* 0x000ea80000300a00 */
[----:B------:R4:W-:Y:S02]  /*44c90*/  STL.64 [R1+0x630], R12 ;  /* 0x0006300c01007387 */ /* 0x0009e40000100a00 */
[C---:B----4-:R-:W-:Y:S02]  /*44ca0*/  IMAD.WIDE R12, R2.reuse, 0x4, R22 ;  /* 0x00000004020c7825 */ /* 0x050fe400078e0216 */
[----:B------:R-:W4:Y:S02]  /*44cb0*/  LDL.LU.64 R22, [R1+0xb78] ;  /* 0x000b780001167983 */ /* 0x000f240000300a00 */
[----:B------:R-:W-:-:S05]  /*44cc0*/  IMAD.WIDE R16, R2, 0x4, R174 ;  /* 0x0000000402107825 */ /* 0x000fca00078e02ae */
[----:B------:R1:W-:Y:S01]  /*44cd0*/  STL.64 [R1+0x648], R16 ;  /* 0x0006481001007387 */ /* 0x0003e20000100a00 */
[----:B------:R-:W-:-:S03]  /*44ce0*/  IMAD.WIDE R18, R2, 0x4, R126 ;  /* 0x0000000402127825 */ /* 0x000fc600078e027e */
[----:B------:R-:W-:Y:S01]  /*44cf0*/  STL.64 [R1+0xbb0], R12 ;  /* 0x000bb00c01007387 */ /* 0x000fe20000100a00 */
[----:B-1----:R-:W-:-:S05]  /*44d00*/  IMAD.WIDE R16, R2, 0x4, R166 ;  /* 0x0000000402107825 */ /* 0x002fca00078e02a6 */
[----:B------:R1:W-:Y:S04]  /*44d10*/  STL.64 [R1+0xbb8], R16 ;  /* 0x000bb81001007387 */ /* 0x0003e80000100a00 */
[----:B-1----:R-:W4:Y:S04]  /*44d20*/  LDL.LU.64 R16, [R1+0xaf0] ;  /* 0x000af00001107983 */ /* 0x002f280000300a00 */
[----:B------:R1:W-:Y:S04]  /*44d30*/  STL.64 [R1+0xba8], R18 ;  /* 0x000ba81201007387 */ /* 0x0003e80000100a00 */
[----:B------:R-:W4:Y:S01]  /*44d40*/  LDL.LU.64 R224, [R1+0xb70] ;  /* 0x000b700001e07983 */ /* 0x000f220000300a00 */
[----:B---3--:R-:W-:-:S05]  /*44d50*/  IMAD.WIDE R12, R2, 0x4, R70 ;  /* 0x00000004020c7825 */ /* 0x008fca00078e0246 */
[----:B------:R3:W-:Y:S04]  /*44d60*/  STL.64 [R1+0xe70], R12 ;  /* 0x000e700c01007387 */ /* 0x0007e80000100a00 */
[----:B------:R-:W4:Y:S01]  /*44d70*/  LDL.LU.64 R70, [R1+0xaf8] ;  /* 0x000af80001467983 */ /* 0x000f220000300a00 */
[----:B-1----:R-:W-:-:S03]  /*44d80*/  IMAD.WIDE R18, R2, 0x4, R46 ;  /* 0x0000000402127825 */ /* 0x002fc600078e022e */
[----:B------:R-:W4:Y:S04]  /*44d90*/  LDL.LU.64 R46, [R1+0xb68] ;  /* 0x000b6800012e7983 */ /* 0x000f280000300a00 */
[----:B------:R-:W-:Y:S04]  /*44da0*/  STL.64 [R1+0xf70], R18 ;  /* 0x000f701201007387 */ /* 0x000fe80000100a00 */
[----:B------:R-:W4:Y:S04]  /*44db0*/  LDL.LU.64 R218, [R1+0xb00] ;  /* 0x000b000001da7983 */ /* 0x000f280000300a00 */
[----:B------:R-:W4:Y:S01]  /*44dc0*/  LDL.LU.64 R214, [R1+0xb60] ;  /* 0x000b600001d67983 */ /* 0x000f220000300a00 */
[----:B---3--:R-:W-:-:S05]  /*44dd0*/  IMAD.WIDE R12, R2, 0x4, R118 ;  /* 0x00000004020c7825 */ /* 0x008fca00078e0276 */
[----:B------:R1:W-:Y:S04]  /*44de0*/  STL.64 [R1+0xf78], R12 ;  /* 0x000f780c01007387 */ /* 0x0003e80000100a00 */
[----:B------:R-:W3:Y:S04]  /*44df0*/  LDL.LU.64 R126, [R1+0xaa0] ;  /* 0x000aa000017e7983 */ /* 0x000ee80000300a00 */
[----:B------:R-:W3:Y:S01]  /*44e00*/  LDL.LU.64 R118, [R1+0xb58] ;  /* 0x000b580001767983 */ /* 0x000ee20000300a00 */
[----:B-1----:R-:W-:-:S03]  /*44e10*/  IMAD.WIDE R12, R2, 0x4, R54 ;  /* 0x00000004020c7825 */ /* 0x002fc600078e0236 */
[----:B------:R-:W3:Y:S04]  /*44e20*/  LDL.LU.64 R54, [R1+0xb08] ;  /* 0x000b080001367983 */ /* 0x000ee80000300a00 */
[----:B------:R1:W-:Y:S02]  /*44e30*/  STL.64 [R1+0x1018], R12 ;  /* 0x0010180c01007387 */ /* 0x0003e40000100a00 */
[----:B-1----:R-:W-:-:S04]  /*44e40*/  IMAD.WIDE R12, R2, 0x4, R110 ;  /* 0x00000004020c7825 */ /* 0x002fc800078e026e */
[C---:B--2---:R-:W-:Y:S02]  /*44e50*/  IMAD.WIDE R18, R2.reuse, 0x4, R38 ;  /* 0x0000000402127825 */ /* 0x044fe400078e0226 */
[----:B------:R-:W2:Y:S04]  /*44e60*/  LDL.LU.64 R38, [R1+0xb50] ;  /* 0x000b500001267983 */ /* 0x000ea80000300a00 */
[----:B------:R1:W-:Y:S04]  /*44e70*/  STL.64 [R1+0x1028], R12 ;  /* 0x0010280c01007387 */ /* 0x0003e80000100a00 */
[----:B------:R1:W-:Y:S04]  /*44e80*/  STL.64 [R1+0x10c0], R18 ;  /* 0x0010c01201007387 */ /* 0x0003e80000100a00 */
[----:B------:R-:W2:Y:S04]  /*44e90*/  LDL.LU.64 R206, [R1+0xb10] ;  /* 0x000b100001ce7983 */ /* 0x000ea80000300a00 */
[----:B------:R-:W2:Y:S01]  /*44ea0*/  LDL.LU.64 R110, [R1+0xb48] ;  /* 0x000b4800016e7983 */ /* 0x000ea20000300a00 */
[----:B-1----:R-:W-:-:S05]  /*44eb0*/  IMAD.WIDE R12, R2, 0x4, R62 ;  /* 0x00000004020c7825 */ /* 0x002fca00078e023e */
        /* <DEDUP_REMOVED lines=11> */
[----:B-1----:R-:W-:-:S03]  /*44f70*/  IMAD.WIDE R12, R2, 0x4, R78 ;  /* 0x00000004020c7825 */ /* 0x002fc600078e024e */
[----:B------:R-:W2:Y:S04]  /*44f80*/  LDL.LU.64 R78, [R1+0xa98] ;  /* 0x000a9800014e7983 */ /* 0x000ea80000300a00 */
[----:B------:R4:W-:Y:S04]  /*44f90*/  STL.64 [R1+0x1270], R12 ;  /* 0x0012700c01007387 */ /* 0x0009e80000100a00 */
[----:B------:R-:W2:Y:S04]  /*44fa0*/  LDL.LU.64 R166, [R1+0xb30] ;  /* 0x000b300001a67983 */ /* 0x000ea80000300a00 */
[----:B------:R-:W2:Y:S01]  /*44fb0*/  LDL.LU.64 R150, [R1+0xb28] ;  /* 0x000b280001967983 */ /* 0x000ea20000300a00 */
[----:B----4-:R-:W-:-:S05]  /*44fc0*/  IMAD.WIDE R12, R2, 0x4, R22 ;  /* 0x00000004020c7825 */ /* 0x010fca00078e0216 */
[----:B------:R1:W-:Y:S04]  /*44fd0*/  STL.64 [R1+0x1330], R12 ;  /* 0x0013300c01007387 */ /* 0x0003e80000100a00 */
[----:B------:R-:W4:Y:S01]  /*44fe0*/  LDL.LU.64 R22, [R1+0xbc0] ;  /* 0x000bc00001167983 */ /* 0x000f220000300a00 */
[----:B------:R-:W-:-:S05]  /*44ff0*/  IMAD.WIDE R18, R2, 0x4, R16 ;  /* 0x0000000402127825 */ /* 0x000fca00078e0210 */
[----:B------:R-:W-:Y:S01]  /*45000*/  STL.64 [R1+0x1338], R18 ;  /* 0x0013381201007387 */ /* 0x000fe20000100a00 */
[----:B-1----:R-:W-:-:S04]  /*45010*/  IMAD.WIDE R12, R2, 0x4, R224 ;  /* 0x00000004020c7825 */ /* 0x002fc800078e02e0 */
[C---:B------:R-:W-:Y:S02]  /*45020*/  IMAD.WIDE R16, R2.reuse, 0x4, R70 ;  /* 0x0000000402107825 */ /* 0x040fe400078e0246 */
[----:B------:R-:W4:Y:S04]  /*45030*/  LDL.LU.64 R70, [R1+0xbc8] ;  /* 0x000bc80001467983 */ /* 0x000f280000300a00 */
[----:B------:R1:W-:Y:S04]  /*45040*/  STL.64 [R1+0x13d0], R12 ;  /* 0x0013d00c01007387 */ /* 0x0003e80000100a00 */
[----:B------:R1:W-:Y:S02]  /*45050*/  STL.64 [R1+0x13d8], R16 ;  /* 0x0013d81001007387 */ /* 0x0003e40000100a00 */
[----:B-1----:R-:W-:-:S02]  /*45060*/  IMAD.WIDE R12, R2, 0x4, R46 ;  /* 0x00000004020c7825 */ /* 0x002fc400078e022e */
[----:B------:R-:W4:Y:S02]  /*45070*/  LDL.LU.64 R46, [R1+0xbd0] ;  /* 0x000bd000012e7983 */ /* 0x000f240000300a00 */
[C---:B------:R-:W-:Y:S02]  /*45080*/  IMAD.WIDE R18, R2.reuse, 0x4, R218 ;  /* 0x0000000402127825 */ /* 0x040fe400078e02da */
[----:B------:R3:W-:Y:S02]  /*45090*/  STL.64 [R1+0x1460], R12 ;  /* 0x0014600c01007387 */ /* 0x0007e40000100a00 */
[C---:B------:R-:W-:Y:S02]  /*450a0*/  IMAD.WIDE R16, R2.reuse, 0x4, R214 ;  /* 0x0000000402107825 */ /* 0x040fe400078e02d6 */
[----:B------:R-:W-:Y:S02]  /*450b0*/  STL.64 [R1+0x1468], R18 ;  /* 0x0014681201007387 */ /* 0x000fe40000100a00 */
[----:B---3--:R-:W-:-:S02]  /*450c0*/  IMAD.WIDE R12, R2, 0x4, R126 ;  /* 0x00000004020c7825 */ /* 0x008fc400078e027e */
[----:B------:R-:W3:Y:S04]  /*450d0*/  LDL.LU.64 R126, [R1+0xbd8] ;  /* 0x000bd800017e7983 */ /* 0x000ee80000300a00 */
[----:B------:R1:W-:Y:S04]  /*450e0*/  STL.64 [R1+0x1540], R16 ;  /* 0x0015401001007387 */ /* 0x0003e80000100a00 */
[----:B------:R1:W-:Y:S02]  /*450f0*/  STL.64 [R1+0x1548], R12 ;  /* 0x0015480c01007387 */ /* 0x0003e40000100a00 */
[----:B-1----:R-:W-:-:S02]  /*45100*/  IMAD.WIDE R16, R2, 0x4, R118 ;  /* 0x0000000402107825 */ /* 0x002fc400078e0276 */
[----:B------:R-:W3:Y:S04]  /*45110*/  LDL.LU.64 R118, [R1+0xbe8] ;  /* 0x000be80001767983 */ /* 0x000ee80000300a00 */
[----:B------:R-:W-:Y:S01]  /*45120*/  STL.64 [R1+0x1620], R16 ;  /* 0x0016201001007387 */ /* 0x000fe20000100a00 */
[----:B------:R-:W-:-:S03]  /*45130*/  IMAD.WIDE R12, R2, 0x4, R54 ;  /* 0x00000004020c7825 */ /* 0x000fc600078e0236 */
[----:B------:R-:W3:Y:S04]  /*45140*/  LDL.LU.64 R54, [R1+0xbe0] ;  /* 0x000be00001367983 */ /* 0x000ee80000300a00 */
[----:B------:R2:W-:Y:S02]  /*45150*/  STL.64 [R1+0x1628], R12 ;  /* 0x0016280c01007387 */ /* 0x0005e40000100a00 */
[C---:B--2---:R-:W-:Y:S02]  /*45160*/  IMAD.WIDE R12, R2.reuse, 0x4, R38 ;  /* 0x00000004020c7825 */ /* 0x044fe400078e0226 */
[----:B------:R-:W2:Y:S04]  /*45170*/  LDL.LU.64 R38, [R1+0xbf8] ;  /* 0x000bf80001267983 */ /* 0x000ea80000300a00 */
[----:B------:R1:W-:Y:S01]  /*45180*/  STL.64 [R1+0x1700], R12 ;  /* 0x0017000c01007387 */ /* 0x0003e20000100a00 */
[----:B------:R-:W-:-:S04]  /*45190*/  IMAD.WIDE R18, R2, 0x4, R206 ;  /* 0x0000000402127825 */ /* 0x000fc800078e02ce */
[C---:B------:R-:W-:Y:S01]  /*451a0*/  IMAD.WIDE R16, R2.reuse, 0x4, R110 ;  /* 0x0000000402107825 */ /* 0x040fe200078e026e */
[----:B------:R-:W-:Y:S03]  /*451b0*/  STL.64 [R1+0x1708], R18 ;  /* 0x0017081201007387 */ /* 0x000fe60000100a00 */
[C---:B-1----:R-:W-:Y:S02]  /*451c0*/  IMAD.WIDE R12, R2.reuse, 0x4, R62 ;  /* 0x00000004020c7825 */ /* 0x042fe400078e023e */
[----:B------:R-:W2:Y:S04]  /*451d0*/  LDL.LU.64 R62, [R1+0xbf0] ;  /* 0x000bf000013e7983 */ /* 0x000ea80000300a00 */
[----:B------:R1:W-:Y:S04]  /*451e0*/  STL.64 [R1+0x18f0], R16 ;  /* 0x0018f01001007387 */ /* 0x0003e80000100a00 */
[----:B------:R1:W-:Y:S04]  /*451f0*/  STL.64 [R1+0x1908], R12 ;  /* 0x0019080c01007387 */ /* 0x0003e80000100a00 */
[----:B------:R-:W2:Y:S01]  /*45200*/  LDL.LU.64 R110, [R1+0xc08] ;  /* 0x000c0800016e7983 */ /* 0x000ea20000300a00 */
[----:B-1----:R-:W-:-:S05]  /*45210*/  IMAD.WIDE R16, R2, 0x4, R86 ;  /* 0x0000000402107825 */ /* 0x002fca00078e0256 */
[----:B------:R1:W-:Y:S04]  /*45220*/  STL.64 [R1+0x1b38], R16 ;  /* 0x001b381001007387 */ /* 0x0003e80000100a00 */
[----:B------:R-:W2:Y:S01]  /*45230*/  LDL.LU.64 R86, [R1+0xc00] ;  /* 0x000c000001567983 */ /* 0x000ea20000300a00 */
[----:B------:R-:W-:-:S03]  /*45240*/  IMAD.WIDE R12, R2, 0x4, R30 ;  /* 0x00000004020c7825 */ /* 0x000fc600078e021e */
[----:B------:R-:W2:Y:S04]  /*45250*/  LDL.LU.64 R30, [R1+0xc28] ;  /* 0x000c2800011e7983 */ /* 0x000ea80000300a00 */
[----:B------:R1:W-:Y:S02]  /*45260*/  STL.64 [R1+0x1b48], R12 ;  /* 0x001b480c01007387 */ /* 0x0003e40000100a00 */
[----:B-1----:R-:W-:-:S04]  /*45270*/  IMAD.WIDE R16, R2, 0x4, R174 ;  /* 0x0000000402107825 */ /* 0x002fc800078e02ae */
[C---:B------:R-:W-:Y:S02]  /*45280*/  IMAD.WIDE R12, R2.reuse, 0x4, R78 ;  /* 0x00000004020c7825 */ /* 0x040fe400078e024e */
[----:B------:R-:W2:Y:S04]  /*45290*/  LDL.LU.64 R78, [R1+0xc20] ;  /* 0x000c2000014e7983 */ /* 0x000ea80000300a00 */
[----:B------:R1:W-:Y:S04]  /*452a0*/  STL.64 [R1+0x1c58], R16 ;  /* 0x001c581001007387 */ /* 0x0003e80000100a00 */
[----:B------:R1:W-:Y:S02]  /*452b0*/  STL.64 [R1+0x2498], R12 ;  /* 0x0024980c01007387 */ /* 0x0003e40000100a00 */
[----:B-1----:R-:W-:-:S04]  /*452c0*/  IMAD.WIDE R16, R2, 0x4, R166 ;  /* 0x0000000402107825 */ /* 0x002fc800078e02a6 */
[C---:B------:R-:W-:Y:S01]  /*452d0*/  IMAD.WIDE R12, R2.reuse, 0x4, R150 ;  /* 0x00000004020c7825 */ /* 0x040fe200078e0296 */
[----:B------:R1:W-:Y:S04]  /*452e0*/  STL.64 [R1+0x24f8], R16 ;  /* 0x0024f81001007387 */ /* 0x0003e80000100a00 */
[----:B------:R-:W2:Y:S04]  /*452f0*/  LDL.LU.64 R40, [R1+0xce8] ;  /* 0x000ce80001287983 */ /* 0x000ea80000300a00 */
[----:B------:R1:W-:Y:S04]  /*45300*/  STL.64 [R1+0x2500], R12 ;  /* 0x0025000c01007387 */ /* 0x0003e80000100a00 */
[----:B------:R-:W2:Y:S01]  /*45310*/  LDL.LU.64 R32, [R1+0xc80] ;  /* 0x000c800001207983 */ /* 0x000ea20000300a00 */
[----:B----4-:R-:W-:-:S03]  /*45320*/  IMAD.WIDE R174, R2, 0x4, R22 ;  /* 0x0000000402ae7825 */ /* 0x010fc600078e0216 */
[----:B------:R-:W4:Y:S01]  /*45330*/  LDL.LU.64 R22, [R1+0xd30] ;  /* 0x000d300001167983 */ /* 0x000f220000300a00 */
[----:B------:R-:W-:-:S03]  /*45340*/  IMAD.WIDE R170, R2, 0x4, R70 ;  /* 0x0000000402aa7825 */ /* 0x000fc600078e0246 */
[----:B------:R-:W4:Y:S04]  /*45350*/  LDL.LU.64 R70, [R1+0xc88] ;  /* 0x000c880001467983 */ /* 0x000f280000300a00 */
[----:B-1----:R-:W4:Y:S04]  /*45360*/  LDL.LU.64 R16, [R1+0xd28] ;  /* 0x000d280001107983 */ /* 0x002f280000300a00 */
[----:B------:R-:W4:Y:S01]  /*45370*/  LDL.LU.64 R224, [R1+0xc90] ;  /* 0x000c900001e07983 */ /* 0x000f220000300a00 */
[----:B------:R-:W-:-:S03]  /*45380*/  IMAD.WIDE R130, R2, 0x4, R46 ;  /* 0x0000000402827825 */ /* 0x000fc600078e022e */
[----:B------:R-:W4:Y:S04]  /*45390*/  LDL.LU.64 R46, [R1+0xd20] ;  /* 0x000d2000012e7983 */ /* 0x000f280000300a00 */
[----:B------:R-:W4:Y:S04]  /*453a0*/  LDL.LU.64 R214, [R1+0xc98] ;  /* 0x000c980001d67983 */ /* 0x000f280000300a00 */
[----:B------:R-:W4:Y:S01]  /*453b0*/  LDL.LU.64 R206, [R1+0xd18] ;  /* 0x000d180001ce7983 */ /* 0x000f220000300a00 */
[----:B---3--:R-:W-:-:S03]  /*453c0*/  IMAD.WIDE R88, R2, 0x4, R54 ;  /* 0x0000000402587825 */ /* 0x008fc600078e0236 */
[----:B------:R-:W3:Y:S04]  /*453d0*/  LDL.LU.64 R54, [R1+0xca0] ;  /* 0x000ca00001367983 */ /* 0x000ee80000300a00 */
[----:B------:R-:W3:Y:S04]  /*453e0*/  LDL.LU.64 R218, [R1+0xd10] ;  /* 0x000d100001da7983 */ /* 0x000ee80000300a00 */
[----:B------:R-:W3:Y:S01]  /*453f0*/  LDL.LU.64 R150, [R1+0xc60] ;  /* 0x000c600001967983 */ /* 0x000ee20000300a00 */
[----:B------:R-:W-:-:S04]  /*45400*/  IMAD.WIDE R90, R2, 0x4, R118 ;  /* 0x00000004025a7825 */ /* 0x000fc800078e0276 */
[C---:B--2---:R-:W-:Y:S02]  /*45410*/  IMAD.WIDE R64, R2.reuse, 0x4, R38 ;  /* 0x0000000402407825 */ /* 0x044fe400078e0226 */
[----:B------:R-:W2:Y:S04]  /*45420*/  LDL.LU.64 R38, [R1+0xd40] ;  /* 0x000d400001267983 */ /* 0x000ea80000300a00 */
[----:B------:R-:W2:Y:S01]  /*45430*/  LDL.LU.64 R118, [R1+0xc58] ;  /* 0x000c580001767983 */ /* 0x000ea20000300a00 */
[----:B------:R-:W-:-:S04]  /*45440*/  IMAD.WIDE R128, R2, 0x4, R126 ;  /* 0x0000000402807825 */ /* 0x000fc800078e027e */
[C---:B------:R-:W-:Y:S02]  /*45450*/  IMAD.WIDE R12, R2.reuse, 0x4, R110 ;  /* 0x00000004020c7825 */ /* 0x040fe400078e026e */
[----:B------:R-:W2:Y:S04]  /*45460*/  LDL.LU.64 R110, [R1+0xd48] ;  /* 0x000d4800016e7983 */ /* 0x000ea80000300a00 */
[----:B------:R1:W-:Y:S04]  /*45470*/  STL.64 [R1+0x5d8], R12 ;  /* 0x0005d80c01007387 */ /* 0x0003e80000100a00 */
[----:B------:R-:W2:Y:S01]  /*45480*/  LDL.LU.64 R166, [R1+0xc50] ;  /* 0x000c500001a67983 */ /* 0x000ea20000300a00 */
[----:B------:R-:W-:-:S05]  /*45490*/  IMAD.WIDE R18, R2, 0x4, R86 ;  /* 0x0000000402127825 */ /* 0x000fca00078e0256 */
[----:B------:R-:W-:Y:S01]  /*454a0*/  STL.64 [R1+0x5e0], R18 ;  /* 0x0005e01201007387 */ /* 0x000fe20000100a00 */
[----:B-1----:R-:W-:-:S03]  /*454b0*/  IMAD.WIDE R12, R2, 0x4, R30 ;  /* 0x00000004020c7825 */ /* 0x002fc600078e021e */
[----:B------:R-:W2:Y:S04]  /*454c0*/  LDL.LU.64 R30, [R1+0xd50] ;  /* 0x000d5000011e7983 */ /* 0x000ea80000300a00 */
[----:B------:R1:W-:Y:S04]  /*454d0*/  STL.64 [R1+0x628], R12 ;  /* 0x0006280c01007387 */ /* 0x0003e80000100a00 */
[----:B------:R-:W2:Y:S04]  /*454e0*/  LDL.LU.64 R126, [R1+0xc48] ;  /* 0x000c4800017e7983 */ /* 0x000ea80000300a00 */
[----:B------:R-:W2:Y:S01]  /*454f0*/  LDL.LU.64 R86, [R1+0xd58] ;  /* 0x000d580001567983 */ /* 0x000ea20000300a00 */
[----:B-1----:R-:W-:-:S05]  /*45500*/  IMAD.WIDE R12, R2, 0x4, R78 ;  /* 0x00000004020c7825 */ /* 0x002fca00078e024e */
[----:B------:R1:W-:Y:S04]  /*45510*/  STL.64 [R1+0x638], R12 ;  /* 0x0006380c01007387 */ /* 0x0003e80000100a00 */
[----:B------:R-:W2:Y:S01]  /*45520*/  LDL.LU.64 R78, [R1+0xc40] ;  /* 0x000c4000014e7983 */ /* 0x000ea20000300a00 */
[----:B------:R-:W-:-:S05]  /*45530*/  IMAD.WIDE R20, R2, 0x4, R40 ;  /* 0x0000000402147825 */ /* 0x000fca00078e0228 */
[----:B------:R-:W-:Y:S01]  /*45540*/  STL.64 [R1+0xae0], R20 ;  /* 0x000ae01401007387 */ /* 0x000fe20000100a00 */
[----:B----4-:R-:W-:-:S03]  /*45550*/  IMAD.WIDE R18, R2, 0x4, R22 ;  /* 0x0000000402127825 */ /* 0x010fc600078e0216 */
[----:B------:R-:W4:Y:S01]  /*45560*/  LDL.LU.64 R22, [R1+0xd08] ;  /* 0x000d080001167983 */ /* 0x000f220000300a00 */
[----:B-1----:R-:W-:-:S05]  /*45570*/  IMAD.WIDE R12, R2, 0x4, R32 ;  /* 0x00000004020c7825 */ /* 0x002fca00078e0220 */
[----:B------:R1:W-:Y:S04]  /*45580*/  STL.64 [R1+0xae8], R12 ;  /* 0x000ae80c01007387 */ /* 0x0003e80000100a00 */
[----:B------:R1:W-:Y:S02]  /*45590*/  STL.64 [R1+0xb58], R18 ;  /* 0x000b581201007387 */ /* 0x0003e40000100a00 */
[C---:B-1----:R-:W-:Y:S02]  /*455a0*/  IMAD.WIDE R12, R2.reuse, 0x4, R70 ;  /* 0x00000004020c7825 */ /* 0x042fe400078e0246 */
[----:B------:R-:W4:Y:S02]  /*455b0*/  LDL.LU.64 R70, [R1+0xca8] ;  /* 0x000ca80001467983 */ /* 0x000f240000300a00 */
[----:B------:R-:W-:-:S02]  /*455c0*/  IMAD.WIDE R18, R2, 0x4, R16 ;  /* 0x0000000402127825 */ /* 0x000fc400078e0210 */
[----:B------:R1:W-:Y:S02]  /*455d0*/  STL.64 [R1+0xb68], R12 ;  /* 0x000b680c01007387 */ /* 0x0003e40000100a00 */
[C---:B------:R-:W-:Y:S02]  /*455e0*/  IMAD.WIDE R16, R2.reuse, 0x4, R224 ;  /* 0x0000000402107825 */ /* 0x040fe400078e02e0 */
[----:B------:R-:W-:Y:S02]  /*455f0*/  STL.64 [R1+0xc00], R18 ;  /* 0x000c001201007387 */ /* 0x000fe40000100a00 */
[C---:B-1----:R-:W-:Y:S02]  /*45600*/  IMAD.WIDE R12, R2.reuse, 0x4, R46 ;  /* 0x00000004020c7825 */ /* 0x042fe400078e022e */
[----:B------:R-:W4:Y:S04]  /*45610*/  LDL.LU.64 R46, [R1+0xd00] ;  /* 0x000d0000012e7983 */ /* 0x000f280000300a00 */
[----:B------:R1:W-:Y:S04]  /*45620*/  STL.64 [R1+0xc20], R16 ;  /* 0x000c201001007387 */ /* 0x0003e80000100a00 */
[----:B------:R1:W-:Y:S02]  /*45630*/  STL.64 [R1+0xc80], R12 ;  /* 0x000c800c01007387 */ /* 0x0003e40000100a00 */
[----:B-1----:R-:W-:-:S02]  /*45640*/  IMAD.WIDE R16, R2, 0x4, R214 ;  /* 0x0000000402107825 */ /* 0x002fc400078e02d6 */
[----:B------:R-:W4:Y:S02]  /*45650*/  LDL.LU.64 R214, [R1+0xcb0] ;  /* 0x000cb00001d67983 */ /* 0x000f240000300a00 */
[C---:B------:R-:W-:Y:S02]  /*45660*/  IMAD.WIDE R12, R2.reuse, 0x4, R206 ;  /* 0x00000004020c7825 */ /* 0x040fe400078e02ce */
[----:B------:R-:W-:Y:S04]  /*45670*/  STL.64 [R1+0xc88], R16 ;  /* 0x000c881001007387 */ /* 0x000fe80000100a00 */
[----:B------:R-:W4:Y:S04]  /*45680*/  LDL.LU.64 R206, [R1+0xcf8] ;  /* 0x000cf80001ce7983 */ /* 0x000f280000300a00 */
[----:B------:R3:W-:Y:S02]  /*45690*/  STL.64 [R1+0xd18], R12 ;  /* 0x000d180c01007387 */ /* 0x0007e40000100a00 */
[----:B---3--:R-:W-:-:S02]  /*456a0*/  IMAD.WIDE R12, R2, 0x4, R54 ;  /* 0x00000004020c7825 */ /* 0x008fc400078e0236 */
[----:B------:R-:W3:Y:S02]  /*456b0*/  LDL.LU.64 R54, [R1+0xcb8] ;  /* 0x000cb80001367983 */ /* 0x000ee40000300a00 */
[C---:B------:R-:W-:Y:S02]  /*456c0*/  IMAD.WIDE R18, R2.reuse, 0x4, R218 ;  /* 0x0000000402127825 */ /* 0x040fe400078e02da */
[----:B------:R2:W-:Y:S04]  /*456d0*/  STL.64 [R1+0xd20], R12 ;  /* 0x000d200c01007387 */ /* 0x0005e80000100a00 */
[----:B------:R-:W-:Y:S01]  /*456e0*/  STL.64 [R1+0x1138], R18 ;  /* 0x0011381201007387 */ /* 0x000fe20000100a00 */
[----:B------:R-:W-:-:S04]  /*456f0*/  IMAD.WIDE R16, R2, 0x4, R150 ;  /* 0x0000000402107825 */ /* 0x000fc800078e0296 */
[C---:B--2---:R-:W-:Y:S02]  /*45700*/  IMAD.WIDE R12, R2.reuse, 0x4, R38 ;  /* 0x00000004020c7825 */ /* 0x044fe400078e0226 */
        /* <DEDUP_REMOVED lines=13> */
[----:B------:R1:W-:Y:S01]  /*457e0*/  STL.64 [R1+0x1318], R16 ;  /* 0x0013181001007387 */ /* 0x0003e20000100a00 */
[----:B------:R-:W-:-:S03]  /*457f0*/  IMAD.WIDE R18, R2, 0x4, R126 ;  /* 0x0000000402127825 */ /* 0x000fc600078e027e */
[----:B------:R1:W-:Y:S04]  /*45800*/  STL.64 [R1+0x13a0], R12 ;  /* 0x0013a00c01007387 */ /* 0x0003e80000100a00 */
[----:B------:R-:W-:Y:S01]  /*45810*/  STL.64 [R1+0x13b0], R18 ;  /* 0x0013b01201007387 */ /* 0x000fe20000100a00 */
[----:B-1----:R-:W-:-:S03]  /*45820*/  IMAD.WIDE R16, R2, 0x4, R86 ;  /* 0x0000000402107825 */ /* 0x002fc600078e0256 */
[----:B------:R-:W2:Y:S04]  /*45830*/  LDL.LU.64 R166, [R1+0xc30] ;  /* 0x000c300001a67983 */ /* 0x000ea80000300a00 */
[----:B------:R4:W-:Y:S04]  /*45840*/  STL.64 [R1+0x1430], R16 ;  /* 0x0014301001007387 */ /* 0x0009e80000100a00 */
[----:B------:R-:W2:Y:S01]  /*45850*/  LDL.LU.64 R126, [R1+0xd38] ;  /* 0x000d3800017e7983 */ /* 0x000ea20000300a00 */
[----:B------:R-:W-:-:S05]  /*45860*/  IMAD.WIDE R12, R2, 0x4, R78 ;  /* 0x00000004020c7825 */ /* 0x000fca00078e024e */
[----:B------:R1:W-:Y:S04]  /*45870*/  STL.64 [R1+0x1440], R12 ;  /* 0x0014400c01007387 */ /* 0x0003e80000100a00 */
[----:B------:R-:W2:Y:S01]  /*45880*/  LDL.LU.64 R78, [R1+0xcd8] ;  /* 0x000cd800014e7983 */ /* 0x000ea20000300a00 */
[----:B----4-:R-:W-:-:S03]  /*45890*/  IMAD.WIDE R16, R2, 0x4, R22 ;  /* 0x0000000402107825 */ /* 0x010fc600078e0216 */
[----:B------:R-:W4:Y:S04]  /*458a0*/  LDL.LU.64 R22, [R1+0xd70] ;  /* 0x000d700001167983 */ /* 0x000f280000300a00 */
[----:B------:R-:W-:Y:S04]  /*458b0*/  STL.64 [R1+0x1510], R16 ;  /* 0x0015101001007387 */ /* 0x000fe80000100a00 */
[----:B------:R-:W4:Y:S04]  /*458c0*/  LDL.LU.64 R40, [R1+0xd68] ;  /* 0x000d680001287983 */ /* 0x000f280000300a00 */
[----:B------:R-:W4:Y:S01]  /*458d0*/  LDL.LU.64 R86, [R1+0xd80] ;  /* 0x000d800001567983 */ /* 0x000f220000300a00 */
[----:B-1----:R-:W-:-:S05]  /*458e0*/  IMAD.WIDE R12, R2, 0x4, R70 ;  /* 0x00000004020c7825 */ /* 0x002fca00078e0246 */
[----:B------:R1:W-:Y:S04]  /*458f0*/  STL.64 [R1+0x1518], R12 ;  /* 0x0015180c01007387 */ /* 0x0003e80000100a00 */
[----:B------:R-:W4:Y:S04]  /*45900*/  LDL.LU.64 R70, [R1+0xd78] ;  /* 0x000d780001467983 */ /* 0x000f280000300a00 */
[----:B------:R-:W4:Y:S01]  /*45910*/  LDL.LU.64 R218, [R1+0xd90] ;  /* 0x000d900001da7983 */ /* 0x000f220000300a00 */
[----:B-1----:R-:W-:-:S03]  /*45920*/  IMAD.WIDE R12, R2, 0x4, R46 ;  /* 0x00000004020c7825 */ /* 0x002fc600078e022e */
[----:B------:R-:W4:Y:S04]  /*45930*/  LDL.LU.64 R46, [R1+0xd88] ;  /* 0x000d8800012e7983 */ /* 0x000f280000300a00 */
[----:B------:R1:W-:Y:S02]  /*45940*/  STL.64 [R1+0x15c8], R12 ;  /* 0x0015c80c01007387 */ /* 0x0003e40000100a00 */
[C---:B-1----:R-:W-:Y:S02]  /*45950*/  IMAD.WIDE R12, R2.reuse, 0x4, R214 ;  /* 0x00000004020c7825 */ /* 0x042fe400078e02d6 */
[----:B------:R-:W4:Y:S02]  /*45960*/  LDL.LU.64 R214, [R1+0xda8] ;  /* 0x000da80001d67983 */ /* 0x000f240000300a00 */
[----:B------:R-:W-:-:S02]  /*45970*/  IMAD.WIDE R16, R2, 0x4, R206 ;  /* 0x0000000402107825 */ /* 0x000fc400078e02ce */
[----:B------:R3:W-:Y:S04]  /*45980*/  STL.64 [R1+0x15d0], R12 ;  /* 0x0015d00c01007387 */ /* 0x0007e80000100a00 */
[----:B------:R2:W-:Y:S04]  /*45990*/  STL.64 [R1+0x16c0], R16 ;  /* 0x0016c01001007387 */ /* 0x0005e80000100a00 */
[----:B------:R-:W4:Y:S04]  /*459a0*/  LDL.LU.64 R32, [R1+0xd98] ;  /* 0x000d980001207983 */ /* 0x000f280000300a00 */
[----:B------:R-:W4:Y:S01]  /*459b0*/  LDL.LU.64 R206, [R1+0xdc0] ;  /* 0x000dc00001ce7983 */ /* 0x000f220000300a00 */
[----:B---3--:R-:W-:-:S05]  /*459c0*/  IMAD.WIDE R12, R2, 0x4, R54 ;  /* 0x00000004020c7825 */ /* 0x008fca00078e0236 */
[----:B------:R1:W-:Y:S04]  /*459d0*/  STL.64 [R1+0x16c8], R12 ;  /* 0x0016c80c01007387 */ /* 0x0003e80000100a00 */
[----:B------:R-:W3:Y:S01]  /*459e0*/  LDL.LU.64 R54, [R1+0xdb8] ;  /* 0x000db80001367983 */ /* 0x000ee20000300a00 */
[----:B--2---:R-:W-:-:S03]  /*459f0*/  IMAD.WIDE R16, R2, 0x4, R38 ;  /* 0x0000000402107825 */ /* 0x004fc600078e0226 */
[----:B------:R-:W2:Y:S04]  /*45a00*/  LDL.LU.64 R38, [R1+0xdd0] ;  /* 0x000dd00001267983 */ /* 0x000ea80000300a00 */
[----:B------:R1:W-:Y:S02]  /*45a10*/  STL.64 [R1+0x1838], R16 ;  /* 0x0018381001007387 */ /* 0x0003e40000100a00 */
[C---:B-1----:R-:W-:Y:S02]  /*45a20*/  IMAD.WIDE R12, R2.reuse, 0x4, R150 ;  /* 0x00000004020c7825 */ /* 0x042fe400078e0296 */
[----:B------:R-:W2:Y:S04]  /*45a30*/  LDL.LU.64 R150, [R1+0xdc8] ;  /* 0x000dc80001967983 */ /* 0x000ea80000300a00 */
[----:B------:R1:W-:Y:S04]  /*45a40*/  STL.64 [R1+0x1848], R12 ;  /* 0x0018480c01007387 */ /* 0x0003e80000100a00 */
[----:B------:R-:W2:Y:S01]  /*45a50*/  LDL.LU.64 R16, [R1+0xde8] ;  /* 0x000de80001107983 */ /* 0x000ea20000300a00 */
[----:B------:R-:W-:-:S05]  /*45a60*/  IMAD.WIDE R18, R2, 0x4, R118 ;  /* 0x0000000402127825 */ /* 0x000fca00078e0276 */
[----:B------:R-:W-:Y:S04]  /*45a70*/  STL.64 [R1+0x1ae8], R18 ;  /* 0x001ae81201007387 */ /* 0x000fe80000100a00 */
[----:B------:R-:W2:Y:S01]  /*45a80*/  LDL.LU.64 R118, [R1+0xdd8] ;  /* 0x000dd80001767983 */ /* 0x000ea20000300a00 */
[----:B-1----:R-:W-:-:S05]  /*45a90*/  IMAD.WIDE R12, R2, 0x4, R110 ;  /* 0x00000004020c7825 */ /* 0x002fca00078e026e */
[----:B------:R1:W-:Y:S04]  /*45aa0*/  STL.64 [R1+0x1af8], R12 ;  /* 0x001af80c01007387 */ /* 0x0003e80000100a00 */
[----:B------:R-:W2:Y:S04]  /*45ab0*/  LDL.LU.64 R224, [R1+0xe00] ;  /* 0x000e000001e07983 */ /* 0x000ea80000300a00 */
[----:B------:R-:W2:Y:S01]  /*45ac0*/  LDL.LU.64 R110, [R1+0xdf8] ;  /* 0x000df800016e7983 */ /* 0x000ea20000300a00 */
[----:B-1----:R-:W-:-:S05]  /*45ad0*/  IMAD.WIDE R12, R2, 0x4, R30 ;  /* 0x00000004020c7825 */ /* 0x002fca00078e021e */
[----:B------:R1:W-:Y:S04]  /*45ae0*/  STL.64 [R1+0x1bb0], R12 ;  /* 0x001bb00c01007387 */ /* 0x0003e80000100a00 */
[----:B------:R-:W2:Y:S01]  /*45af0*/  LDL.LU.64 R30, [R1+0xed8] ;  /* 0x000ed800011e7983 */ /* 0x000ea20000300a00 */
[----:B-1----:R-:W-:-:S05]  /*45b00*/  IMAD.WIDE R12, R2, 0x4, R166 ;  /* 0x00000004020c7825 */ /* 0x002fca00078e02a6 */
[----:B------:R1:W-:Y:S01]  /*45b10*/  STL.64 [R1+0x1bb8], R12 ;  /* 0x001bb80c01007387 */ /* 0x0003e20000100a00 */
[----:B------:R-:W-:-:S04]  /*45b20*/  IMAD.WIDE R168, R2, 0x4, R126 ;  /* 0x0000000402a87825 */ /* 0x000fc800078e027e */
[C---:B------:R-:W-:Y:S02]  /*45b30*/  IMAD.WIDE R166, R2.reuse, 0x4, R78 ;  /* 0x0000000402a67825 */ /* 0x040fe400078e024e */
[----:B------:R-:W2:Y:S02]  /*45b40*/  LDL.LU.64 R78, [R1+0xe08] ;  /* 0x000e0800014e7983 */ /* 0x000ea40000300a00 */
[C---:B----4-:R-:W-:Y:S02]  /*45b50*/  IMAD.WIDE R126, R2.reuse, 0x4, R22 ;  /* 0x00000004027e7825 */ /* 0x050fe400078e0216 */
[----:B------:R-:W4:Y:S02]  /*45b60*/  LDL.LU.64 R22, [R1+0xed0] ;  /* 0x000ed00001167983 */ /* 0x000f240000300a00 */
[C---:B------:R-:W-:Y:S02]  /*45b70*/  IMAD.WIDE R82, R2.reuse, 0x4, R70 ;  /* 0x0000000402527825 */ /* 0x040fe400078e0246 */
[----:B------:R-:W4:Y:S02]  /*45b80*/  LDL.LU.64 R70, [R1+0xe10] ;  /* 0x000e100001467983 */ /* 0x000f240000300a00 */
[----:B------:R-:W-:-:S02]  /*45b90*/  IMAD.WIDE R60, R2, 0x4, R218 ;  /* 0x00000004023c7825 */ /* 0x000fc400078e02da */
[----:B------:R-:W4:Y:S02]  /*45ba0*/  LDL.LU.64 R218, [R1+0xec8] ;  /* 0x000ec80001da7983 */ /* 0x000f240000300a00 */
[C---:B------:R-:W-:Y:S02]  /*45bb0*/  IMAD.WIDE R58, R2.reuse, 0x4, R46 ;  /* 0x00000004023a7825 */ /* 0x040fe400078e022e */
[----:B------:R-:W4:Y:S02]  /*45bc0*/  LDL.LU.64 R46, [R1+0xe18] ;  /* 0x000e1800012e7983 */ /* 0x000f240000300a00 */
[C---:B-1----:R-:W-:Y:S02]  /*45bd0*/  IMAD.WIDE R12, R2.reuse, 0x4, R214 ;  /* 0x00000004020c7825 */ /* 0x042fe400078e02d6 */
[----:B------:R-:W4:Y:S04]  /*45be0*/  LDL.LU.64 R214, [R1+0xec0] ;  /* 0x000ec00001d67983 */ /* 0x000f280000300a00 */
[----:B------:R3:W-:Y:S01]  /*45bf0*/  STL.64 [R1+0x5e8], R12 ;  /* 0x0005e80c01007387 */ /* 0x0007e20000100a00 */
[----:B------:R-:W-:-:S04]  /*45c00*/  IMAD.WIDE R20, R2, 0x4, R32 ;  /* 0x0000000402147825 */ /* 0x000fc800078e0220 */
[C---:B------:R-:W-:Y:S01]  /*45c10*/  IMAD.WIDE R18, R2.reuse, 0x4, R206 ;  /* 0x0000000402127825 */ /* 0x040fe200078e02ce */
[----:B------:R-:W-:Y:S03]  /*45c20*/  STL.64 [R1+0x5f0], R20 ;  /* 0x0005f01401007387 */ /* 0x000fe60000100a00 */
[C---:B---3--:R-:W-:Y:S02]  /*45c30*/  IMAD.WIDE R12, R2.reuse, 0x4, R54 ;  /* 0x00000004020c7825 */ /* 0x048fe400078e0236 */
[----:B------:R-:W3:Y:S04]  /*45c40*/  LDL.LU.64 R54, [R1+0xe20] ;  /* 0x000e200001367983 */ /* 0x000ee80000300a00 */
[----:B------:R2:W-:Y:S04]  /*45c50*/  STL.64 [R1+0x640], R18 ;  /* 0x0006401201007387 */ /* 0x0005e80000100a00 */
[----:B------:R1:W-:Y:S01]  /*45c60*/  STL.64 [R1+0x6b0], R12 ;  /* 0x0006b00c01007387 */ /* 0x0003e20000100a00 */
[----:B--2---:R-:W-:-:S03]  /*45c70*/  IMAD.WIDE R18, R2, 0x4, R38 ;  /* 0x0000000402127825 */ /* 0x004fc600078e0226 */
[----:B------:R-:W2:Y:S04]  /*45c80*/  LDL.LU.64 R38, [R1+0xeb8] ;  /* 0x000eb80001267983 */ /* 0x000ea80000300a00 */
[----:B------:R-:W-:Y:S04]  /*45c90*/  STL.64 [R1+0xa98], R18 ;  /* 0x000a981201007387 */ /* 0x000fe80000100a00 */
[----:B------:R-:W2:Y:S01]  /*45ca0*/  LDL.LU.64 R206, [R1+0xe28] ;  /* 0x000e280001ce7983 */ /* 0x000ea20000300a00 */
[----:B-1----:R-:W-:-:S03]  /*45cb0*/  IMAD.WIDE R12, R2, 0x4, R150 ;  /* 0x00000004020c7825 */ /* 0x002fc600078e0296 */
[----:B------:R-:W2:Y:S04]  /*45cc0*/  LDL.LU.64 R150, [R1+0xeb0] ;  /* 0x000eb00001967983 */ /* 0x000ea80000300a00 */
[----:B------:R1:W-:Y:S01]  /*45cd0*/  STL.64 [R1+0xaa0], R12 ;  /* 0x000aa00c01007387 */ /* 0x0003e20000100a00 */
[----:B------:R-:W-:-:S04]  /*45ce0*/  IMAD.WIDE R16, R2, 0x4, R16 ;  /* 0x0000000402107825 */ /* 0x000fc800078e0210 */
[C---:B-1----:R-:W-:Y:S02]  /*45cf0*/  IMAD.WIDE R12, R2.reuse, 0x4, R118 ;  /* 0x00000004020c7825 */ /* 0x042fe400078e0276 */
[----:B------:R-:W2:Y:S04]  /*45d00*/  LDL.LU.64 R118, [R1+0xe30] ;  /* 0x000e300001767983 */ /* 0x000ea80000300a00 */
[----:B------:R1:W-:Y:S04]  /*45d10*/  STL.64 [R1+0xaf0], R16 ;  /* 0x000af01001007387 */ /* 0x0003e80000100a00 */
[----:B------:R1:W-:Y:S01]  /*45d20*/  STL.64 [R1+0xaf8], R12 ;  /* 0x000af80c01007387 */ /* 0x0003e20000100a00 */
[----:B------:R-:W-:-:S04]  /*45d30*/  IMAD.WIDE R18, R2, 0x4, R224 ;  /* 0x0000000402127825 */ /* 0x000fc800078e02e0 */
[C---:B-1----:R-:W-:Y:S01]  /*45d40*/  IMAD.WIDE R16, R2.reuse, 0x4, R110 ;  /* 0x0000000402107825 */ /* 0x042fe200078e026e */
[----:B------:R-:W-:Y:S04]  /*45d50*/  STL.64 [R1+0xb30], R18 ;  /* 0x000b301201007387 */ /* 0x000fe80000100a00 */
[----:B------:R-:W2:Y:S04]  /*45d60*/  LDL.LU.64 R72, [R1+0xea8] ;  /* 0x000ea80001487983 */ /* 0x000ea80000300a00 */
[----:B------:R1:W-:Y:S04]  /*45d70*/  STL.64 [R1+0xb38], R16 ;  /* 0x000b381001007387 */ /* 0x0003e80000100a00 */
[----:B------:R-:W2:Y:S01]  /*45d80*/  LDL.LU.64 R56, [R1+0xe68] ;  /* 0x000e680001387983 */ /* 0x000ea20000300a00 */
[----:B------:R-:W-:-:S05]  /*45d90*/  IMAD.WIDE R12, R2, 0x4, R30 ;  /* 0x00000004020c7825 */ /* 0x000fca00078e021e */
[----:B------:R4:W-:Y:S04]  /*45da0*/  STL.64 [R1+0xbc8], R12 ;  /* 0x000bc80c01007387 */ /* 0x0009e80000100a00 */
[----:B------:R-:W2:Y:S04]  /*45db0*/  LDL.LU.64 R30, [R1+0xe78] ;  /* 0x000e7800011e7983 */ /* 0x000ea80000300a00 */
[----:B------:R-:W2:Y:S01]  /*45dc0*/  LDL.LU.64 R110, [R1+0xe38] ;  /* 0x000e3800016e7983 */ /* 0x000ea20000300a00 */
[----:B------:R-:W-:-:S04]  /*45dd0*/  IMAD.WIDE R122, R2, 0x4, R40 ;  /* 0x00000004027a7825 */ /* 0x000fc800078e0228 */
[----:B-1----:R-:W-:-:S05]  /*45de0*/  IMAD.WIDE R16, R2, 0x4, R78 ;  /* 0x0000000402107825 */ /* 0x002fca00078e024e */
[----:B------:R-:W-:Y:S04]  /*45df0*/  STL.64 [R1+0xbd0], R16 ;  /* 0x000bd01001007387 */ /* 0x000fe80000100a00 */
[----:B------:R-:W2:Y:S04]  /*45e00*/  LDL.LU.64 R48, [R1+0xea0] ;  /* 0x000ea00001307983 */ /* 0x000ea80000300a00 */
[----:B------:R-:W2:Y:S01]  /*45e10*/  LDL.LU.64 R40, [R1+0xe60] ;  /* 0x000e600001287983 */ /* 0x000ea20000300a00 */
[----:B----4-:R-:W-:-:S05]  /*45e20*/  IMAD.WIDE R12, R2, 0x4, R22 ;  /* 0x00000004020c7825 */ /* 0x010fca00078e0216 */
[----:B------:R1:W-:Y:S04]  /*45e30*/  STL.64 [R1+0xc48], R12 ;  /* 0x000c480c01007387 */ /* 0x0003e80000100a00 */
[----:B------:R-:W4:Y:S04]  /*45e40*/  LDL.LU.64 R22, [R1+0xe98] ;  /* 0x000e980001167983 */ /* 0x000f280000300a00 */
[----:B------:R-:W4:Y:S01]  /*45e50*/  LDL.LU.64 R78, [R1+0xe58] ;  /* 0x000e5800014e7983 */ /* 0x000f220000300a00 */
[----:B-1----:R-:W-:-:S03]  /*45e60*/  IMAD.WIDE R12, R2, 0x4, R70 ;  /* 0x00000004020c7825 */ /* 0x002fc600078e0246 */
[----:B------:R-:W4:Y:S04]  /*45e70*/  LDL.LU.64 R70, [R1+0xe90] ;  /* 0x000e900001467983 */ /* 0x000f280000300a00 */
[----:B------:R1:W-:Y:S01]  /*45e80*/  STL.64 [R1+0xc58], R12 ;  /* 0x000c580c01007387 */ /* 0x0003e20000100a00 */
[----:B------:R-:W-:-:S03]  /*45e90*/  IMAD.WIDE R16, R2, 0x4, R46 ;  /* 0x0000000402107825 */ /* 0x000fc600078e022e */
[----:B------:R-:W4:Y:S01]  /*45ea0*/  LDL.LU.64 R46, [R1+0xe50] ;  /* 0x000e5000012e7983 */ /* 0x000f220000300a00 */
[----:B-1----:R-:W-:-:S05]  /*45eb0*/  IMAD.WIDE R12, R2, 0x4, R218 ;  /* 0x00000004020c7825 */ /* 0x002fca00078e02da */
[----:B------:R1:W-:Y:S04]  /*45ec0*/  STL.64 [R1+0xcc0], R12 ;  /* 0x000cc00c01007387 */ /* 0x0003e80000100a00 */
[----:B------:R3:W-:Y:S04]  /*45ed0*/  STL.64 [R1+0xcd8], R16 ;  /* 0x000cd81001007387 */ /* 0x0007e80000100a00 */
[----:B------:R-:W4:Y:S01]  /*45ee0*/  LDL.LU.64 R32, [R1+0xe88] ;  /* 0x000e880001207983 */ /* 0x000f220000300a00 */
[----:B-1----:R-:W-:-:S03]  /*45ef0*/  IMAD.WIDE R12, R2, 0x4, R214 ;  /* 0x00000004020c7825 */ /* 0x002fc600078e02d6 */
[----:B------:R-:W4:Y:S04]  /*45f00*/  LDL.LU.64 R224, [R1+0xe48] ;  /* 0x000e480001e07983 */ /* 0x000f280000300a00 */
[----:B------:R2:W-:Y:S04]  /*45f10*/  STL.64 [R1+0xd10], R12 ;  /* 0x000d100c01007387 */ /* 0x0005e80000100a00 */
[----:B------:R-:W4:Y:S01]  /*45f20*/  LDL.LU.64 R214, [R1+0xe80] ;  /* 0x000e800001d67983 */ /* 0x000f220000300a00 */
[----:B---3--:R-:W-:-:S03]  /*45f30*/  IMAD.WIDE R16, R2, 0x4, R54 ;  /* 0x0000000402107825 */ /* 0x008fc600078e0236 */
[----:B------:R-:W3:Y:S04]  /*45f40*/  LDL.LU.64 R54, [R1+0xe40] ;  /* 0x000e400001367983 */ /* 0x000ee80000300a00 */
[----:B------:R1:W-:Y:S01]  /*45f50*/  STL.64 [R1+0xd30], R16 ;  /* 0x000d301001007387 */ /* 0x0003e20000100a00 */
[----:B--2---:R-:W-:-:S03]  /*45f60*/  IMAD.WIDE R12, R2, 0x4, R38 ;  /* 0x00000004020c7825 */ /* 0x004fc600078e0226 */
[----:B------:R-:W2:Y:S01]  /*45f70*/  LDL.LU.64 R38, [R1+0xee8] ;  /* 0x000ee80001267983 */ /* 0x000ea20000300a00 */
[----:B------:R-:W-:-:S03]  /*45f80*/  IMAD.WIDE R18, R2, 0x4, R206 ;  /* 0x0000000402127825 */ /* 0x000fc600078e02ce */
[----:B------:R1:W-:Y:S04]  /*45f90*/  STL.64 [R1+0xd90], R12 ;  /* 0x000d900c01007387 */ /* 0x0003e80000100a00 */
[----:B-1----:R-:W2:Y:S04]  /*45fa0*/  LDL.LU.64 R16, [R1+0xee0] ;  /* 0x000ee00001107983 */ /* 0x002ea80000300a00 */
[----:B------:R-:W-:Y:S04]  /*45fb0*/  STL.64 [R1+0xd98], R18 ;  /* 0x000d981201007387 */ /* 0x000fe80000100a00 */
[----:B------:R-:W2:Y:S01]  /*45fc0*/  LDL.LU.64 R206, [R1+0xf08] ;  /* 0x000f080001ce7983 */ /* 0x000ea20000300a00 */
[----:B------:R-:W-:-:S05]  /*45fd0*/  IMAD.WIDE R12, R2, 0x4, R150 ;  /* 0x00000004020c7825 */ /* 0x000fca00078e0296 */
        /* <DEDUP_REMOVED lines=12> */
[----:B------:R-:W-:Y:S01]  /*460a0*/  STL.64 [R1+0xeb0], R18 ;  /* 0x000eb01201007387 */ /* 0x000fe20000100a00 */
[----:B-1----:R-:W-:-:S03]  /*460b0*/  IMAD.WIDE R12, R2, 0x4, R110 ;  /* 0x00000004020c7825 */ /* 0x002fc600078e026e */
[----:B------:R-:W2:Y:S04]  /*460c0*/  LDL.LU.64 R110, [R1+0xf20] ;  /* 0x000f2000016e7983 */ /* 0x000ea80000300a00 */
[----:B------:R4:W-:Y:S01]  /*460d0*/  STL.64 [R1+0xeb8], R12 ;  /* 0x000eb80c01007387 */ /* 0x0009e20000100a00 */
[----:B------:R-:W-:-:S05]  /*460e0*/  IMAD.WIDE R20, R2, 0x4, R48 ;  /* 0x0000000402147825 */ /* 0x000fca00078e0230 */
[----:B------:R-:W-:Y:S01]  /*460f0*/  STL.64 [R1+0xec8], R20 ;  /* 0x000ec81401007387 */ /* 0x000fe20000100a00 */
[----:B----4-:R-:W-:-:S03]  /*46100*/  IMAD.WIDE R12, R2, 0x4, R22 ;  /* 0x00000004020c7825 */ /* 0x010fc600078e0216 */
[----:B------:R-:W4:Y:S01]  /*46110*/  LDL.LU.64 R22, [R1+0xf48] ;  /* 0x000f480001167983 */ /* 0x000f220000300a00 */
[----:B------:R-:W-:-:S05]  /*46120*/  IMAD.WIDE R18, R2, 0x4, R40 ;  /* 0x0000000402127825 */ /* 0x000fca00078e0228 */
[----:B------:R1:W-:Y:S04]  /*46130*/  STL.64 [R1+0xed0], R18 ;  /* 0x000ed01201007387 */ /* 0x0003e80000100a00 */
[----:B------:R1:W-:Y:S02]  /*46140*/  STL.64 [R1+0x1578], R12 ;  /* 0x0015780c01007387 */ /* 0x0003e40000100a00 */
[C---:B-1----:R-:W-:Y:S02]  /*46150*/  IMAD.WIDE R18, R2.reuse, 0x4, R78 ;  /* 0x0000000402127825 */ /* 0x042fe400078e024e */
[----:B------:R-:W4:Y:S04]  /*46160*/  LDL.LU.64 R78, [R1+0xf40] ;  /* 0x000f4000014e7983 */ /* 0x000f280000300a00 */
[----:B------:R-:W-:Y:S01]  /*46170*/  STL.64 [R1+0x1588], R18 ;  /* 0x0015881201007387 */ /* 0x000fe20000100a00 */
[----:B------:R-:W-:-:S03]  /*46180*/  IMAD.WIDE R12, R2, 0x4, R70 ;  /* 0x00000004020c7825 */ /* 0x000fc600078e0246 */
[----:B------:R-:W4:Y:S04]  /*46190*/  LDL.LU.64 R70, [R1+0xf58] ;  /* 0x000f580001467983 */ /* 0x000f280000300a00 */
[----:B------:R1:W-:Y:S02]  /*461a0*/  STL.64 [R1+0x1670], R12 ;  /* 0x0016700c01007387 */ /* 0x0003e40000100a00 */
[C---:B-1----:R-:W-:Y:S02]  /*461b0*/  IMAD.WIDE R12, R2.reuse, 0x4, R46 ;  /* 0x00000004020c7825 */ /* 0x042fe400078e022e */
[----:B------:R-:W4:Y:S04]  /*461c0*/  LDL.LU.64 R46, [R1+0xf50] ;  /* 0x000f5000012e7983 */ /* 0x000f280000300a00 */
[----:B------:R1:W-:Y:S01]  /*461d0*/  STL.64 [R1+0x1680], R12 ;  /* 0x0016800c01007387 */ /* 0x0003e20000100a00 */
[----:B------:R-:W-:-:S04]  /*461e0*/  IMAD.WIDE R20, R2, 0x4, R32 ;  /* 0x0000000402147825 */ /* 0x000fc800078e0220 */
[C---:B-1----:R-:W-:Y:S01]  /*461f0*/  IMAD.WIDE R12, R2.reuse, 0x4, R224 ;  /* 0x00000004020c7825 */ /* 0x042fe200078e02e0 */
[----:B------:R-:W-:Y:S03]  /*46200*/  STL.64 [R1+0x1780], R20 ;  /* 0x0017801401007387 */ /* 0x000fe60000100a00 */
[C---:B------:R-:W-:Y:S02]  /*46210*/  IMAD.WIDE R18, R2.reuse, 0x4, R214 ;  /* 0x0000000402127825 */ /* 0x040fe400078e02d6 */
[----:B------:R-:W4:Y:S04]  /*46220*/  LDL.LU.64 R214, [R1+0xf68] ;  /* 0x000f680001d67983 */ /* 0x000f280000300a00 */
[----:B------:R3:W-:Y:S04]  /*46230*/  STL.64 [R1+0x17a8], R12 ;  /* 0x0017a80c01007387 */ /* 0x0007e80000100a00 */
[----:B------:R-:W-:Y:S01]  /*46240*/  STL.64 [R1+0x19a8], R18 ;  /* 0x0019a81201007387 */ /* 0x000fe20000100a00 */
[----:B---3--:R-:W-:-:S03]  /*46250*/  IMAD.WIDE R12, R2, 0x4, R54 ;  /* 0x00000004020c7825 */ /* 0x008fc600078e0236 */
[----:B------:R-:W3:Y:S04]  /*46260*/  LDL.LU.64 R54, [R1+0xf60] ;  /* 0x000f600001367983 */ /* 0x000ee80000300a00 */
[----:B------:R1:W-:Y:S04]  /*46270*/  STL.64 [R1+0x1a38], R12 ;  /* 0x001a380c01007387 */ /* 0x0003e80000100a00 */
[----:B------:R-:W3:Y:S01]  /*46280*/  LDL.LU.64 R224, [R1+0xf88] ;  /* 0x000f880001e07983 */ /* 0x000ee20000300a00 */
[----:B--2---:R-:W-:-:S03]  /*46290*/  IMAD.WIDE R162, R2, 0x4, R38 ;  /* 0x0000000402a27825 */ /* 0x004fc600078e0226 */
[----:B------:R-:W2:Y:S01]  /*462a0*/  LDL.LU.64 R38, [R1+0xf80] ;  /* 0x000f800001267983 */ /* 0x000ea20000300a00 */
[----:B------:R-:W-:-:S03]  /*462b0*/  IMAD.WIDE R154, R2, 0x4, R206 ;  /* 0x00000004029a7825 */ /* 0x000fc600078e02ce */
[----:B------:R-:W1:Y:S04]  /*462c0*/  LDL.LU.64 R206, [R1+0xf98] ;  /* 0x000f980001ce7983 */ /* 0x000e680000300a00 */
[----:B------:R-:W3:Y:S04]  /*462d0*/  LDL.LU.64 R226, [R1+0xf90] ;  /* 0x000f900001e27983 */ /* 0x000ee80000300a00 */
[----:B------:R-:W3:Y:S01]  /*462e0*/  LDL.LU.64 R216, [R1+0xfb8] ;  /* 0x000fb80001d87983 */ /* 0x000ee20000300a00 */
[----:B------:R-:W-:-:S03]  /*462f0*/  IMAD.WIDE R120, R2, 0x4, R150 ;  /* 0x0000000402787825 */ /* 0x000fc600078e0296 */
[----:B------:R-:W3:Y:S01]  /*46300*/  LDL.LU.64 R150, [R1+0xfa0] ;  /* 0x000fa00001967983 */ /* 0x000ee20000300a00 */
[----:B------:R-:W-:-:S03]  /*46310*/  IMAD.WIDE R114, R2, 0x4, R30 ;  /* 0x0000000402727825 */ /* 0x000fc600078e021e */
[----:B------:R-:W3:Y:S04]  /*46320*/  LDL.LU.64 R30, [R1+0xfc8] ;  /* 0x000fc800011e7983 */ /* 0x000ee80000300a00 */
[----:B------:R-:W3:Y:S04]  /*46330*/  LDL.LU.64 R208, [R1+0xfc0] ;  /* 0x000fc00001d07983 */ /* 0x000ee80000300a00 */
[----:B------:R-:W3:Y:S01]  /*46340*/  LDL.LU.64 R104, [R1+0xfd8] ;  /* 0x000fd80001687983 */ /* 0x000ee20000300a00 */
[----:B------:R-:W-:-:S03]  /*46350*/  IMAD.WIDE R112, R2, 0x4, R110 ;  /* 0x0000000402707825 */ /* 0x000fc600078e026e */
[----:B------:R-:W3:Y:S04]  /*46360*/  LDL.LU.64 R110, [R1+0xfd0] ;  /* 0x000fd000016e7983 */ /* 0x000ee80000300a00 */
[----:B------:R-:W3:Y:S01]  /*46370*/  LDL.LU.64 R32, [R1+0xff8] ;  /* 0x000ff80001207983 */ /* 0x000ee20000300a00 */
[----:B----4-:R-:W-:-:S03]  /*46380*/  IMAD.WIDE R80, R2, 0x4, R22 ;  /* 0x0000000402507825 */ /* 0x010fc600078e0216 */
[----:B------:R-:W4:Y:S01]  /*46390*/  LDL.LU.64 R22, [R1+0xff0] ;  /* 0x000ff00001167983 */ /* 0x000f220000300a00 */
[----:B------:R-:W-:-:S04]  /*463a0*/  IMAD.WIDE R160, R2, 0x4, R16 ;  /* 0x0000000402a07825 */ /* 0x000fc800078e0210 */
[----:B------:R-:W-:-:S04]  /*463b0*/  IMAD.WIDE R152, R2, 0x4, R218 ;  /* 0x0000000402987825 */ /* 0x000fc800078e02da */
[C---:B------:R-:W-:Y:S02]  /*463c0*/  IMAD.WIDE R76, R2.reuse, 0x4, R70 ;  /* 0x00000004024c7825 */ /* 0x040fe400078e0246 */
[----:B------:R-:W4:Y:S04]  /*463d0*/  LDL.LU.64 R70, [R1+0x1008] ;  /* 0x0010080001467983 */ /* 0x000f280000300a00 */
[----:B------:R-:W4:Y:S04]  /*463e0*/  LDL.LU.64 R72, [R1+0x1000] ;  /* 0x0010000001487983 */ /* 0x000f280000300a00 */
[----:B------:R-:W4:Y:S01]  /*463f0*/  LDL.LU.64 R16, [R1+0x1020] ;  /* 0x0010200001107983 */ /* 0x000f220000300a00 */
[----:B------:R-:W-:-:S03]  /*46400*/  IMAD.WIDE R74, R2, 0x4, R46 ;  /* 0x00000004024a7825 */ /* 0x000fc600078e022e */
[----:B------:R-:W4:Y:S04]  /*46410*/  LDL.LU.64 R46, [R1+0x1010] ;  /* 0x00101000012e7983 */ /* 0x000f280000300a00 */
[----:B------:R-:W4:Y:S01]  /*46420*/  LDL.LU.64 R218, [R1+0x1038] ;  /* 0x0010380001da7983 */ /* 0x000f220000300a00 */
[----:B------:R-:W-:-:S03]  /*46430*/  IMAD.WIDE R56, R2, 0x4, R214 ;  /* 0x0000000402387825 */ /* 0x000fc600078e02d6 */
[----:B------:R-:W4:Y:S04]  /*46440*/  LDL.LU.64 R214, [R1+0x1030] ;  /* 0x0010300001d67983 */ /* 0x000f280000300a00 */
[----:B------:R-:W4:Y:S01]  /*46450*/  LDL.LU.64 R48, [R1+0x1048] ;  /* 0x0010480001307983 */ /* 0x000f220000300a00 */
[----:B--2---:R-:W-:-:S03]  /*46460*/  IMAD.WIDE R50, R2, 0x4, R38 ;  /* 0x0000000402327825 */ /* 0x004fc600078e0226 */
[----:B------:R-:W2:Y:S01]  /*46470*/  LDL.LU.64 R38, [R1+0x1040] ;  /* 0x0010400001267983 */ /* 0x000ea20000300a00 */
[----:B---3--:R-:W-:-:S03]  /*46480*/  IMAD.WIDE R52, R2, 0x4, R224 ;  /* 0x0000000402347825 */ /* 0x008fc600078e02e0 */
[----:B------:R-:W3:Y:S04]  /*46490*/  LDL.LU.64 R40, [R1+0x1068] ;  /* 0x0010680001287983 */ /* 0x000ee80000300a00 */
[----:B------:R-:W3:Y:S01]  /*464a0*/  LDL.LU.64 R224, [R1+0x1060] ;  /* 0x0010600001e07983 */ /* 0x000ee20000300a00 */
[----:B-1----:R-:W-:-:S05]  /*464b0*/  IMAD.WIDE R12, R2, 0x4, R206 ;  /* 0x00000004020c7825 */ /* 0x002fca00078e02ce */
[----:B------:R1:W-:Y:S04]  /*464c0*/  STL.64 [R1+0x5f8], R12 ;  /* 0x0005f80c01007387 */ /* 0x0003e80000100a00 */
[----:B------:R-:W3:Y:S01]  /*464d0*/  LDL.LU.64 R206, [R1+0x1090] ;  /* 0x0010900001ce7983 */ /* 0x000ee20000300a00 */
[----:B------:R-:W-:-:S04]  /*464e0*/  IMAD.WIDE R20, R2, 0x4, R226 ;  /* 0x0000000402147825 */ /* 0x000fc800078e02e2 */
[C---:B------:R-:W-:Y:S01]  /*464f0*/  IMAD.WIDE R18, R2.reuse, 0x4, R150 ;  /* 0x0000000402127825 */ /* 0x040fe200078e0296 */
[----:B------:R-:W-:Y:S03]  /*46500*/  STL.64 [R1+0x600], R20 ;  /* 0x0006001401007387 */ /* 0x000fe60000100a00 */
[C---:B-1----:R-:W-:Y:S01]  /*46510*/  IMAD.WIDE R12, R2.reuse, 0x4, R216 ;  /* 0x00000004020c7825 */ /* 0x042fe200078e02d8 */
        /* <DEDUP_REMOVED lines=9> */
[----:B-1----:R-:W-:-:S02]  /*465b0*/  IMAD.WIDE R12, R2, 0x4, R110 ;  /* 0x00000004020c7825 */ /* 0x002fc400078e026e */
[----:B------:R-:W3:Y:S04]  /*465c0*/  LDL.LU.64 R110, [R1+0x1080] ;  /* 0x00108000016e7983 */ /* 0x000ee80000300a00 */
[----:B------:R1:W-:Y:S04]  /*465d0*/  STL.64 [R1+0x6c8], R18 ;  /* 0x0006c81201007387 */ /* 0x0003e80000100a00 */
[----:B------:R4:W-:Y:S01]  /*465e0*/  STL.64 [R1+0xa80], R12 ;  /* 0x000a800c01007387 */ /* 0x0009e20000100a00 */
[----:B-1----:R-:W-:-:S03]  /*465f0*/  IMAD.WIDE R18, R2, 0x4, R32 ;  /* 0x0000000402127825 */ /* 0x002fc600078e0220 */
[----:B------:R-:W3:Y:S04]  /*46600*/  LDL.LU.64 R32, [R1+0x10b0] ;  /* 0x0010b00001207983 */ /* 0x000ee80000300a00 */
[----:B------:R-:W-:Y:S01]  /*46610*/  STL.64 [R1+0xaa8], R18 ;  /* 0x000aa81201007387 */ /* 0x000fe20000100a00 */
[----:B----4-:R-:W-:-:S03]  /*46620*/  IMAD.WIDE R12, R2, 0x4, R22 ;  /* 0x00000004020c7825 */ /* 0x010fc600078e0216 */
[----:B------:R-:W4:Y:S04]  /*46630*/  LDL.LU.64 R22, [R1+0x1098] ;  /* 0x0010980001167983 */ /* 0x000f280000300a00 */
        /* <DEDUP_REMOVED lines=12> */
[----:B------:R-:W4:Y:S04]  /*46700*/  LDL.LU.64 R218, [R1+0x10e0] ;  /* 0x0010e00001da7983 */ /* 0x000f280000300a00 */
[----:B------:R1:W-:Y:S01]  /*46710*/  STL.64 [R1+0xb10], R16 ;  /* 0x000b101001007387 */ /* 0x0003e20000100a00 */
[----:B------:R-:W-:-:S03]  /*46720*/  IMAD.WIDE R12, R2, 0x4, R214 ;  /* 0x00000004020c7825 */ /* 0x000fc600078e02d6 */
[----:B-1----:R-:W4:Y:S04]  /*46730*/  LDL.LU.64 R16, [R1+0x10b8] ;  /* 0x0010b80001107983 */ /* 0x002f280000300a00 */
[----:B------:R-:W4:Y:S04]  /*46740*/  LDL.LU.64 R214, [R1+0x1108] ;  /* 0x0011080001d67983 */ /* 0x000f280000300a00 */
[----:B------:R2:W-:Y:S01]  /*46750*/  STL.64 [R1+0xb18], R12 ;  /* 0x000b180c01007387 */ /* 0x0005e20000100a00 */
[----:B------:R-:W-:-:S04]  /*46760*/  IMAD.WIDE R18, R2, 0x4, R48 ;  /* 0x0000000402127825 */ /* 0x000fc800078e0230 */
[C---:B--2---:R-:W-:Y:S02]  /*46770*/  IMAD.WIDE R12, R2.reuse, 0x4, R38 ;  /* 0x00000004020c7825 */ /* 0x044fe400078e0226 */
[----:B------:R-:W2:Y:S02]  /*46780*/  LDL.LU.64 R38, [R1+0x10d8] ;  /* 0x0010d80001267983 */ /* 0x000ea40000300a00 */
[C---:B---3--:R-:W-:Y:S02]  /*46790*/  IMAD.WIDE R20, R2.reuse, 0x4, R40 ;  /* 0x0000000402147825 */ /* 0x048fe400078e0228 */
[----:B------:R1:W-:Y:S04]  /*467a0*/  STL.64 [R1+0xb40], R18 ;  /* 0x000b401201007387 */ /* 0x0003e80000100a00 */
[----:B------:R3:W-:Y:S04]  /*467b0*/  STL.64 [R1+0xb48], R12 ;  /* 0x000b480c01007387 */ /* 0x0007e80000100a00 */
[----:B------:R-:W-:Y:S01]  /*467c0*/  STL.64 [R1+0xb50], R20 ;  /* 0x000b501401007387 */ /* 0x000fe20000100a00 */
[----:B-1----:R-:W-:-:S03]  /*467d0*/  IMAD.WIDE R18, R2, 0x4, R224 ;  /* 0x0000000402127825 */ /* 0x002fc600078e02e0 */
[----:B------:R-:W2:Y:S04]  /*467e0*/  LDL.LU.64 R226, [R1+0x1118] ;  /* 0x0011180001e27983 */ /* 0x000ea80000300a00 */
[----:B------:R1:W-:Y:S01]  /*467f0*/  STL.64 [R1+0xb60], R18 ;  /* 0x000b601201007387 */ /* 0x0003e20000100a00 */
[----:B---3--:R-:W-:-:S03]  /*46800*/  IMAD.WIDE R12, R2, 0x4, R206 ;  /* 0x00000004020c7825 */ /* 0x008fc600078e02ce */
[----:B------:R-:W3:Y:S04]  /*46810*/  LDL.LU.64 R216, [R1+0x10e8] ;  /* 0x0010e80001d87983 */ /* 0x000ee80000300a00 */
[----:B------:R1:W-:Y:S04]  /*46820*/  STL.64 [R1+0xb80], R12 ;  /* 0x000b800c01007387 */ /* 0x0003e80000100a00 */
[----:B------:R-:W3:Y:S01]  /*46830*/  LDL.LU.64 R224, [R1+0x1150] ;  /* 0x0011500001e07983 */ /* 0x000ee20000300a00 */
[----:B-1----:R-:W-:-:S03]  /*46840*/  IMAD.WIDE R18, R2, 0x4, R150 ;  /* 0x0000000402127825 */ /* 0x002fc600078e0296 */
[----:B------:R-:W3:Y:S04]  /*46850*/  LDL.LU.64 R206, [R1+0x1100] ;  /* 0x0011000001ce7983 */ /* 0x000ee80000300a00 */
[----:B------:R-:W-:Y:S04]  /*46860*/  STL.64 [R1+0xb88], R18 ;  /* 0x000b881201007387 */ /* 0x000fe80000100a00 */
[----:B------:R-:W3:Y:S04]  /*46870*/  LDL.LU.64 R208, [R1+0x11d0] ;  /* 0x0011d00001d07983 */ /* 0x000ee80000300a00 */
[----:B------:R-:W3:Y:S01]  /*46880*/  LDL.LU.64 R104, [R1+0x1110] ;  /* 0x0011100001687983 */ /* 0x000ee20000300a00 */
[----:B------:R-:W-:-:S05]  /*46890*/  IMAD.WIDE R12, R2, 0x4, R30 ;  /* 0x00000004020c7825 */ /* 0x000fca00078e021e */
[----:B------:R1:W-:Y:S04]  /*468a0*/  STL.64 [R1+0xb90], R12 ;  /* 0x000b900c01007387 */ /* 0x0003e80000100a00 */
[----:B------:R-:W3:Y:S04]  /*468b0*/  LDL.LU.64 R30, [R1+0x11e8] ;  /* 0x0011e800011e7983 */ /* 0x000ee80000300a00 */
[----:B------:R-:W3:Y:S01]  /*468c0*/  LDL.LU.64 R150, [R1+0x1120] ;  /* 0x0011200001967983 */ /* 0x000ee20000300a00 */
[----:B-1----:R-:W-:-:S03]  /*468d0*/  IMAD.WIDE R12, R2, 0x4, R110 ;  /* 0x00000004020c7825 */ /* 0x002fc600078e026e */
[----:B------:R-:W3:Y:S04]  /*468e0*/  LDL.LU.64 R110, [R1+0x1208] ;  /* 0x00120800016e7983 */ /* 0x000ee80000300a00 */
[----:B------:R1:W-:Y:S01]  /*468f0*/  STL.64 [R1+0xb98], R12 ;  /* 0x000b980c01007387 */ /* 0x0003e20000100a00 */
[----:B----4-:R-:W-:-:S03]  /*46900*/  IMAD.WIDE R18, R2, 0x4, R22 ;  /* 0x0000000402127825 */ /* 0x010fc600078e0216 */
[----:B------:R-:W4:Y:S01]  /*46910*/  LDL.LU.64 R22, [R1+0x1148] ;  /* 0x0011480001167983 */ /* 0x000f220000300a00 */
[----:B-1----:R-:W-:-:S05]  /*46920*/  IMAD.WIDE R12, R2, 0x4, R32 ;  /* 0x00000004020c7825 */ /* 0x002fca00078e0220 */
[----:B------:R1:W-:Y:S04]  /*46930*/  STL.64 [R1+0xbd8], R12 ;  /* 0x000bd80c01007387 */ /* 0x0003e80000100a00 */
[----:B------:R1:W-:Y:S04]  /*46940*/  STL.64 [R1+0xbe0], R18 ;  /* 0x000be01201007387 */ /* 0x0003e80000100a00 */
[----:B------:R-:W4:Y:S04]  /*46950*/  LDL.LU.64 R72, [R1+0x1238] ;  /* 0x0012380001487983 */ /* 0x000f280000300a00 */
[----:B------:R-:W4:Y:S01]  /*46960*/  LDL.LU.64 R48, [R1+0x1158] ;  /* 0x0011580001307983 */ /* 0x000f220000300a00 */
[----:B-1----:R-:W-:-:S05]  /*46970*/  IMAD.WIDE R12, R2, 0x4, R70 ;  /* 0x00000004020c7825 */ /* 0x002fca00078e0246 */
[----:B------:R1:W-:Y:S04]  /*46980*/  STL.64 [R1+0xbe8], R12 ;  /* 0x000be80c01007387 */ /* 0x0003e80000100a00 */
[----:B------:R-:W4:Y:S01]  /*46990*/  LDL.LU.64 R70, [R1+0x1248] ;  /* 0x0012480001467983 */ /* 0x000f220000300a00 */
[----:B------:R-:W-:-:S03]  /*469a0*/  IMAD.WIDE R18, R2, 0x4, R46 ;  /* 0x0000000402127825 */ /* 0x000fc600078e022e */
[----:B------:R-:W4:Y:S04]  /*469b0*/  LDL.LU.64 R46, [R1+0x11c8] ;  /* 0x0011c800012e7983 */ /* 0x000f280000300a00 */
[----:B------:R-:W-:Y:S01]  /*469c0*/  STL.64 [R1+0xbf0], R18 ;  /* 0x000bf01201007387 */ /* 0x000fe20000100a00 */
[----:B-1----:R-:W-:-:S03]  /*469d0*/  IMAD.WIDE R12, R2, 0x4, R218 ;  /* 0x00000004020c7825 */ /* 0x002fc600078e02da */
[----:B------:R-:W4:Y:S04]  /*469e0*/  LDL.LU.64 R218, [R1+0x1258] ;  /* 0x0012580001da7983 */ /* 0x000f280000300a00 */
[----:B------:R1:W-:Y:S04]  /*469f0*/  STL.64 [R1+0xc28], R12 ;  /* 0x000c280c01007387 */ /* 0x0003e80000100a00 */
[----:B------:R-:W4:Y:S01]  /*46a00*/  LDL.LU.64 R40, [R1+0x11e0] ;  /* 0x0011e00001287983 */ /* 0x000f220000300a00 */
[----:B------:R-:W-:-:S04]  /*46a10*/  IMAD.WIDE R16, R2, 0x4, R16 ;  /* 0x0000000402107825 */ /* 0x000fc800078e0210 */
[C---:B-1----:R-:W-:Y:S01]  /*46a20*/  IMAD.WIDE R12, R2.reuse, 0x4, R214 ;  /* 0x00000004020c7825 */ /* 0x042fe200078e02d6 */
[----:B------:R1:W-:Y:S04]  /*46a30*/  STL.64 [R1+0xc30], R16 ;  /* 0x000c301001007387 */ /* 0x0003e80000100a00 */
[----:B------:R-:W4:Y:S04]  /*46a40*/  LDL.LU.64 R214, [R1+0x1268] ;  /* 0x0012680001d67983 */ /* 0x000f280000300a00 */
[----:B------:R2:W-:Y:S04]  /*46a50*/  STL.64 [R1+0xc38], R12 ;  /* 0x000c380c01007387 */ /* 0x0005e80000100a00 */
[----:B------:R-:W4:Y:S04]  /*46a60*/  LDL.LU.64 R32, [R1+0x11d8] ;  /* 0x0011d80001207983 */ /* 0x000f280000300a00 */
[----:B-1----:R-:W4:Y:S01]  /*46a70*/  LDL.LU.64 R16, [R1+0x1278] ;  /* 0x0012780001107983 */ /* 0x002f220000300a00 */
[----:B--2---:R-:W-:-:S05]  /*46a80*/  IMAD.WIDE R12, R2, 0x4, R38 ;  /* 0x00000004020c7825 */ /* 0x004fca00078e0226 */
[----:B------:R3:W-:Y:S04]  /*46a90*/  STL.64 [R1+0xc40], R12 ;  /* 0x000c400c01007387 */ /* 0x0007e80000100a00 */
[----:B------:R-:W2:Y:S01]  /*46aa0*/  LDL.LU.64 R38, [R1+0x11c0] ;  /* 0x0011c00001267983 */ /* 0x000ea20000300a00 */
[----:B------:R-:W-:-:S05]  /*46ab0*/  IMAD.WIDE R20, R2, 0x4, R226 ;  /* 0x0000000402147825 */ /* 0x000fca00078e02e2 */
[----:B------:R-:W-:Y:S01]  /*46ac0*/  STL.64 [R1+0xc90], R20 ;  /* 0x000c901401007387 */ /* 0x000fe20000100a00 */
[----:B---3--:R-:W-:-:S04]  /*46ad0*/  IMAD.WIDE R12, R2, 0x4, R216 ;  /* 0x00000004020c7825 */ /* 0x008fc800078e02d8 */
[C---:B------:R-:W-:Y:S02]  /*46ae0*/  IMAD.WIDE R18, R2.reuse, 0x4, R224 ;  /* 0x0000000402127825 */ /* 0x040fe400078e02e0 */
[----:B------:R-:W3:Y:S04]  /*46af0*/  LDL.LU.64 R224, [R1+0x12e0] ;  /* 0x0012e00001e07983 */ /* 0x000ee80000300a00 */
[----:B------:R1:W-:Y:S04]  /*46b00*/  STL.64 [R1+0xc98], R12 ;  /* 0x000c980c01007387 */ /* 0x0003e80000100a00 */
[----:B------:R1:W-:Y:S02]  /*46b10*/  STL.64 [R1+0xca0], R18 ;  /* 0x000ca01201007387 */ /* 0x0003e40000100a00 */
[----:B-1----:R-:W-:-:S02]  /*46b20*/  IMAD.WIDE R12, R2, 0x4, R206 ;  /* 0x00000004020c7825 */ /* 0x002fc400078e02ce */
[----:B------:R-:W3:Y:S02]  /*46b30*/  LDL.LU.64 R206, [R1+0x11b8] ;  /* 0x0011b80001ce7983 */ /* 0x000ee40000300a00 */
[C---:B------:R-:W-:Y:S02]  /*46b40*/  IMAD.WIDE R20, R2.reuse, 0x4, R208 ;  /* 0x0000000402147825 */ /* 0x040fe400078e02d0 */
[----:B------:R1:W-:Y:S04]  /*46b50*/  STL.64 [R1+0xca8], R12 ;  /* 0x000ca80c01007387 */ /* 0x0003e80000100a00 */
[----:B------:R-:W-:Y:S01]  /*46b60*/  STL.64 [R1+0xce0], R20 ;  /* 0x000ce01401007387 */ /* 0x000fe20000100a00 */
[----:B------:R-:W-:-:S04]  /*46b70*/  IMAD.WIDE R18, R2, 0x4, R104 ;  /* 0x0000000402127825 */ /* 0x000fc800078e0268 */
[C---:B-1----:R-:W-:Y:S02]  /*46b80*/  IMAD.WIDE R12, R2.reuse, 0x4, R30 ;  /* 0x00000004020c7825 */ /* 0x042fe400078e021e */
[----:B------:R-:W3:Y:S04]  /*46b90*/  LDL.LU.64 R30, [R1+0x12d8] ;  /* 0x0012d800011e7983 */ /* 0x000ee80000300a00 */
[----:B------:R1:W-:Y:S04]  /*46ba0*/  STL.64 [R1+0xce8], R18 ;  /* 0x000ce81201007387 */ /* 0x0003e80000100a00 */
[----:B------:R1:W-:Y:S02]  /*46bb0*/  STL.64 [R1+0xcf0], R12 ;  /* 0x000cf00c01007387 */ /* 0x0003e40000100a00 */
[----:B-1----:R-:W-:-:S02]  /*46bc0*/  IMAD.WIDE R18, R2, 0x4, R150 ;  /* 0x0000000402127825 */ /* 0x002fc400078e0296 */
[----:B------:R-:W3:Y:S02]  /*46bd0*/  LDL.LU.64 R150, [R1+0x11b0] ;  /* 0x0011b00001967983 */ /* 0x000ee40000300a00 */
[C---:B------:R-:W-:Y:S02]  /*46be0*/  IMAD.WIDE R12, R2.reuse, 0x4, R110 ;  /* 0x00000004020c7825 */ /* 0x040fe400078e026e */
[----:B------:R-:W-:Y:S04]  /*46bf0*/  STL.64 [R1+0xcf8], R18 ;  /* 0x000cf81201007387 */ /* 0x000fe80000100a00 */
[----:B------:R-:W3:Y:S04]  /*46c00*/  LDL.LU.64 R110, [R1+0x12d0] ;  /* 0x0012d000016e7983 */ /* 0x000ee80000300a00 */
[----:B------:R4:W-:Y:S02]  /*46c10*/  STL.64 [R1+0xd28], R12 ;  /* 0x000d280c01007387 */ /* 0x0009e40000100a00 */
[----:B----4-:R-:W-:-:S02]  /*46c20*/  IMAD.WIDE R12, R2, 0x4, R22 ;  /* 0x00000004020c7825 */ /* 0x010fc400078e0216 */
[----:B------:R-:W4:Y:S04]  /*46c30*/  LDL.LU.64 R22, [R1+0x11a8] ;  /* 0x0011a80001167983 */ /* 0x000f280000300a00 */
[----:B------:R1:W-:Y:S01]  /*46c40*/  STL.64 [R1+0xd38], R12 ;  /* 0x000d380c01007387 */ /* 0x0003e20000100a00 */
[----:B------:R-:W-:-:S04]  /*46c50*/  IMAD.WIDE R20, R2, 0x4, R72 ;  /* 0x0000000402147825 */ /* 0x000fc800078e0248 */
[C---:B------:R-:W-:Y:S01]  /*46c60*/  IMAD.WIDE R18, R2.reuse, 0x4, R48 ;  /* 0x0000000402127825 */ /* 0x040fe200078e0230 */
[----:B------:R-:W-:Y:S03]  /*46c70*/  STL.64 [R1+0xd40], R20 ;  /* 0x000d401401007387 */ /* 0x000fe60000100a00 */
[C---:B-1----:R-:W-:Y:S02]  /*46c80*/  IMAD.WIDE R12, R2.reuse, 0x4, R70 ;  /* 0x00000004020c7825 */ /* 0x042fe400078e0246 */
[----:B------:R-:W4:Y:S04]  /*46c90*/  LDL.LU.64 R70, [R1+0x12c8] ;  /* 0x0012c80001467983 */ /* 0x000f280000300a00 */
[----:B------:R1:W-:Y:S04]  /*46ca0*/  STL.64 [R1+0xd48], R18 ;  /* 0x000d481201007387 */ /* 0x0003e80000100a00 */
[----:B------:R1:W-:Y:S02]  /*46cb0*/  STL.64 [R1+0xd70], R12 ;  /* 0x000d700c01007387 */ /* 0x0003e40000100a00 */
[----:B-1----:R-:W-:-:S02]  /*46cc0*/  IMAD.WIDE R18, R2, 0x4, R46 ;  /* 0x0000000402127825 */ /* 0x002fc400078e022e */
[----:B------:R-:W4:Y:S04]  /*46cd0*/  LDL.LU.64 R46, [R1+0x11a0] ;  /* 0x0011a000012e7983 */ /* 0x000f280000300a00 */
[----:B------:R1:W-:Y:S04]  /*46ce0*/  STL.64 [R1+0xd78], R18 ;  /* 0x000d781201007387 */ /* 0x0003e80000100a00 */
[----:B------:R-:W4:Y:S01]  /*46cf0*/  LDL.LU.64 R48, [R1+0x12c0] ;  /* 0x0012c00001307983 */ /* 0x000f220000300a00 */
[----:B------:R-:W-:-:S03]  /*46d00*/  IMAD.WIDE R12, R2, 0x4, R218 ;  /* 0x00000004020c7825 */ /* 0x000fc600078e02da */
[----:B------:R-:W4:Y:S04]  /*46d10*/  LDL.LU.64 R218, [R1+0x1198] ;  /* 0x0011980001da7983 */ /* 0x000f280000300a00 */
[----:B------:R1:W-:Y:S02]  /*46d20*/  STL.64 [R1+0xd80], R12 ;  /* 0x000d800c01007387 */ /* 0x0003e40000100a00 */
[----:B-1----:R-:W-:-:S04]  /*46d30*/  IMAD.WIDE R18, R2, 0x4, R40 ;  /* 0x0000000402127825 */ /* 0x002fc800078e0228 */
[C---:B------:R-:W-:Y:S02]  /*46d40*/  IMAD.WIDE R12, R2.reuse, 0x4, R214 ;  /* 0x00000004020c7825 */ /* 0x040fe400078e02d6 */
[----:B------:R-:W4:Y:S04]  /*46d50*/  LDL.LU.64 R214, [R1+0x12b8] ;  /* 0x0012b80001d67983 */ /* 0x000f280000300a00 */
[----:B------:R1:W-:Y:S04]  /*46d60*/  STL.64 [R1+0xd88], R18 ;  /* 0x000d881201007387 */ /* 0x0003e80000100a00 */
[----:B------:R2:W-:Y:S01]  /*46d70*/  STL.64 [R1+0xdc0], R12 ;  /* 0x000dc00c01007387 */ /* 0x0005e20000100a00 */
[----:B------:R-:W-:-:S04]  /*46d80*/  IMAD.WIDE R16, R2, 0x4, R16 ;  /* 0x0000000402107825 */ /* 0x000fc800078e0210 */
[----:B-1----:R-:W-:-:S05]  /*46d90*/  IMAD.WIDE R18, R2, 0x4, R32 ;  /* 0x0000000402127825 */ /* 0x002fca00078e0220 */
[----:B------:R-:W-:Y:S04]  /*46da0*/  STL.64 [R1+0xdc8], R18 ;  /* 0x000dc81201007387 */ /* 0x000fe80000100a00 */
[----:B------:R-:W4:Y:S04]  /*46db0*/  LDL.LU.64 R208, [R1+0x1188] ;  /* 0x0011880001d07983 */ /* 0x000f280000300a00 */
[----:B------:R3:W-:Y:S04]  /*46dc0*/  STL.64 [R1+0xdd0], R16 ;  /* 0x000dd01001007387 */ /* 0x0007e80000100a00 */
[----:B------:R-:W4:Y:S01]  /*46dd0*/  LDL.LU.64 R104, [R1+0x12b0] ;  /* 0x0012b00001687983 */ /* 0x000f220000300a00 */
[----:B--2---:R-:W-:-:S05]  /*46de0*/  IMAD.WIDE R12, R2, 0x4, R38 ;  /* 0x00000004020c7825 */ /* 0x004fca00078e0226 */
[----:B------:R1:W-:Y:S04]  /*46df0*/  STL.64 [R1+0xdd8], R12 ;  /* 0x000dd80c01007387 */ /* 0x0003e80000100a00 */
[----:B------:R-:W2:Y:S04]  /*46e00*/  LDL.LU.64 R38, [R1+0x1180] ;  /* 0x0011800001267983 */ /* 0x000ea80000300a00 */
[----:B------:R-:W2:Y:S01]  /*46e10*/  LDL.LU.64 R32, [R1+0x12a8] ;  /* 0x0012a80001207983 */ /* 0x000ea20000300a00 */
[----:B---3--:R-:W-:-:S05]  /*46e20*/  IMAD.WIDE R16, R2, 0x4, R224 ;  /* 0x0000000402107825 */ /* 0x008fca00078e02e0 */
[----:B------:R3:W-:Y:S04]  /*46e30*/  STL.64 [R1+0xe10], R16 ;  /* 0x000e101001007387 */ /* 0x0007e80000100a00 */
[----:B------:R-:W2:Y:S04]  /*46e40*/  LDL.LU.64 R72, [R1+0x1170] ;  /* 0x0011700001487983 */ /* 0x000ea80000300a00 */
[----:B------:R-:W2:Y:S01]  /*46e50*/  LDL.LU.64 R40, [R1+0x12a0] ;  /* 0x0012a00001287983 */ /* 0x000ea20000300a00 */
[----:B-1----:R-:W-:-:S05]  /*46e60*/  IMAD.WIDE R12, R2, 0x4, R206 ;  /* 0x00000004020c7825 */ /* 0x002fca00078e02ce */
[----:B------:R1:W-:Y:S04]  /*46e70*/  STL.64 [R1+0xe18], R12 ;  /* 0x000e180c01007387 */ /* 0x0003e80000100a00 */
[----:B---3--:R-:W3:Y:S04]  /*46e80*/  LDL.LU.64 R16, [R1+0x1168] ;  /* 0x0011680001107983 */ /* 0x008ee80000300a00 */
[----:B------:R-:W3:Y:S01]  /*46e90*/  LDL.LU.64 R224, [R1+0x1288] ;  /* 0x0012880001e07983 */ /* 0x000ee20000300a00 */
[----:B-1----:R-:W-:-:S03]  /*46ea0*/  IMAD.WIDE R12, R2, 0x4, R30 ;  /* 0x00000004020c7825 */ /* 0x002fc600078e021e */
[----:B------:R-:W3:Y:S04]  /*46eb0*/  LDL.LU.64 R30, [R1+0x1160] ;  /* 0x00116000011e7983 */ /* 0x000ee80000300a00 */
[----:B------:R1:W-:Y:S02]  /*46ec0*/  STL.64 [R1+0xe20], R12 ;  /* 0x000e200c01007387 */ /* 0x0003e40000100a00 */
[C---:B-1----:R-:W-:Y:S02]  /*46ed0*/  IMAD.WIDE R12, R2.reuse, 0x4, R150 ;  /* 0x00000004020c7825 */ /* 0x042fe400078e0296 */
[----:B------:R-:W3:Y:S04]  /*46ee0*/  LDL.LU.64 R150, [R1+0x12f0] ;  /* 0x0012f00001967983 */ /* 0x000ee80000300a00 */
[----:B------:R4:W-:Y:S01]  /*46ef0*/  STL.64 [R1+0xe28], R12 ;  /* 0x000e280c01007387 */ /* 0x0009e20000100a00 */
[----:B------:R-:W-:-:S05]  /*46f00*/  IMAD.WIDE R18, R2, 0x4, R110 ;  /* 0x0000000402127825 */ /* 0x000fca00078e026e */
[----:B------:R1:W-:Y:S04]  /*46f10*/  STL.64 [R1+0xe40], R18 ;  /* 0x000e401201007387 */ /* 0x0003e80000100a00 */
[----:B------:R-:W3:Y:S04]  /*46f20*/  LDL.LU.64 R206, [R1+0x1200] ;  /* 0x0012000001ce7983 */ /* 0x000ee80000300a00 */
[----:B------:R-:W3:Y:S01]  /*46f30*/  LDL.LU.64 R110, [R1+0x1320] ;  /* 0x00132000016e7983 */ /* 0x000ee20000300a00 */
[----:B----4-:R-:W-:-:S05]  /*46f40*/  IMAD.WIDE R12, R2, 0x4, R22 ;  /* 0x00000004020c7825 */ /* 0x010fca00078e0216 */
[----:B------:R4:W-:Y:S04]  /*46f50*/  STL.64 [R1+0xe48], R12 ;  /* 0x000e480c01007387 */ /* 0x0009e80000100a00 */
[----:B------:R-:W3:Y:S01]  /*46f60*/  LDL.LU.64 R22, [R1+0x1210] ;  /* 0x0012100001167983 */ /* 0x000ee20000300a00 */
[----:B-1----:R-:W-:-:S03]  /*46f70*/  IMAD.WIDE R18, R2, 0x4, R70 ;  /* 0x0000000402127825 */ /* 0x002fc600078e0246 */
[----:B------:R-:W3:Y:S04]  /*46f80*/  LDL.LU.64 R70, [R1+0x1348] ;  /* 0x0013480001467983 */ /* 0x000ee80000300a00 */
[----:B------:R1:W-:Y:S01]  /*46f90*/  STL.64 [R1+0xe50], R18 ;  /* 0x000e501201007387 */ /* 0x0003e20000100a00 */
[----:B----4-:R-:W-:-:S03]  /*46fa0*/  IMAD.WIDE R12, R2, 0x4, R46 ;  /* 0x00000004020c7825 */ /* 0x010fc600078e022e */
[----:B------:R-:W4:Y:S01]  /*46fb0*/  LDL.LU.64 R46, [R1+0x1240] ;  /* 0x00124000012e7983 */ /* 0x000f220000300a00 */
[----:B-1----:R-:W-:-:S03]  /*46fc0*/  IMAD.WIDE R18, R2, 0x4, R48 ;  /* 0x0000000402127825 */ /* 0x002fc600078e0230 */
[----:B------:R1:W-:Y:S04]  /*46fd0*/  STL.64 [R1+0xe58], R12 ;  /* 0x000e580c01007387 */ /* 0x0003e80000100a00 */
[----:B------:R-:W4:Y:S04]  /*46fe0*/  LDL.LU.64 R48, [R1+0x1358] ;  /* 0x0013580001307983 */ /* 0x000f280000300a00 */
[----:B------:R-:W-:Y:S01]  /*46ff0*/  STL.64 [R1+0xe88], R18 ;  /* 0x000e881201007387 */ /* 0x000fe20000100a00 */
[----:B-1----:R-:W-:-:S03]  /*47000*/  IMAD.WIDE R12, R2, 0x4, R218 ;  /* 0x00000004020c7825 */ /* 0x002fc600078e02da */
[----:B------:R-:W4:Y:S04]  /*47010*/  LDL.LU.64 R218, [R1+0x1250] ;  /* 0x0012500001da7983 */ /* 0x000f280000300a00 */
[----:B------:R1:W-:Y:S04]  /*47020*/  STL.64 [R1+0xe90], R12 ;  /* 0x000e900c01007387 */ /* 0x0003e80000100a00 */
[----:B------:R-:W4:Y:S04]  /*47030*/  LDL.LU.64 R226, [R1+0x1378] ;  /* 0x0013780001e27983 */ /* 0x000f280000300a00 */
[----:B------:R-:W4:Y:S01]  /*47040*/  LDL.LU.64 R216, [R1+0x1280] ;  /* 0x0012800001d87983 */ /* 0x000f220000300a00 */
[----:B-1----:R-:W-:-:S05]  /*47050*/  IMAD.WIDE R12, R2, 0x4, R214 ;  /* 0x00000004020c7825 */ /* 0x002fca00078e02d6 */
[----:B------:R1:W-:Y:S04]  /*47060*/  STL.64 [R1+0xea0], R12 ;  /* 0x000ea00c01007387 */ /* 0x0003e80000100a00 */
[----:B------:R-:W4:Y:S01]  /*47070*/  LDL.LU.64 R214, [R1+0x13a8] ;  /* 0x0013a80001d67983 */ /* 0x000f220000300a00 */
[----:B------:R-:W-:-:S05]  /*47080*/  IMAD.WIDE R20, R2, 0x4, R208 ;  /* 0x0000000402147825 */ /* 0x000fca00078e02d0 */
[----:B------:R-:W-:Y:S01]  /*47090*/  STL.64 [R1+0xec0], R20 ;  /* 0x000ec01401007387 */ /* 0x000fe20000100a00 */
[----:B-1----:R-:W-:-:S04]  /*470a0*/  IMAD.WIDE R12, R2, 0x4, R104 ;  /* 0x00000004020c7825 */ /* 0x002fc800078e0268 */
[C---:B--2---:R-:W-:Y:S02]  /*470b0*/  IMAD.WIDE R18, R2.reuse, 0x4, R38 ;  /* 0x0000000402127825 */ /* 0x044fe400078e0226 */
        /* <DEDUP_REMOVED lines=8> */
[----:B------:R-:W-:Y:S02]  /*47140*/  STL.64 [R1+0xf40], R20 ;  /* 0x000f401401007387 */ /* 0x000fe40000100a00 */
[----:B---3--:R-:W-:-:S02]  /*47150*/  IMAD.WIDE R12, R2, 0x4, R16 ;  /* 0x00000004020c7825 */ /* 0x008fc400078e0210 */
[----:B------:R-:W3:Y:S04]  /*47160*/  LDL.LU.64 R16, [R1+0x1308] ;  /* 0x0013080001107983 */ /* 0x000ee80000300a00 */
[----:B------:R1:W-:Y:S04]  /*47170*/  STL.64 [R1+0x1000], R18 ;  /* 0x0010001201007387 */ /* 0x0003e80000100a00 */
[----:B------:R1:W-:Y:S04]  /*47180*/  STL.64 [R1+0x1008], R12 ;  /* 0x0010080c01007387 */ /* 0x0003e80000100a00 */
[----:B------:R-:W3:Y:S01]  /*47190*/  LDL.LU.64 R208, [R1+0x13e8] ;  /* 0x0013e80001d07983 */ /* 0x000ee20000300a00 */
[----:B-1----:R-:W-:-:S05]  /*471a0*/  IMAD.WIDE R18, R2, 0x4, R224 ;  /* 0x0000000402127825 */ /* 0x002fca00078e02e0 */
[----:B------:R1:W-:Y:S01]  /*471b0*/  STL.64 [R1+0x1020], R18 ;  /* 0x0010201201007387 */ /* 0x0003e20000100a00 */
[----:B------:R-:W-:-:S03]  /*471c0*/  IMAD.WIDE R12, R2, 0x4, R30 ;  /* 0x00000004020c7825 */ /* 0x000fc600078e021e */
[----:B------:R-:W3:Y:S04]  /*471d0*/  LDL.LU.64 R30, [R1+0x1328] ;  /* 0x00132800011e7983 */ /* 0x000ee80000300a00 */
[----:B------:R1:W-:Y:S04]  /*471e0*/  STL.64 [R1+0x1038], R12 ;  /* 0x0010380c01007387 */ /* 0x0003e80000100a00 */
[----:B------:R-:W3:Y:S01]  /*471f0*/  LDL.LU.64 R224, [R1+0x13f8] ;  /* 0x0013f80001e07983 */ /* 0x000ee20000300a00 */
[----:B------:R-:W-:-:S04]  /*47200*/  IMAD.WIDE R146, R2, 0x4, R206 ;  /* 0x0000000402927825 */ /* 0x000fc800078e02ce */
[C---:B------:R-:W-:Y:S02]  /*47210*/  IMAD.WIDE R104, R2.reuse, 0x4, R22 ;  /* 0x0000000402687825 */ /* 0x040fe400078e0216 */
[----:B------:R-:W3:Y:S04]  /*47220*/  LDL.LU.64 R22, [R1+0x1340] ;  /* 0x0013400001167983 */ /* 0x000ee80000300a00 */
[----:B------:R-:W3:Y:S04]  /*47230*/  LDL.LU.64 R206, [R1+0x1418] ;  /* 0x0014180001ce7983 */ /* 0x000ee80000300a00 */
[----:B------:R-:W3:Y:S01]  /*47240*/  LDL.LU.64 R40, [R1+0x1350] ;  /* 0x0013500001287983 */ /* 0x000ee20000300a00 */
[----:B------:R-:W-:-:S04]  /*47250*/  IMAD.WIDE R72, R2, 0x4, R70 ;  /* 0x0000000402487825 */ /* 0x000fc800078e0246 */
[C---:B----4-:R-:W-:Y:S02]  /*47260*/  IMAD.WIDE R70, R2.reuse, 0x4, R46 ;  /* 0x0000000402467825 */ /* 0x050fe400078e022e */
[----:B------:R-:W4:Y:S02]  /*47270*/  LDL.LU.64 R46, [R1+0x1450] ;  /* 0x00145000012e7983 */ /* 0x000f240000300a00 */
[C---:B------:R-:W-:Y:S02]  /*47280*/  IMAD.WIDE R26, R2.reuse, 0x4, R218 ;  /* 0x00000004021a7825 */ /* 0x040fe400078e02da */
[----:B------:R-:W4:Y:S02]  /*47290*/  LDL.LU.64 R218, [R1+0x1360] ;  /* 0x0013600001da7983 */ /* 0x000f240000300a00 */
[----:B------:R-:W-:-:S04]  /*472a0*/  IMAD.WIDE R20, R2, 0x4, R226 ;  /* 0x0000000402147825 */ /* 0x000fc800078e02e2 */
[C---:B-1----:R-:W-:Y:S01]  /*472b0*/  IMAD.WIDE R18, R2.reuse, 0x4, R216 ;  /* 0x0000000402127825 */ /* 0x042fe200078e02d8 */
[----:B------:R1:W-:Y:S03]  /*472c0*/  STL.64 [R1+0x618], R20 ;  /* 0x0006181401007387 */ /* 0x0003e60000100a00 */
[C---:B------:R-:W-:Y:S01]  /*472d0*/  IMAD.WIDE R12, R2.reuse, 0x4, R214 ;  /* 0x00000004020c7825 */ /* 0x040fe200078e02d6 */
[----:B-1----:R-:W4:Y:S04]  /*472e0*/  LDL.LU.64 R20, [R1+0x14f0] ;  /* 0x0014f00001147983 */ /* 0x002f280000300a00 */
[----:B------:R2:W-:Y:S04]  /*472f0*/  STL.64 [R1+0x620], R18 ;  /* 0x0006201201007387 */ /* 0x0005e80000100a00 */
[----:B------:R-:W4:Y:S04]  /*47300*/  LDL.LU.64 R236, [R1+0x1380] ;  /* 0x0013800001ec7983 */ /* 0x000f280000300a00 */
[----:B------:R1:W-:Y:S04]  /*47310*/  STL.64 [R1+0xa88], R12 ;  /* 0x000a880c01007387 */ /* 0x0003e80000100a00 */
[----:B------:R-:W4:Y:S01]  /*47320*/  LDL.LU.64 R214, [R1+0x14f8] ;  /* 0x0014f80001d67983 */ /* 0x000f220000300a00 */
[----:B--2---:R-:W-:-:S03]  /*47330*/  IMAD.WIDE R18, R2, 0x4, R38 ;  /* 0x0000000402127825 */ /* 0x004fc600078e0226 */
[----:B------:R-:W2:Y:S04]  /*47340*/  LDL.LU.64 R38, [R1+0x1398] ;  /* 0x0013980001267983 */ /* 0x000ea80000300a00 */
[----:B------:R-:W-:Y:S04]  /*47350*/  STL.64 [R1+0xa90], R18 ;  /* 0x000a901201007387 */ /* 0x000fe80000100a00 */
[----:B------:R-:W2:Y:S04]  /*47360*/  LDL.LU.64 R210, [R1+0x1520] ;  /* 0x0015200001d27983 */ /* 0x000ea80000300a00 */
[----:B------:R-:W2:Y:S01]  /*47370*/  LDL.LU.64 R42, [R1+0x13b8] ;  /* 0x0013b800012a7983 */ /* 0x000ea20000300a00 */
[----:B-1----:R-:W-:-:S05]  /*47380*/  IMAD.WIDE R12, R2, 0x4, R32 ;  /* 0x00000004020c7825 */ /* 0x002fca00078e0220 */
[----:B------:R3:W-:Y:S04]  /*47390*/  STL.64 [R1+0xad0], R12 ;  /* 0x000ad00c01007387 */ /* 0x0007e80000100a00 */
[----:B------:R-:W2:Y:S04]  /*473a0*/  LDL.LU.64 R32, [R1+0x1528] ;  /* 0x0015280001207983 */ /* 0x000ea80000300a00 */
[----:B------:R-:W2:Y:S01]  /*473b0*/  LDL.LU.64 R216, [R1+0x13c8] ;  /* 0x0013c80001d87983 */ /* 0x000ea20000300a00 */
[----:B---3--:R-:W-:-:S03]  /*473c0*/  IMAD.WIDE R12, R2, 0x4, R16 ;  /* 0x00000004020c7825 */ /* 0x008fc600078e0210 */
[----:B------:R-:W3:Y:S04]  /*473d0*/  LDL.LU.64 R16, [R1+0x1530] ;  /* 0x0015300001107983 */ /* 0x000ee80000300a00 */
[----:B------:R1:W-:Y:S02]  /*473e0*/  STL.64 [R1+0xad8], R12 ;  /* 0x000ad80c01007387 */ /* 0x0003e40000100a00 */
[----:B-1----:R-:W-:-:S04]  /*473f0*/  IMAD.WIDE R12, R2, 0x4, R208 ;  /* 0x00000004020c7825 */ /* 0x002fc800078e02d0 */
[C---:B------:R-:W-:Y:S02]  /*47400*/  IMAD.WIDE R18, R2.reuse, 0x4, R30 ;  /* 0x0000000402127825 */ /* 0x040fe400078e021e */
[----:B------:R-:W3:Y:S04]  /*47410*/  LDL.LU.64 R30, [R1+0x13e0] ;  /* 0x0013e000011e7983 */ /* 0x000ee80000300a00 */
[----:B------:R1:W-:Y:S04]  /*47420*/  STL.64 [R1+0xb20], R12 ;  /* 0x000b200c01007387 */ /* 0x0003e80000100a00 */
[----:B------:R1:W-:Y:S04]  /*47430*/  STL.64 [R1+0xb28], R18 ;  /* 0x000b281201007387 */ /* 0x0003e80000100a00 */
[----:B------:R-:W3:Y:S01]  /*47440*/  LDL.LU.64 R34, [R1+0x1538] ;  /* 0x0015380001227983 */ /* 0x000ee20000300a00 */
[----:B-1----:R-:W-:-:S03]  /*47450*/  IMAD.WIDE R12, R2, 0x4, R224 ;  /* 0x00000004020c7825 */ /* 0x002fc600078e02e0 */
[----:B------:R-:W3:Y:S04]  /*47460*/  LDL.LU.64 R208, [R1+0x13f0] ;  /* 0x0013f00001d07983 */ /* 0x000ee80000300a00 */
[----:B------:R1:W-:Y:S04]  /*47470*/  STL.64 [R1+0xb70], R12 ;  /* 0x000b700c01007387 */ /* 0x0003e80000100a00 */
[----:B------:R-:W3:Y:S01]  /*47480*/  LDL.LU.64 R224, [R1+0x1550] ;  /* 0x0015500001e07983 */ /* 0x000ee20000300a00 */
[----:B------:R-:W-:-:S03]  /*47490*/  IMAD.WIDE R18, R2, 0x4, R22 ;  /* 0x0000000402127825 */ /* 0x000fc600078e0216 */
[----:B------:R-:W3:Y:S01]  /*474a0*/  LDL.LU.64 R22, [R1+0x1410] ;  /* 0x0014100001167983 */ /* 0x000ee20000300a00 */
[----:B-1----:R-:W-:-:S03]  /*474b0*/  IMAD.WIDE R12, R2, 0x4, R206 ;  /* 0x00000004020c7825 */ /* 0x002fc600078e02ce */
[----:B------:R1:W-:Y:S04]  /*474c0*/  STL.64 [R1+0xb78], R18 ;  /* 0x000b781201007387 */ /* 0x0003e80000100a00 */
[----:B------:R-:W3:Y:S01]  /*474d0*/  LDL.LU.64 R206, [R1+0x1558] ;  /* 0x0015580001ce7983 */ /* 0x000ee20000300a00 */
[----:B------:R-:W-:-:S03]  /*474e0*/  IMAD.WIDE R28, R2, 0x4, R40 ;  /* 0x00000004021c7825 */ /* 0x000fc600078e0228 */
[----:B------:R4:W-:Y:S04]  /*474f0*/  STL.64 [R1+0xba0], R12 ;  /* 0x000ba00c01007387 */ /* 0x0009e80000100a00 */
[----:B-1----:R-:W3:Y:S04]  /*47500*/  LDL.LU.64 R18, [R1+0x1438] ;  /* 0x0014380001127983 */ /* 0x002ee80000300a00 */
[----:B------:R-:W-:Y:S01]  /*47510*/  STL.64 [R1+0xbc0], R28 ;  /* 0x000bc01c01007387 */ /* 0x000fe20000100a00 */
[----:B----4-:R-:W-:-:S03]  /*47520*/  IMAD.WIDE R12, R2, 0x4, R46 ;  /* 0x00000004020c7825 */ /* 0x010fc600078e022e */
        /* <DEDUP_REMOVED lines=13> */
[----:B------:R1:W-:Y:S01]  /*47600*/  STL.64 [R1+0xcb0], R20 ;  /* 0x000cb01401007387 */ /* 0x0003e20000100a00 */
[----:B--2---:R-:W-:-:S03]  /*47610*/  IMAD.WIDE R12, R2, 0x4, R38 ;  /* 0x00000004020c7825 */ /* 0x004fc600078e0226 */
[----:B------:R-:W2:Y:S01]  /*47620*/  LDL.LU.64 R38, [R1+0x14d0] ;  /* 0x0014d00001267983 */ /* 0x000ea20000300a00 */
[----:B------:R-:W-:-:S03]  /*47630*/  IMAD.WIDE R28, R2, 0x4, R210 ;  /* 0x00000004021c7825 */ /* 0x000fc600078e02d2 */
[----:B------:R1:W-:Y:S02]  /*47640*/  STL.64 [R1+0xcb8], R12 ;  /* 0x000cb80c01007387 */ /* 0x0003e40000100a00 */
[C---:B-1----:R-:W-:Y:S02]  /*47650*/  IMAD.WIDE R20, R2.reuse, 0x4, R42 ;  /* 0x0000000402147825 */ /* 0x042fe400078e022a */
[----:B------:R-:W-:Y:S02]  /*47660*/  STL.64 [R1+0xd00], R28 ;  /* 0x000d001c01007387 */ /* 0x000fe40000100a00 */
[C---:B------:R-:W-:Y:S02]  /*47670*/  IMAD.WIDE R12, R2.reuse, 0x4, R32 ;  /* 0x00000004020c7825 */ /* 0x040fe400078e0220 */
[----:B------:R-:W2:Y:S04]  /*47680*/  LDL.LU.64 R32, [R1+0x1598] ;  /* 0x0015980001207983 */ /* 0x000ea80000300a00 */
[----:B------:R1:W-:Y:S04]  /*47690*/  STL.64 [R1+0xd08], R20 ;  /* 0x000d081401007387 */ /* 0x0003e80000100a00 */
[----:B------:R3:W-:Y:S01]  /*476a0*/  STL.64 [R1+0xd50], R12 ;  /* 0x000d500c01007387 */ /* 0x0007e20000100a00 */
[----:B-1----:R-:W-:-:S03]  /*476b0*/  IMAD.WIDE R20, R2, 0x4, R216 ;  /* 0x0000000402147825 */ /* 0x002fc600078e02d8 */
[----:B------:R-:W2:Y:S01]  /*476c0*/  LDL.LU.64 R216, [R1+0x15a8] ;  /* 0x0015a80001d87983 */ /* 0x000ea20000300a00 */
[----:B---3--:R-:W-:-:S03]  /*476d0*/  IMAD.WIDE R12, R2, 0x4, R16 ;  /* 0x00000004020c7825 */ /* 0x008fc600078e0210 */
[----:B------:R-:W-:Y:S04]  /*476e0*/  STL.64 [R1+0xd58], R20 ;  /* 0x000d581401007387 */ /* 0x000fe80000100a00 */
[----:B------:R-:W3:Y:S04]  /*476f0*/  LDL.LU.64 R16, [R1+0x15a0] ;  /* 0x0015a00001107983 */ /* 0x000ee80000300a00 */
[----:B------:R1:W-:Y:S02]  /*47700*/  STL.64 [R1+0xd60], R12 ;  /* 0x000d600c01007387 */ /* 0x0003e40000100a00 */
[----:B-1----:R-:W-:-:S02]  /*47710*/  IMAD.WIDE R12, R2, 0x4, R30 ;  /* 0x00000004020c7825 */ /* 0x002fc400078e021e */
[----:B------:R-:W3:Y:S04]  /*47720*/  LDL.LU.64 R30, [R1+0x15b0] ;  /* 0x0015b000011e7983 */ /* 0x000ee80000300a00 */
[----:B------:R1:W-:Y:S01]  /*47730*/  STL.64 [R1+0xd68], R12 ;  /* 0x000d680c01007387 */ /* 0x0003e20000100a00 */
[----:B------:R-:W-:-:S05]  /*47740*/  IMAD.WIDE R28, R2, 0x4, R34 ;  /* 0x00000004021c7825 */ /* 0x000fca00078e0222 */
[----:B------:R-:W-:Y:S01]  /*47750*/  STL.64 [R1+0xda8], R28 ;  /* 0x000da81c01007387 */ /* 0x000fe20000100a00 */
[----:B------:R-:W-:-:S04]  /*47760*/  IMAD.WIDE R20, R2, 0x4, R208 ;  /* 0x0000000402147825 */ /* 0x000fc800078e02d0 */
[C---:B-1----:R-:W-:Y:S02]  /*47770*/  IMAD.WIDE R12, R2.reuse, 0x4, R224 ;  /* 0x00000004020c7825 */ /* 0x042fe400078e02e0 */
[----:B------:R-:W3:Y:S04]  /*47780*/  LDL.LU.64 R224, [R1+0x14e8] ;  /* 0x0014e80001e07983 */ /* 0x000ee80000300a00 */
[----:B------:R1:W-:Y:S04]  /*47790*/  STL.64 [R1+0xdb8], R20 ;  /* 0x000db81401007387 */ /* 0x0003e80000100a00 */
[----:B------:R1:W-:Y:S02]  /*477a0*/  STL.64 [R1+0xe00], R12 ;  /* 0x000e000c01007387 */ /* 0x0003e40000100a00 */
[----:B-1----:R-:W-:-:S02]  /*477b0*/  IMAD.WIDE R20, R2, 0x4, R22 ;  /* 0x0000000402147825 */ /* 0x002fc400078e0216 */
[----:B------:R-:W3:Y:S04]  /*477c0*/  LDL.LU.64 R22, [R1+0x15d8] ;  /* 0x0015d80001167983 */ /* 0x000ee80000300a00 */
[----:B------:R-:W-:Y:S04]  /*477d0*/  STL.64 [R1+0xe08], R20 ;  /* 0x000e081401007387 */ /* 0x000fe80000100a00 */
[----:B------:R-:W3:Y:S01]  /*477e0*/  LDL.LU.64 R208, [R1+0x15e0] ;  /* 0x0015e00001d07983 */ /* 0x000ee20000300a00 */
[----:B------:R-:W-:-:S03]  /*477f0*/  IMAD.WIDE R12, R2, 0x4, R206 ;  /* 0x00000004020c7825 */ /* 0x000fc600078e02ce */
[----:B------:R-:W3:Y:S04]  /*47800*/  LDL.LU.64 R206, [R1+0x15f0] ;  /* 0x0015f00001ce7983 */ /* 0x000ee80000300a00 */
[----:B------:R4:W-:Y:S01]  /*47810*/  STL.64 [R1+0xe30], R12 ;  /* 0x000e300c01007387 */ /* 0x0009e20000100a00 */
[----:B------:R-:W-:-:S04]  /*47820*/  IMAD.WIDE R18, R2, 0x4, R18 ;  /* 0x0000000402127825 */ /* 0x000fc800078e0212 */
[C---:B----4-:R-:W-:Y:S02]  /*47830*/  IMAD.WIDE R12, R2.reuse, 0x4, R46 ;  /* 0x00000004020c7825 */ /* 0x050fe400078e022e */
[----:B------:R-:W4:Y:S04]  /*47840*/  LDL.LU.64 R46, [R1+0x14c0] ;  /* 0x0014c000012e7983 */ /* 0x000f280000300a00 */
[----:B------:R1:W-:Y:S01]  /*47850*/  STL.64 [R1+0xe38], R18 ;  /* 0x000e381201007387 */ /* 0x0003e20000100a00 */
[----:B------:R-:W-:-:S03]  /*47860*/  IMAD.WIDE R20, R2, 0x4, R226 ;  /* 0x0000000402147825 */ /* 0x000fc600078e02e2 */
[----:B------:R-:W-:Y:S04]  /*47870*/  STL.64 [R1+0xe60], R12 ;  /* 0x000e600c01007387 */ /* 0x000fe80000100a00 */
[----:B------:R1:W-:Y:S02]  /*47880*/  STL.64 [R1+0xe78], R20 ;  /* 0x000e781401007387 */ /* 0x0003e40000100a00 */
[C---:B-1----:R-:W-:Y:S02]  /*47890*/  IMAD.WIDE R18, R2.reuse, 0x4, R40 ;  /* 0x0000000402127825 */ /* 0x042fe400078e0228 */
[----:B------:R-:W4:Y:S02]  /*478a0*/  LDL.LU.64 R20, [R1+0x1600] ;  /* 0x0016000001147983 */ /* 0x000f240000300a00 */
[----:B------:R-:W-:-:S02]  /*478b0*/  IMAD.WIDE R12, R2, 0x4, R218 ;  /* 0x00000004020c7825 */ /* 0x000fc400078e02da */
[----:B------:R1:W-:Y:S04]  /*478c0*/  STL.64 [R1+0xe80], R18 ;  /* 0x000e801201007387 */ /* 0x0003e80000100a00 */
[----:B------:R-:W4:Y:S04]  /*478d0*/  LDL.LU.64 R236, [R1+0x14b8] ;  /* 0x0014b80001ec7983 */ /* 0x000f280000300a00 */
[----:B------:R2:W-:Y:S04]  /*478e0*/  STL.64 [R1+0xe98], R12 ;  /* 0x000e980c01007387 */ /* 0x0005e80000100a00 */
[----:B------:R-:W4:Y:S01]  /*478f0*/  LDL.LU.64 R218, [R1+0x1608] ;  /* 0x0016080001da7983 */ /* 0x000f220000300a00 */
[----:B-1----:R-:W-:-:S03]  /*47900*/  IMAD.WIDE R18, R2, 0x4, R214 ;  /* 0x0000000402127825 */ /* 0x002fc600078e02d6 */
[----:B------:R-:W4:Y:S04]  /*47910*/  LDL.LU.64 R214, [R1+0x14b0] ;  /* 0x0014b00001d67983 */ /* 0x000f280000300a00 */
[----:B------:R-:W-:Y:S04]  /*47920*/  STL.64 [R1+0xed8], R18 ;  /* 0x000ed81201007387 */ /* 0x000fe80000100a00 */
[----:B------:R-:W4:Y:S04]  /*47930*/  LDL.LU.64 R210, [R1+0x1618] ;  /* 0x0016180001d27983 */ /* 0x000f280000300a00 */
[----:B------:R-:W4:Y:S01]  /*47940*/  LDL.LU.64 R42, [R1+0x14a8] ;  /* 0x0014a800012a7983 */ /* 0x000f220000300a00 */
[----:B--2---:R-:W-:-:S05]  /*47950*/  IMAD.WIDE R12, R2, 0x4, R38 ;  /* 0x00000004020c7825 */ /* 0x004fca00078e0226 */
[----:B------:R1:W-:Y:S04]  /*47960*/  STL.64 [R1+0xee0], R12 ;  /* 0x000ee00c01007387 */ /* 0x0003e80000100a00 */
[----:B------:R-:W2:Y:S04]  /*47970*/  LDL.LU.64 R38, [R1+0x1630] ;  /* 0x0016300001267983 */ /* 0x000ea80000300a00 */
[----:B------:R-:W2:Y:S01]  /*47980*/  LDL.LU.64 R40, [R1+0x14a0] ;  /* 0x0014a00001287983 */ /* 0x000ea20000300a00 */
[----:B-1----:R-:W-:-:S03]  /*47990*/  IMAD.WIDE R12, R2, 0x4, R32 ;  /* 0x00000004020c7825 */ /* 0x002fc600078e0220 */
[----:B------:R-:W2:Y:S04]  /*479a0*/  LDL.LU.64 R32, [R1+0x1640] ;  /* 0x0016400001207983 */ /* 0x000ea80000300a00 */
[----:B------:R1:W-:Y:S02]  /*479b0*/  STL.64 [R1+0xee8], R12 ;  /* 0x000ee80c01007387 */ /* 0x0003e40000100a00 */
[----:B-1----:R-:W-:-:S04]  /*479c0*/  IMAD.WIDE R12, R2, 0x4, R216 ;  /* 0x00000004020c7825 */ /* 0x002fc800078e02d8 */
[C---:B---3--:R-:W-:Y:S02]  /*479d0*/  IMAD.WIDE R18, R2.reuse, 0x4, R16 ;  /* 0x0000000402127825 */ /* 0x048fe400078e0210 */
[----:B------:R-:W3:Y:S04]  /*479e0*/  LDL.LU.64 R16, [R1+0x1638] ;  /* 0x0016380001107983 */ /* 0x000ee80000300a00 */
[----:B------:R1:W-:Y:S04]  /*479f0*/  STL.64 [R1+0xef0], R12 ;  /* 0x000ef00c01007387 */ /* 0x0003e80000100a00 */
[----:B------:R1:W-:Y:S04]  /*47a00*/  STL.64 [R1+0xf18], R18 ;  /* 0x000f181201007387 */ /* 0x0003e80000100a00 */
[----:B------:R-:W3:Y:S04]  /*47a10*/  LDL.LU.64 R34, [R1+0x1650] ;  /* 0x0016500001227983 */ /* 0x000ee80000300a00 */
[----:B------:R-:W3:Y:S01]  /*47a20*/  LDL.LU.64 R216, [R1+0x14e0] ;  /* 0x0014e00001d87983 */ /* 0x000ee20000300a00 */
[----:B-1----:R-:W-:-:S05]  /*47a30*/  IMAD.WIDE R12, R2, 0x4, R30 ;  /* 0x00000004020c7825 */ /* 0x002fca00078e021e */
[----:B------:R1:W-:Y:S04]  /*47a40*/  STL.64 [R1+0xf28], R12 ;  /* 0x000f280c01007387 */ /* 0x0003e80000100a00 */
[----:B------:R-:W3:Y:S01]  /*47a50*/  LDL.LU.64 R30, [R1+0x1658] ;  /* 0x00165800011e7983 */ /* 0x000ee20000300a00 */
[----:B------:R-:W-:-:S03]  /*47a60*/  IMAD.WIDE R18, R2, 0x4, R224 ;  /* 0x0000000402127825 */ /* 0x000fc600078e02e0 */
[----:B------:R-:W3:Y:S04]  /*47a70*/  LDL.LU.64 R224, [R1+0x1660] ;  /* 0x0016600001e07983 */ /* 0x000ee80000300a00 */
[----:B------:R1:W-:Y:S02]  /*47a80*/  STL.64 [R1+0xf48], R18 ;  /* 0x000f481201007387 */ /* 0x0003e40000100a00 */
[C---:B-1----:R-:W-:Y:S02]  /*47a90*/  IMAD.WIDE R12, R2.reuse, 0x4, R22 ;  /* 0x00000004020c7825 */ /* 0x042fe400078e0216 */
[----:B------:R-:W3:Y:S02]  /*47aa0*/  LDL.LU.64 R22, [R1+0x1690] ;  /* 0x0016900001167983 */ /* 0x000ee40000300a00 */
[----:B------:R-:W-:-:S02]  /*47ab0*/  IMAD.WIDE R28, R2, 0x4, R208 ;  /* 0x00000004021c7825 */ /* 0x000fc400078e02d0 */
        /* <DEDUP_REMOVED lines=34> */
[----:B---3--:R-:W-:-:S02]  /*47ce0*/  IMAD.WIDE R12, R2, 0x4, R16 ;  /* 0x00000004020c7825 */ /* 0x008fc400078e0210 */
        /* <DEDUP_REMOVED lines=15> */
[----:B------:R1:W-:Y:S02]  /*47de0*/  STL.64 [R1+0x1040], R12 ;  /* 0x0010400c01007387 */ /* 0x0003e40000100a00 */
[C---:B-1----:R-:W-:Y:S02]  /*47df0*/  IMAD.WIDE R12, R2.reuse, 0x4, R206 ;  /* 0x00000004020c7825 */ /* 0x042fe400078e02ce */
[----:B------:R-:W3:Y:S02]  /*47e00*/  LDL.LU.64 R206, [R1+0x1710] ;  /* 0x0017100001ce7983 */ /* 0x000ee40000300a00 */
[----:B------:R-:W-:-:S04]  /*47e10*/  IMAD.WIDE R18, R2, 0x4, R18 ;  /* 0x0000000402127825 */ /* 0x000fc800078e0212 */
[C---:B------:R-:W-:Y:S01]  /*47e20*/  IMAD.WIDE R20, R2.reuse, 0x4, R226 ;  /* 0x0000000402147825 */ /* 0x040fe200078e02e2 */
[----:B------:R1:W-:Y:S04]  /*47e30*/  STL.64 [R1+0x1048], R18 ;  /* 0x0010481201007387 */ /* 0x0003e80000100a00 */
[----:B------:R-:W-:Y:S04]  /*47e40*/  STL.64 [R1+0x1060], R12 ;  /* 0x0010600c01007387 */ /* 0x000fe80000100a00 */
[----:B------:R1:W-:Y:S02]  /*47e50*/  STL.64 [R1+0x1068], R20 ;  /* 0x0010681401007387 */ /* 0x0003e40000100a00 */
[----:B-1----:R-:W-:-:S02]  /*47e60*/  IMAD.WIDE R18, R2, 0x4, R208 ;  /* 0x0000000402127825 */ /* 0x002fc400078e02d0 */
[----:B------:R-:W3:Y:S04]  /*47e70*/  LDL.LU.64 R20, [R1+0x15f8] ;  /* 0x0015f80001147983 */ /* 0x000ee80000300a00 */
[----:B------:R1:W-:Y:S04]  /*47e80*/  STL.64 [R1+0x1070], R18 ;  /* 0x0010701201007387 */ /* 0x0003e80000100a00 */
[----:B------:R-:W3:Y:S01]  /*47e90*/  LDL.LU.64 R236, [R1+0x1720] ;  /* 0x0017200001ec7983 */ /* 0x000ee20000300a00 */
[----:B----4-:R-:W-:-:S05]  /*47ea0*/  IMAD.WIDE R12, R2, 0x4, R46 ;  /* 0x00000004020c7825 */ /* 0x010fca00078e022e */
[----:B------:R4:W-:Y:S04]  /*47eb0*/  STL.64 [R1+0x1080], R12 ;  /* 0x0010800c01007387 */ /* 0x0009e80000100a00 */
[----:B------:R-:W3:Y:S01]  /*47ec0*/  LDL.LU.64 R46, [R1+0x1478] ;  /* 0x00147800012e7983 */ /* 0x000ee20000300a00 */
[----:B-1----:R-:W-:-:S03]  /*47ed0*/  IMAD.WIDE R18, R2, 0x4, R218 ;  /* 0x0000000402127825 */ /* 0x002fc600078e02da */
[----:B------:R-:W3:Y:S04]  /*47ee0*/  LDL.LU.64 R218, [R1+0x1740] ;  /* 0x0017400001da7983 */ /* 0x000ee80000300a00 */
[----:B------:R-:W-:Y:S04]  /*47ef0*/  STL.64 [R1+0x1090], R18 ;  /* 0x0010901201007387 */ /* 0x000fe80000100a00 */
[----:B------:R-:W3:Y:S04]  /*47f00*/  LDL.LU.64 R210, [R1+0x1648] ;  /* 0x0016480001d27983 */ /* 0x000ee80000300a00 */
[----:B------:R-:W3:Y:S01]  /*47f10*/  LDL.LU.64 R42, [R1+0x1760] ;  /* 0x00176000012a7983 */ /* 0x000ee20000300a00 */
[----:B----4-:R-:W-:-:S05]  /*47f20*/  IMAD.WIDE R12, R2, 0x4, R214 ;  /* 0x00000004020c7825 */ /* 0x010fca00078e02d6 */
[----:B------:R2:W-:Y:S04]  /*47f30*/  STL.64 [R1+0x1098], R12 ;  /* 0x0010980c01007387 */ /* 0x0005e80000100a00 */
[----:B------:R-:W4:Y:S04]  /*47f40*/  LDL.LU.64 R214, [R1+0x1470] ;  /* 0x0014700001d67983 */ /* 0x000f280000300a00 */
[----:B------:R-:W4:Y:S01]  /*47f50*/  LDL.LU.64 R208, [R1+0x1798] ;  /* 0x0017980001d07983 */ /* 0x000f220000300a00 */
        /* <DEDUP_REMOVED lines=9> */
[----:B---3--:R-:W-:-:S03]  /*47ff0*/  IMAD.WIDE R12, R2, 0x4, R16 ;  /* 0x00000004020c7825 */ /* 0x008fc600078e0210 */
[----:B------:R-:W3:Y:S04]  /*48000*/  LDL.LU.64 R40, [R1+0x17e8] ;  /* 0x0017e80001287983 */ /* 0x000ee80000300a00 */
[----:B------:R1:W-:Y:S04]  /*48010*/  STL.64 [R1+0x10b8], R12 ;  /* 0x0010b80c01007387 */ /* 0x0003e80000100a00 */
[----:B------:R-:W3:Y:S01]  /*48020*/  LDL.LU.64 R16, [R1+0x17f0] ;  /* 0x0017f00001107983 */ /* 0x000ee20000300a00 */
[----:B-1----:R-:W-:-:S03]  /*48030*/  IMAD.WIDE R18, R2, 0x4, R30 ;  /* 0x0000000402127825 */ /* 0x002fc600078e021e */
[----:B------:R-:W3:Y:S04]  /*48040*/  LDL.LU.64 R30, [R1+0x1820] ;  /* 0x00182000011e7983 */ /* 0x000ee80000300a00 */
[----:B------:R1:W-:Y:S01]  /*48050*/  STL.64 [R1+0x10c8], R18 ;  /* 0x0010c81201007387 */ /* 0x0003e20000100a00 */
[----:B------:R-:W-:-:S03]  /*48060*/  IMAD.WIDE R12, R2, 0x4, R224 ;  /* 0x00000004020c7825 */ /* 0x000fc600078e02e0 */
[----:B------:R-:W3:Y:S01]  /*48070*/  LDL.LU.64 R224, [R1+0x1810] ;  /* 0x0018100001e07983 */ /* 0x000ee20000300a00 */
[----:B------:R-:W-:-:S03]  /*48080*/  IMAD.WIDE R28, R2, 0x4, R216 ;  /* 0x00000004021c7825 */ /* 0x000fc600078e02d8 */
[----:B------:R1:W-:Y:S04]  /*48090*/  STL.64 [R1+0x10d8], R12 ;  /* 0x0010d80c01007387 */ /* 0x0003e80000100a00 */
[----:B-1----:R-:W3:Y:S04]  /*480a0*/  LDL.LU.64 R18, [R1+0x1850] ;  /* 0x0018500001127983 */ /* 0x002ee80000300a00 */
[----:B------:R-:W-:Y:S01]  /*480b0*/  STL.64 [R1+0x10e0], R28 ;  /* 0x0010e01c01007387 */ /* 0x000fe20000100a00 */
[----:B------:R-:W-:-:S03]  /*480c0*/  IMAD.WIDE R12, R2, 0x4, R22 ;  /* 0x00000004020c7825 */ /* 0x000fc600078e0216 */
[----:B------:R-:W3:Y:S04]  /*480d0*/  LDL.LU.64 R22, [R1+0x1858] ;  /* 0x0018580001167983 */ /* 0x000ee80000300a00 */
[----:B------:R1:W-:Y:S04]  /*480e0*/  STL.64 [R1+0x10e8], R12 ;  /* 0x0010e80c01007387 */ /* 0x0003e80000100a00 */
[----:B------:R-:W3:Y:S04]  /*480f0*/  LDL.LU.64 R226, [R1+0x1888] ;  /* 0x0018880001e27983 */ /* 0x000ee80000300a00 */
[----:B------:R-:W3:Y:S01]  /*48100*/  LDL.LU.64 R216, [R1+0x1880] ;  /* 0x0018800001d87983 */ /* 0x000ee20000300a00 */
[----:B-1----:R-:W-:-:S05]  /*48110*/  IMAD.WIDE R12, R2, 0x4, R206 ;  /* 0x00000004020c7825 */ /* 0x002fca00078e02ce */
        /* <DEDUP_REMOVED lines=15> */
[----:B----4-:R-:W-:-:S02]  /*48210*/  IMAD.WIDE R12, R2, 0x4, R214 ;  /* 0x00000004020c7825 */ /* 0x010fc400078e02d6 */
[----:B------:R-:W4:Y:S04]  /*48220*/  LDL.LU.64 R214, [R1+0x18d0] ;  /* 0x0018d00001d67983 */ /* 0x000f280000300a00 */
[----:B------:R1:W-:Y:S04]  /*48230*/  STL.64 [R1+0x1150], R20 ;  /* 0x0011501401007387 */ /* 0x0003e80000100a00 */
[----:B------:R2:W-:Y:S01]  /*48240*/  STL.64 [R1+0x1158], R12 ;  /* 0x0011580c01007387 */ /* 0x0005e20000100a00 */
[----:B-1----:R-:W-:-:S03]  /*48250*/  IMAD.WIDE R20, R2, 0x4, R208 ;  /* 0x0000000402147825 */ /* 0x002fc600078e02d0 */
[----:B------:R-:W4:Y:S01]  /*48260*/  LDL.LU.64 R208, [R1+0x1900] ;  /* 0x0019000001d07983 */ /* 0x000f220000300a00 */
[----:B--2---:R-:W-:-:S03]  /*48270*/  IMAD.WIDE R12, R2, 0x4, R38 ;  /* 0x00000004020c7825 */ /* 0x004fc600078e0226 */
[----:B------:R-:W-:Y:S04]  /*48280*/  STL.64 [R1+0x1160], R20 ;  /* 0x0011601401007387 */ /* 0x000fe80000100a00 */
[----:B------:R-:W2:Y:S04]  /*48290*/  LDL.LU.64 R38, [R1+0x1910] ;  /* 0x0019100001267983 */ /* 0x000ea80000300a00 */
[----:B------:R1:W-:Y:S02]  /*482a0*/  STL.64 [R1+0x1168], R12 ;  /* 0x0011680c01007387 */ /* 0x0003e40000100a00 */
[----:B-1----:R-:W-:-:S02]  /*482b0*/  IMAD.WIDE R12, R2, 0x4, R32 ;  /* 0x00000004020c7825 */ /* 0x002fc400078e0220 */
[----:B------:R-:W2:Y:S04]  /*482c0*/  LDL.LU.64 R32, [R1+0x1a00] ;  /* 0x001a000001207983 */ /* 0x000ea80000300a00 */
[----:B------:R1:W-:Y:S01]  /*482d0*/  STL.64 [R1+0x1170], R12 ;  /* 0x0011700c01007387 */ /* 0x0003e20000100a00 */
[----:B------:R-:W-:-:S05]  /*482e0*/  IMAD.WIDE R28, R2, 0x4, R34 ;  /* 0x00000004021c7825 */ /* 0x000fca00078e0222 */
[----:B------:R-:W-:Y:S01]  /*482f0*/  STL.64 [R1+0x1180], R28 ;  /* 0x0011801c01007387 */ /* 0x000fe20000100a00 */
[----:B---3--:R-:W-:-:S04]  /*48300*/  IMAD.WIDE R20, R2, 0x4, R40 ;  /* 0x0000000402147825 */ /* 0x008fc800078e0228 */
        /* <DEDUP_REMOVED lines=12> */
[C---:B-1----:R-:W-:Y:S02]  /*483d0*/  IMAD.WIDE R12, R2.reuse, 0x4, R22 ;  /* 0x00000004020c7825 */ /* 0x042fe400078e0216 */
[----:B------:R-:W3:Y:S04]  /*483e0*/  LDL.LU.64 R22, [R1+0x1930] ;  /* 0x0019300001167983 */ /* 0x000ee80000300a00 */
[----:B------:R1:W-:Y:S01]  /*483f0*/  STL.64 [R1+0x11b0], R18 ;  /* 0x0011b01201007387 */ /* 0x0003e20000100a00 */
[----:B------:R-:W-:-:S03]  /*48400*/  IMAD.WIDE R20, R2, 0x4, R226 ;  /* 0x0000000402147825 */ /* 0x000fc600078e02e2 */
[----:B------:R-:W-:Y:S04]  /*48410*/  STL.64 [R1+0x11b8], R12 ;  /* 0x0011b80c01007387 */ /* 0x000fe80000100a00 */
[----:B------:R1:W-:Y:S02]  /*48420*/  STL.64 [R1+0x11c0], R20 ;  /* 0x0011c01401007387 */ /* 0x0003e40000100a00 */
[C---:B-1----:R-:W-:Y:S02]  /*48430*/  IMAD.WIDE R18, R2.reuse, 0x4, R216 ;  /* 0x0000000402127825 */ /* 0x042fe400078e02d8 */
[----:B------:R-:W3:Y:S02]  /*48440*/  LDL.LU.64 R20, [R1+0x1a10] ;  /* 0x001a100001147983 */ /* 0x000ee40000300a00 */
[----:B------:R-:W-:-:S02]  /*48450*/  IMAD.WIDE R12, R2, 0x4, R206 ;  /* 0x00000004020c7825 */ /* 0x000fc400078e02ce */
[----:B------:R1:W-:Y:S04]  /*48460*/  STL.64 [R1+0x11c8], R18 ;  /* 0x0011c81201007387 */ /* 0x0003e80000100a00 */
        /* <DEDUP_REMOVED lines=12> */
[----:B----4-:R-:W-:-:S03]  /*48530*/  IMAD.WIDE R12, R2, 0x4, R214 ;  /* 0x00000004020c7825 */ /* 0x010fc600078e02d6 */
[----:B------:R-:W4:Y:S04]  /*48540*/  LDL.LU.64 R214, [R1+0x1a20] ;  /* 0x001a200001d67983 */ /* 0x000f280000300a00 */
[----:B------:R1:W-:Y:S02]  /*48550*/  STL.64 [R1+0x11e8], R12 ;  /* 0x0011e80c01007387 */ /* 0x0003e40000100a00 */
[----:B-1----:R-:W-:-:S04]  /*48560*/  IMAD.WIDE R12, R2, 0x4, R208 ;  /* 0x00000004020c7825 */ /* 0x002fc800078e02d0 */
[C---:B--2---:R-:W-:Y:S02]  /*48570*/  IMAD.WIDE R18, R2.reuse, 0x4, R38 ;  /* 0x0000000402127825 */ /* 0x044fe400078e0226 */
        /* <DEDUP_REMOVED lines=8> */
[----:B---3--:R-:W-:-:S03]  /*48600*/  IMAD.WIDE R18, R2, 0x4, R16 ;  /* 0x0000000402127825 */ /* 0x008fc600078e0210 */
        /* <DEDUP_REMOVED lines=18> */
[----:B------:R-:W-:-:S03]  /*48730*/  IMAD.WIDE R20, R2, 0x4, R206 ;  /* 0x0000000402147825 */ /* 0x000fc600078e02ce */
[----:B------:R-:W3:Y:S01]  /*48740*/  LDL.LU.64 R206, [R1+0x19c0] ;  /* 0x0019c00001ce7983 */ /* 0x000ee20000300a00 */
[----:B-1----:R-:W-:-:S05]  /*48750*/  IMAD.WIDE R12, R2, 0x4, R236 ;  /* 0x00000004020c7825 */ /* 0x002fca00078e02ec */
[----:B------:R1:W-:Y:S04]  /*48760*/  STL.64 [R1+0x3d28], R12 ;  /* 0x003d280c01007387 */ /* 0x0003e80000100a00 */
[----:B------:R1:W-:Y:S02]  /*48770*/  STL.64 [R1+0x3d20], R20 ;  /* 0x003d201401007387 */ /* 0x0003e40000100a00 */
[C---:B-1----:R-:W-:Y:S02]  /*48780*/  IMAD.WIDE R12, R2.reuse, 0x4, R46 ;  /* 0x00000004020c7825 */ /* 0x042fe400078e022e */
[----:B------:R-:W3:Y:S02]  /*48790*/  LDL.LU.64 R46, [R1+0x1890] ;  /* 0x00189000012e7983 */ /* 0x000ee40000300a00 */
[----:B------:R-:W-:-:S02]  /*487a0*/  IMAD.WIDE R28, R2, 0x4, R210 ;  /* 0x00000004021c7825 */ /* 0x000fc400078e02d2 */
[----:B------:R1:W-:Y:S02]  /*487b0*/  STL.64 [R1+0x3d18], R12 ;  /* 0x003d180c01007387 */ /* 0x0003e40000100a00 */
[C---:B------:R-:W-:Y:S02]  /*487c0*/  IMAD.WIDE R20, R2.reuse, 0x4, R42 ;  /* 0x0000000402147825 */ /* 0x040fe400078e022a */
[----:B------:R-:W-:Y:S02]  /*487d0*/  STL.64 [R1+0x3d10], R28 ;  /* 0x003d101c01007387 */ /* 0x000fe40000100a00 */
[C---:B-1----:R-:W-:Y:S02]  /*487e0*/  IMAD.WIDE R12, R2.reuse, 0x4, R218 ;  /* 0x00000004020c7825 */ /* 0x042fe400078e02da */
[----:B------:R-:W3:Y:S04]  /*487f0*/  LDL.LU.64 R218, [R1+0x19b8] ;  /* 0x0019b80001da7983 */ /* 0x000ee80000300a00 */
[----:B------:R1:W-:Y:S04]  /*48800*/  STL.64 [R1+0x3d08], R20 ;  /* 0x003d081401007387 */ /* 0x0003e80000100a00 */
[----:B------:R4:W-:Y:S01]  /*48810*/  STL.64 [R1+0x3d00], R12 ;  /* 0x003d000c01007387 */ /* 0x0009e20000100a00 */
[----:B-1----:R-:W-:-:S03]  /*48820*/  IMAD.WIDE R20, R2, 0x4, R216 ;  /* 0x0000000402147825 */ /* 0x002fc600078e02d8 */
[----:B------:R-:W3:Y:S01]  /*48830*/  LDL.LU.64 R216, [R1+0x1868] ;  /* 0x0018680001d87983 */ /* 0x000ee20000300a00 */
[----:B----4-:R-:W-:-:S03]  /*48840*/  IMAD.WIDE R12, R2, 0x4, R214 ;  /* 0x00000004020c7825 */ /* 0x010fc600078e02d6 */
[----:B------:R-:W-:Y:S04]  /*48850*/  STL.64 [R1+0x3cf8], R20 ;  /* 0x003cf81401007387 */ /* 0x000fe80000100a00 */
[----:B------:R-:W4:Y:S04]  /*48860*/  LDL.LU.64 R214, [R1+0x1a30] ;  /* 0x001a300001d67983 */ /* 0x000f280000300a00 */
[----:B------:R2:W-:Y:S02]  /*48870*/  STL.64 [R1+0x3cf0], R12 ;  /* 0x003cf00c01007387 */ /* 0x0005e40000100a00 */
[----:B--2---:R-:W-:-:S02]  /*48880*/  IMAD.WIDE R12, R2, 0x4, R38 ;  /* 0x00000004020c7825 */ /* 0x004fc400078e0226 */
[----:B------:R-:W2:Y:S04]  /*48890*/  LDL.LU.64 R38, [R1+0x1860] ;  /* 0x0018600001267983 */ /* 0x000ea80000300a00 */
[----:B------:R1:W-:Y:S01]  /*488a0*/  STL.64 [R1+0x3ce8], R12 ;  /* 0x003ce80c01007387 */ /* 0x0003e20000100a00 */
[----:B------:R-:W-:-:S05]  /*488b0*/  IMAD.WIDE R28, R2, 0x4, R34 ;  /* 0x00000004021c7825 */ /* 0x000fca00078e0222 */
[----:B------:R-:W-:Y:S01]  /*488c0*/  STL.64 [R1+0x3ce0], R28 ;  /* 0x003ce01c01007387 */ /* 0x000fe20000100a00 */
[----:B------:R-:W-:-:S04]  /*488d0*/  IMAD.WIDE R20, R2, 0x4, R208 ;  /* 0x0000000402147825 */ /* 0x000fc800078e02d0 */
[C---:B-1----:R-:W-:Y:S02]  /*488e0*/  IMAD.WIDE R12, R2.reuse, 0x4, R32 ;  /* 0x00000004020c7825 */ /* 0x042fe400078e0220 */
[----:B------:R-:W2:Y:S04]  /*488f0*/  LDL.LU.64 R32, [R1+0x19b0] ;  /* 0x0019b00001207983 */ /* 0x000ea80000300a00 */
[----:B------:R3:W-:Y:S04]  /*48900*/  STL.64 [R1+0x3cd8], R20 ;  /* 0x003cd81401007387 */ /* 0x0007e80000100a00 */
[----:B------:R1:W-:Y:S01]  /*48910*/  STL.64 [R1+0x3cd0], R12 ;  /* 0x003cd00c01007387 */ /* 0x0003e20000100a00 */
[----:B---3--:R-:W-:-:S03]  /*48920*/  IMAD.WIDE R20, R2, 0x4, R16 ;  /* 0x0000000402147825 */ /* 0x008fc600078e0210 */
[----:B------:R-:W3:Y:S04]  /*48930*/  LDL.LU.64 R16, [R1+0x1840] ;  /* 0x0018400001107983 */ /* 0x000ee80000300a00 */
[----:B------:R-:W-:Y:S04]  /*48940*/  STL.64 [R1+0x3cc8], R20 ;  /* 0x003cc81401007387 */ /* 0x000fe80000100a00 */
[----:B------:R-:W3:Y:S01]  /*48950*/  LDL.LU.64 R208, [R1+0x1a40] ;  /* 0x001a400001d07983 */ /* 0x000ee20000300a00 */
[----:B-1----:R-:W-:-:S03]  /*48960*/  IMAD.WIDE R12, R2, 0x4, R30 ;  /* 0x00000004020c7825 */ /* 0x002fc600078e021e */
        /* <DEDUP_REMOVED lines=10> */
[----:B------:R-:W3:Y:S04]  /*48a10*/  LDL.LU.64 R20, [R1+0x1800] ;  /* 0x0018000001147983 */ /* 0x000ee80000300a00 */
[----:B------:R1:W-:Y:S04]  /*48a20*/  STL.64 [R1+0x3ca0], R18 ;  /* 0x003ca01201007387 */ /* 0x0003e80000100a00 */
[----:B------:R-:W3:Y:S01]  /*48a30*/  LDL.LU.64 R236, [R1+0x1a48] ;  /* 0x001a480001ec7983 */ /* 0x000ee20000300a00 */
[----:B------:R-:W-:-:S05]  /*48a40*/  IMAD.WIDE R12, R2, 0x4, R22 ;  /* 0x00000004020c7825 */ /* 0x000fca00078e0216 */
        /* <DEDUP_REMOVED lines=13> */
[----:B------:R1:W-:Y:S02]  /*48b20*/  STL.64 [R1+0x3c80], R12 ;  /* 0x003c800c01007387 */ /* 0x0003e40000100a00 */
[----:B-1----:R-:W-:-:S04]  /*48b30*/  IMAD.WIDE R12, R2, 0x4, R216 ;  /* 0x00000004020c7825 */ /* 0x002fc800078e02d8 */
[C---:B----4-:R-:W-:Y:S02]  /*48b40*/  IMAD.WIDE R18, R2.reuse, 0x4, R214 ;  /* 0x0000000402127825 */ /* 0x050fe400078e02d6 */
[----:B------:R-:W4:Y:S04]  /*48b50*/  LDL.LU.64 R214, [R1+0x1a58] ;  /* 0x001a580001d67983 */ /* 0x000f280000300a00 */
[----:B------:R2:W-:Y:S04]  /*48b60*/  STL.64 [R1+0x3c78], R12 ;  /* 0x003c780c01007387 */ /* 0x0005e80000100a00 */
[----:B------:R1:W-:Y:S04]  /*48b70*/  STL.64 [R1+0x3c70], R18 ;  /* 0x003c701201007387 */ /* 0x0003e80000100a00 */
[----:B------:R-:W4:Y:S04]  /*48b80*/  LDL.LU.64 R34, [R1+0x17a0] ;  /* 0x0017a00001227983 */ /* 0x000f280000300a00 */
[----:B------:R-:W4:Y:S01]  /*48b90*/  LDL.LU.64 R216, [R1+0x1980] ;  /* 0x0019800001d87983 */ /* 0x000f220000300a00 */
[----:B--2---:R-:W-:-:S05]  /*48ba0*/  IMAD.WIDE R12, R2, 0x4, R38 ;  /* 0x00000004020c7825 */ /* 0x004fca00078e0226 */
[----:B------:R3:W-:Y:S04]  /*48bb0*/  STL.64 [R1+0x3c68], R12 ;  /* 0x003c680c01007387 */ /* 0x0007e80000100a00 */
[----:B------:R-:W2:Y:S01]  /*48bc0*/  LDL.LU.64 R38, [R1+0x1778] ;  /* 0x0017780001267983 */ /* 0x000ea20000300a00 */
[----:B-1----:R-:W-:-:S03]  /*48bd0*/  IMAD.WIDE R18, R2, 0x4, R32 ;  /* 0x0000000402127825 */ /* 0x002fc600078e0220 */
[----:B------:R-:W2:Y:S04]  /*48be0*/  LDL.LU.64 R32, [R1+0x1978] ;  /* 0x0019780001207983 */ /* 0x000ea80000300a00 */
[----:B------:R1:W-:Y:S01]  /*48bf0*/  STL.64 [R1+0x3c60], R18 ;  /* 0x003c601201007387 */ /* 0x0003e20000100a00 */
[----:B---3--:R-:W-:-:S03]  /*48c00*/  IMAD.WIDE R12, R2, 0x4, R16 ;  /* 0x00000004020c7825 */ /* 0x008fc600078e0210 */
        /* <DEDUP_REMOVED lines=36> */
[C---:B----4-:R-:W-:Y:S02]  /*48e50*/  IMAD.WIDE R12, R2.reuse, 0x4, R214 ;  /* 0x00000004020c7825 */ /* 0x050fe400078e02d6 */
[----:B------:R-:W4:Y:S04]  /*48e60*/  LDL.LU.64 R214, [R1+0x1a68] ;  /* 0x001a680001d67983 */ /* 0x000f280000300a00 */
[----:B------:R2:W-:Y:S01]  /*48e70*/  STL.64 [R1+0x3bf0], R12 ;  /* 0x003bf00c01007387 */ /* 0x0005e20000100a00 */
[----:B------:R-:W-:-:S04]  /*48e80*/  IMAD.WIDE R28, R2, 0x4, R34 ;  /* 0x00000004021c7825 */ /* 0x000fc800078e0222 */
[C---:B------:R-:W-:Y:S01]  /*48e90*/  IMAD.WIDE R20, R2.reuse, 0x4, R216 ;  /* 0x0000000402147825 */ /* 0x040fe200078e02d8 */
[----:B------:R-:W-:Y:S03]  /*48ea0*/  STL.64 [R1+0x3be8], R28 ;  /* 0x003be81c01007387 */ /* 0x000fe60000100a00 */
[C---:B--2---:R-:W-:Y:S02]  /*48eb0*/  IMAD.WIDE R12, R2.reuse, 0x4, R38 ;  /* 0x00000004020c7825 */ /* 0x044fe400078e0226 */
[----:B------:R-:W2:Y:S04]  /*48ec0*/  LDL.LU.64 R38, [R1+0x1730] ;  /* 0x0017300001267983 */ /* 0x000ea80000300a00 */
[----:B------:R1:W-:Y:S04]  /*48ed0*/  STL.64 [R1+0x3be0], R20 ;  /* 0x003be01401007387 */ /* 0x0003e80000100a00 */
[----:B------:R3:W-:Y:S01]  /*48ee0*/  STL.64 [R1+0x3bd8], R12 ;  /* 0x003bd80c01007387 */ /* 0x0007e20000100a00 */
[----:B-1----:R-:W-:-:S03]  /*48ef0*/  IMAD.WIDE R20, R2, 0x4, R32 ;  /* 0x0000000402147825 */ /* 0x002fc600078e0220 */
[----:B------:R-:W2:Y:S04]  /*48f00*/  LDL.LU.64 R32, [R1+0x1a78] ;  /* 0x001a780001207983 */ /* 0x000ea80000300a00 */
[----:B------:R-:W-:Y:S04]  /*48f10*/  STL.64 [R1+0x3bd0], R20 ;  /* 0x003bd01401007387 */ /* 0x000fe80000100a00 */
[----:B------:R-:W2:Y:S01]  /*48f20*/  LDL.LU.64 R216, [R1+0x1a80] ;  /* 0x001a800001d87983 */ /* 0x000ea20000300a00 */
[----:B---3--:R-:W-:-:S03]  /*48f30*/  IMAD.WIDE R12, R2, 0x4, R16 ;  /* 0x00000004020c7825 */ /* 0x008fc600078e0210 */
        /* <DEDUP_REMOVED lines=29> */
[C---:B------:R-:W-:Y:S02]  /*49110*/  IMAD.WIDE R18, R2.reuse, 0x4, R218 ;  /* 0x0000000402127825 */ /* 0x040fe400078e02da */
[----:B------:R-:W3:Y:S04]  /*49120*/  LDL.LU.64 R218, [R1+0x1870] ;  /* 0x0018700001da7983 */ /* 0x000ee80000300a00 */
[----:B------:R4:W-:Y:S04]  /*49130*/  STL.64 [R1+0x3b80], R12 ;  /* 0x003b800c01007387 */ /* 0x0009e80000100a00 */
[----:B------:R2:W-:Y:S04]  /*49140*/  STL.64 [R1+0x3b78], R18 ;  /* 0x003b781201007387 */ /* 0x0005e80000100a00 */
[----:B------:R-:W3:Y:S04]  /*49150*/  LDL.LU.64 R34, [R1+0x1b18] ;  /* 0x001b180001227983 */ /* 0x000ee80000300a00 */
[----:B------:R-:W3:Y:S01]  /*49160*/  LDL.LU.64 R40, [R1+0x1878] ;  /* 0x0018780001287983 */ /* 0x000ee20000300a00 */
[----:B----4-:R-:W-:-:S05]  /*49170*/  IMAD.WIDE R12, R2, 0x4, R214 ;  /* 0x00000004020c7825 */ /* 0x010fca00078e02d6 */
[----:B------:R1:W-:Y:S04]  /*49180*/  STL.64 [R1+0x1210], R12 ;  /* 0x0012100c01007387 */ /* 0x0003e80000100a00 */
[----:B------:R-:W4:Y:S01]  /*49190*/  LDL.LU.64 R214, [R1+0x1b28] ;  /* 0x001b280001d67983 */ /* 0x000f220000300a00 */
[----:B--2---:R-:W-:-:S03]  /*491a0*/  IMAD.WIDE R18, R2, 0x4, R38 ;  /* 0x0000000402127825 */ /* 0x004fc600078e0226 */
        /* <DEDUP_REMOVED lines=8> */
[----:B---3--:R-:W-:-:S03]  /*49230*/  IMAD.WIDE R12, R2, 0x4, R16 ;  /* 0x00000004020c7825 */ /* 0x008fc600078e0210 */
        /* <DEDUP_REMOVED lines=13> */
[----:B------:R-:W-:Y:S01]  /*49310*/  STL.64 [R1+0x1280], R20 ;  /* 0x0012801401007387 */ /* 0x000fe20000100a00 */
[----:B-1----:R-:W-:-:S03]  /*49320*/  IMAD.WIDE R12, R2, 0x4, R22 ;  /* 0x00000004020c7825 */ /* 0x002fc600078e0216 */
[----:B------:R-:W3:Y:S01]  /*49330*/  LDL.LU.64 R22, [R1+0x1a70] ;  /* 0x001a700001167983 */ /* 0x000ee20000300a00 */
[----:B------:R-:W-:-:S03]  /*49340*/  IMAD.WIDE R28, R2, 0x4, R210 ;  /* 0x00000004021c7825 */ /* 0x000fc600078e02d2 */
[----:B------:R1:W-:Y:S04]  /*49350*/  STL.64 [R1+0x1288], R12 ;  /* 0x0012880c01007387 */ /* 0x0003e80000100a00 */
[----:B------:R-:W-:Y:S01]  /*49360*/  STL.64 [R1+0x12a0], R28 ;  /* 0x0012a01c01007387 */ /* 0x000fe20000100a00 */
[----:B-1----:R-:W-:-:S03]  /*49370*/  IMAD.WIDE R12, R2, 0x4, R206 ;  /* 0x00000004020c7825 */ /* 0x002fc600078e02ce */
[----:B------:R-:W3:Y:S01]  /*49380*/  LDL.LU.64 R206, [R1+0x1b90] ;  /* 0x001b900001ce7983 */ /* 0x000ee20000300a00 */
[----:B------:R-:W-:-:S05]  /*49390*/  IMAD.WIDE R20, R2, 0x4, R42 ;  /* 0x0000000402147825 */ /* 0x000fca00078e022a */
[----:B------:R1:W-:Y:S04]  /*493a0*/  STL.64 [R1+0x12a8], R20 ;  /* 0x0012a81401007387 */ /* 0x0003e80000100a00 */
[----:B------:R1:W-:Y:S02]  /*493b0*/  STL.64 [R1+0x12b0], R12 ;  /* 0x0012b00c01007387 */ /* 0x0003e40000100a00 */
[C---:B-1----:R-:W-:Y:S02]  /*493c0*/  IMAD.WIDE R20, R2.reuse, 0x4, R208 ;  /* 0x0000000402147825 */ /* 0x042fe400078e02d0 */
[----:B------:R-:W3:Y:S04]  /*493d0*/  LDL.LU.64 R208, [R1+0x1aa0] ;  /* 0x001aa00001d07983 */ /* 0x000ee80000300a00 */
[----:B------:R-:W-:Y:S01]  /*493e0*/  STL.64 [R1+0x12b8], R20 ;  /* 0x0012b81401007387 */ /* 0x000fe20000100a00 */
[----:B------:R-:W-:-:S03]  /*493f0*/  IMAD.WIDE R12, R2, 0x4, R46 ;  /* 0x00000004020c7825 */ /* 0x000fc600078e022e */
[----:B------:R-:W3:Y:S04]  /*49400*/  LDL.LU.64 R46, [R1+0x1ba0] ;  /* 0x001ba000012e7983 */ /* 0x000ee80000300a00 */
[----:B------:R1:W-:Y:S02]  /*49410*/  STL.64 [R1+0x12c0], R12 ;  /* 0x0012c00c01007387 */ /* 0x0003e40000100a00 */
[C---:B-1----:R-:W-:Y:S02]  /*49420*/  IMAD.WIDE R12, R2.reuse, 0x4, R218 ;  /* 0x00000004020c7825 */ /* 0x042fe400078e02da */
[----:B------:R-:W3:Y:S04]  /*49430*/  LDL.LU.64 R218, [R1+0x1aa8] ;  /* 0x001aa80001da7983 */ /* 0x000ee80000300a00 */
[----:B------:R4:W-:Y:S01]  /*49440*/  STL.64 [R1+0x12c8], R12 ;  /* 0x0012c80c01007387 */ /* 0x0009e20000100a00 */
[----:B------:R-:W-:-:S04]  /*49450*/  IMAD.WIDE R28, R2, 0x4, R34 ;  /* 0x00000004021c7825 */ /* 0x000fc800078e0222 */
[C---:B------:R-:W-:Y:S01]  /*49460*/  IMAD.WIDE R20, R2.reuse, 0x4, R40 ;  /* 0x0000000402147825 */ /* 0x040fe200078e0228 */
[----:B------:R-:W-:Y:S03]  /*49470*/  STL.64 [R1+0x12d0], R28 ;  /* 0x0012d01c01007387 */ /* 0x000fe60000100a00 */
[C---:B----4-:R-:W-:Y:S02]  /*49480*/  IMAD.WIDE R12, R2.reuse, 0x4, R214 ;  /* 0x00000004020c7825 */ /* 0x050fe400078e02d6 */
[----:B------:R-:W4:Y:S04]  /*49490*/  LDL.LU.64 R214, [R1+0x1c68] ;  /* 0x001c680001d67983 */ /* 0x000f280000300a00 */
        /* <DEDUP_REMOVED lines=10> */
[C---:B---3--:R-:W-:Y:S02]  /*49540*/  IMAD.WIDE R12, R2.reuse, 0x4, R16 ;  /* 0x00000004020c7825 */ /* 0x048fe400078e0210 */
        /* <DEDUP_REMOVED lines=34> */
[----:B----4-:R-:W-:-:S03]  /*49770*/  IMAD.WIDE R18, R2, 0x4, R214 ;  /* 0x0000000402127825 */ /* 0x010fc600078e02d6 */
[----:B------:R-:W4:Y:S04]  /*49780*/  LDL.LU.64 R214, [R1+0x1b70] ;  /* 0x001b700001d67983 */ /* 0x000f280000300a00 */
[----:B------:R1:W-:Y:S01]  /*49790*/  STL.64 [R1+0x13a8], R18 ;  /* 0x0013a81201007387 */ /* 0x0003e20000100a00 */
[----:B--2---:R-:W-:-:S03]  /*497a0*/  IMAD.WIDE R12, R2, 0x4, R38 ;  /* 0x00000004020c7825 */ /* 0x004fc600078e0226 */
[----:B------:R-:W2:Y:S01]  /*497b0*/  LDL.LU.64 R38, [R1+0x1d08] ;  /* 0x001d080001267983 */ /* 0x000ea20000300a00 */
[----:B------:R-:W-:-:S03]  /*497c0*/  IMAD.WIDE R28, R2, 0x4, R40 ;  /* 0x00000004021c7825 */ /* 0x000fc600078e0228 */
[----:B------:R1:W-:Y:S04]  /*497d0*/  STL.64 [R1+0x13b8], R12 ;  /* 0x0013b80c01007387 */ /* 0x0003e80000100a00 */
[----:B-1----:R-:W2:Y:S04]  /*497e0*/  LDL.LU.64 R18, [R1+0x1d18] ;  /* 0x001d180001127983 */ /* 0x002ea80000300a00 */
[----:B------:R-:W-:Y:S01]  /*497f0*/  STL.64 [R1+0x13c0], R28 ;  /* 0x0013c01c01007387 */ /* 0x000fe20000100a00 */
[----:B------:R-:W-:-:S03]  /*49800*/  IMAD.WIDE R12, R2, 0x4, R32 ;  /* 0x00000004020c7825 */ /* 0x000fc600078e0220 */
[----:B------:R-:W2:Y:S04]  /*49810*/  LDL.LU.64 R32, [R1+0x1b98] ;  /* 0x001b980001207983 */ /* 0x000ea80000300a00 */
[----:B------:R3:W-:Y:S04]  /*49820*/  STL.64 [R1+0x13c8], R12 ;  /* 0x0013c80c01007387 */ /* 0x0007e80000100a00 */
[----:B------:R-:W2:Y:S04]  /*49830*/  LDL.LU.64 R226, [R1+0x1da8] ;  /* 0x001da80001e27983 */ /* 0x000ea80000300a00 */
[----:B------:R-:W2:Y:S01]  /*49840*/  LDL.LU.64 R40, [R1+0x1ba8] ;  /* 0x001ba80001287983 */ /* 0x000ea20000300a00 */
        /* <DEDUP_REMOVED lines=32> */
[C---:B-1----:R-:W-:Y:S02]  /*49a50*/  IMAD.WIDE R12, R2.reuse, 0x4, R218 ;  /* 0x00000004020c7825 */ /* 0x042fe400078e02da */
[----:B------:R-:W3:Y:S04]  /*49a60*/  LDL.LU.64 R218, [R1+0x1c50] ;  /* 0x001c500001da7983 */ /* 0x000ee80000300a00 */
[----:B------:R4:W-:Y:S04]  /*49a70*/  STL.64 [R1+0x1480], R20 ;  /* 0x0014801401007387 */ /* 0x0009e80000100a00 */
[----:B------:R2:W-:Y:S01]  /*49a80*/  STL.64 [R1+0x1488], R12 ;  /* 0x0014880c01007387 */ /* 0x0005e20000100a00 */
[----:B----4-:R-:W-:-:S03]  /*49a90*/  IMAD.WIDE R20, R2, 0x4, R214 ;  /* 0x0000000402147825 */ /* 0x010fc600078e02d6 */
[----:B------:R-:W4:Y:S04]  /*49aa0*/  LDL.LU.64 R214, [R1+0x1e70] ;  /* 0x001e700001d67983 */ /* 0x000f280000300a00 */
[----:B------:R-:W-:Y:S04]  /*49ab0*/  STL.64 [R1+0x1490], R20 ;  /* 0x0014901401007387 */ /* 0x000fe80000100a00 */
[----:B------:R-:W4:Y:S01]  /*49ac0*/  LDL.LU.64 R208, [R1+0x1d28] ;  /* 0x001d280001d07983 */ /* 0x000f220000300a00 */
[----:B--2---:R-:W-:-:S03]  /*49ad0*/  IMAD.WIDE R12, R2, 0x4, R38 ;  /* 0x00000004020c7825 */ /* 0x004fc600078e0226 */
[----:B------:R-:W2:Y:S04]  /*49ae0*/  LDL.LU.64 R38, [R1+0x1e58] ;  /* 0x001e580001267983 */ /* 0x000ea80000300a00 */
[----:B------:R1:W-:Y:S01]  /*49af0*/  STL.64 [R1+0x1498], R12 ;  /* 0x0014980c01007387 */ /* 0x0003e20000100a00 */
[----:B------:R-:W-:-:S04]  /*49b00*/  IMAD.WIDE R18, R2, 0x4, R18 ;  /* 0x0000000402127825 */ /* 0x000fc800078e0212 */
[C---:B-1----:R-:W-:Y:S02]  /*49b10*/  IMAD.WIDE R12, R2.reuse, 0x4, R32 ;  /* 0x00000004020c7825 */ /* 0x042fe400078e0220 */
[----:B------:R-:W2:Y:S04]  /*49b20*/  LDL.LU.64 R32, [R1+0x1c48] ;  /* 0x001c480001207983 */ /* 0x000ea80000300a00 */
[----:B------:R1:W-:Y:S01]  /*49b30*/  STL.64 [R1+0x14a0], R18 ;  /* 0x0014a01201007387 */ /* 0x0003e20000100a00 */
[----:B------:R-:W-:-:S03]  /*49b40*/  IMAD.WIDE R20, R2, 0x4, R226 ;  /* 0x0000000402147825 */ /* 0x000fc600078e02e2 */
[----:B------:R3:W-:Y:S04]  /*49b50*/  STL.64 [R1+0x14a8], R12 ;  /* 0x0014a80c01007387 */ /* 0x0007e80000100a00 */
[----:B------:R3:W-:Y:S01]  /*49b60*/  STL.64 [R1+0x14b0], R20 ;  /* 0x0014b01401007387 */ /* 0x0007e20000100a00 */
[----:B-1----:R-:W-:-:S04]  /*49b70*/  IMAD.WIDE R18, R2, 0x4, R40 ;  /* 0x0000000402127825 */ /* 0x002fc800078e0228 */
[C---:B---3--:R-:W-:Y:S01]  /*49b80*/  IMAD.WIDE R12, R2.reuse, 0x4, R16 ;  /* 0x00000004020c7825 */ /* 0x048fe200078e0210 */
[----:B------:R-:W3:Y:S04]  /*49b90*/  LDL.LU.64 R20, [R1+0x1e78] ;  /* 0x001e780001147983 */ /* 0x000ee80000300a00 */
        /* <DEDUP_REMOVED lines=16> */
[----:B------:R-:W-:-:S03]  /*49ca0*/  IMAD.WIDE R18, R2, 0x4, R206 ;  /* 0x0000000402127825 */ /* 0x000fc600078e02ce */
[----:B------:R-:W3:Y:S01]  /*49cb0*/  LDL.LU.64 R206, [R1+0x1d40] ;  /* 0x001d400001ce7983 */ /* 0x000ee20000300a00 */
[----:B-1----:R-:W-:-:S05]  /*49cc0*/  IMAD.WIDE R12, R2, 0x4, R216 ;  /* 0x00000004020c7825 */ /* 0x002fca00078e02d8 */
        /* <DEDUP_REMOVED lines=9> */
[----:B------:R1:W-:Y:S01]  /*49d60*/  STL.64 [R1+0x1a50], R18 ;  /* 0x001a501201007387 */ /* 0x0003e20000100a00 */
[----:B----4-:R-:W-:-:S03]  /*49d70*/  IMAD.WIDE R12, R2, 0x4, R214 ;  /* 0x00000004020c7825 */ /* 0x010fc600078e02d6 */
[----:B------:R-:W4:Y:S01]  /*49d80*/  LDL.LU.64 R214, [R1+0x1e30] ;  /* 0x001e300001d67983 */ /* 0x000f220000300a00 */
[----:B------:R-:W-:-:S03]  /*49d90*/  IMAD.WIDE R28, R2, 0x4, R208 ;  /* 0x00000004021c7825 */ /* 0x000fc600078e02d0 */
[----:B------:R2:W-:Y:S04]  /*49da0*/  STL.64 [R1+0x1a48], R12 ;  /* 0x001a480c01007387 */ /* 0x0005e80000100a00 */
[----:B-1----:R-:W4:Y:S04]  /*49db0*/  LDL.LU.64 R18, [R1+0x1c28] ;  /* 0x001c280001127983 */ /* 0x002f280000300a00 */
[----:B------:R-:W-:Y:S01]  /*49dc0*/  STL.64 [R1+0x1a40], R28 ;  /* 0x001a401c01007387 */ /* 0x000fe20000100a00 */
[----:B--2---:R-:W-:-:S03]  /*49dd0*/  IMAD.WIDE R12, R2, 0x4, R38 ;  /* 0x00000004020c7825 */ /* 0x004fc600078e0226 */
[----:B------:R-:W2:Y:S04]  /*49de0*/  LDL.LU.64 R38, [R1+0x1e90] ;  /* 0x001e900001267983 */ /* 0x000ea80000300a00 */
[----:B------:R1:W-:Y:S04]  /*49df0*/  STL.64 [R1+0x3b70], R12 ;  /* 0x003b700c01007387 */ /* 0x0003e80000100a00 */
[----:B------:R-:W2:Y:S04]  /*49e00*/  LDL.LU.64 R226, [R1+0x1d50] ;  /* 0x001d500001e27983 */ /* 0x000ea80000300a00 */
[----:B------:R-:W2:Y:S01]  /*49e10*/  LDL.LU.64 R208, [R1+0x1e28] ;  /* 0x001e280001d07983 */ /* 0x000ea20000300a00 */
[----:B-1----:R-:W-:-:S05]  /*49e20*/  IMAD.WIDE R12, R2, 0x4, R32 ;  /* 0x00000004020c7825 */ /* 0x002fca00078e0220 */
[----:B------:R1:W-:Y:S04]  /*49e30*/  STL.64 [R1+0x1a30], R12 ;  /* 0x001a300c01007387 */ /* 0x0003e80000100a00 */
[----:B------:R-:W2:Y:S01]  /*49e40*/  LDL.LU.64 R32, [R1+0x1c20] ;  /* 0x001c200001207983 */ /* 0x000ea20000300a00 */
[----:B---3--:R-:W-:-:S05]  /*49e50*/  IMAD.WIDE R28, R2, 0x4, R20 ;  /* 0x00000004021c7825 */ /* 0x008fca00078e0214 */
        /* <DEDUP_REMOVED lines=32> */
[----:B-1----:R-:W-:-:S03]  /*4a060*/  IMAD.WIDE R20, R2, 0x4, R218 ;  /* 0x0000000402147825 */ /* 0x002fc600078e02da */
[----:B------:R-:W3:Y:S04]  /*4a070*/  LDL.LU.64 R218, [R1+0x1c10] ;  /* 0x001c100001da7983 */ /* 0x000ee80000300a00 */
[----:B------:R-:W-:Y:S04]  /*4a080*/  STL.64 [R1+0x19c0], R20 ;  /* 0x0019c01401007387 */ /* 0x000fe80000100a00 */
[----:B------:R-:W3:Y:S01]  /*4a090*/  LDL.LU.64 R216, [R1+0x1ea8] ;  /* 0x001ea80001d87983 */ /* 0x000ee20000300a00 */
[----:B----4-:R-:W-:-:S03]  /*4a0a0*/  IMAD.WIDE R12, R2, 0x4, R214 ;  /* 0x00000004020c7825 */ /* 0x010fc600078e02d6 */
[----:B------:R-:W4:Y:S04]  /*4a0b0*/  LDL.LU.64 R214, [R1+0x1d68] ;  /* 0x001d680001d67983 */ /* 0x000f280000300a00 */
[----:B------:R2:W-:Y:S01]  /*4a0c0*/  STL.64 [R1+0x19b8], R12 ;  /* 0x0019b80c01007387 */ /* 0x0005e20000100a00 */
[----:B------:R-:W-:-:S04]  /*4a0d0*/  IMAD.WIDE R18, R2, 0x4, R18 ;  /* 0x0000000402127825 */ /* 0x000fc800078e0212 */
[C---:B--2---:R-:W-:Y:S02]  /*4a0e0*/  IMAD.WIDE R12, R2.reuse, 0x4, R38 ;  /* 0x00000004020c7825 */ /* 0x044fe400078e0226 */
[----:B------:R-:W2:Y:S04]  /*4a0f0*/  LDL.LU.64 R38, [R1+0x1e10] ;  /* 0x001e100001267983 */ /* 0x000ea80000300a00 */
[----:B------:R1:W-:Y:S01]  /*4a100*/  STL.64 [R1+0x19b0], R18 ;  /* 0x0019b01201007387 */ /* 0x0003e20000100a00 */
[----:B------:R-:W-:-:S03]  /*4a110*/  IMAD.WIDE R20, R2, 0x4, R226 ;  /* 0x0000000402147825 */ /* 0x000fc600078e02e2 */
[----:B------:R-:W-:Y:S04]  /*4a120*/  STL.64 [R1+0x3b68], R12 ;  /* 0x003b680c01007387 */ /* 0x000fe80000100a00 */
[----:B------:R1:W-:Y:S02]  /*4a130*/  STL.64 [R1+0x19a0], R20 ;  /* 0x0019a01401007387 */ /* 0x0003e40000100a00 */
[C---:B-1----:R-:W-:Y:S02]  /*4a140*/  IMAD.WIDE R18, R2.reuse, 0x4, R208 ;  /* 0x0000000402127825 */ /* 0x042fe400078e02d0 */
[----:B------:R-:W2:Y:S02]  /*4a150*/  LDL.LU.64 R20, [R1+0x1c08] ;  /* 0x001c080001147983 */ /* 0x000ea40000300a00 */
[----:B------:R-:W-:-:S02]  /*4a160*/  IMAD.WIDE R12, R2, 0x4, R32 ;  /* 0x00000004020c7825 */ /* 0x000fc400078e0220 */
[----:B------:R3:W-:Y:S04]  /*4a170*/  STL.64 [R1+0x1998], R18 ;  /* 0x0019981201007387 */ /* 0x0007e80000100a00 */
[----:B------:R-:W2:Y:S04]  /*4a180*/  LDL.LU.64 R236, [R1+0x1e08] ;  /* 0x001e080001ec7983 */ /* 0x000ea80000300a00 */
[----:B------:R1:W-:Y:S04]  /*4a190*/  STL.64 [R1+0x1990], R12 ;  /* 0x0019900c01007387 */ /* 0x0003e80000100a00 */
[----:B------:R-:W2:Y:S01]  /*4a1a0*/  LDL.LU.64 R32, [R1+0x1d70] ;  /* 0x001d700001207983 */ /* 0x000ea20000300a00 */
[----:B---3--:R-:W-:-:S03]  /*4a1b0*/  IMAD.WIDE R18, R2, 0x4, R16 ;  /* 0x0000000402127825 */ /* 0x008fc600078e0210 */
[----:B------:R-:W3:Y:S04]  /*4a1c0*/  LDL.LU.64 R16, [R1+0x1e00] ;  /* 0x001e000001107983 */ /* 0x000ee80000300a00 */
[----:B------:R-:W-:Y:S04]  /*4a1d0*/  STL.64 [R1+0x1988], R18 ;  /* 0x0019881201007387 */ /* 0x000fe80000100a00 */
[----:B------:R-:W3:Y:S04]  /*4a1e0*/  LDL.LU.64 R210, [R1+0x1c00] ;  /* 0x001c000001d27983 */ /* 0x000ee80000300a00 */
[----:B------:R-:W3:Y:S01]  /*4a1f0*/  LDL.LU.64 R42, [R1+0x1df8] ;  /* 0x001df800012a7983 */ /* 0x000ee20000300a00 */
[----:B-1----:R-:W-:-:S05]  /*4a200*/  IMAD.WIDE R12, R2, 0x4, R30 ;  /* 0x00000004020c7825 */ /* 0x002fca00078e021e */
        /* <DEDUP_REMOVED lines=25> */
[----:B----4-:R-:W-:-:S03]  /*4a3a0*/  IMAD.WIDE R12, R2, 0x4, R214 ;  /* 0x00000004020c7825 */ /* 0x010fc600078e02d6 */
[----:B------:R-:W4:Y:S04]  /*4a3b0*/  LDL.LU.64 R214, [R1+0x1be8] ;  /* 0x001be80001d67983 */ /* 0x000f280000300a00 */
[----:B------:R2:W-:Y:S04]  /*4a3c0*/  STL.64 [R1+0x1940], R12 ;  /* 0x0019400c01007387 */ /* 0x0005e80000100a00 */
[----:B------:R-:W4:Y:S04]  /*4a3d0*/  LDL.LU.64 R226, [R1+0x1ec0] ;  /* 0x001ec00001e27983 */ /* 0x000f280000300a00 */
[----:B------:R-:W4:Y:S01]  /*4a3e0*/  LDL.LU.64 R216, [R1+0x1d90] ;  /* 0x001d900001d87983 */ /* 0x000f220000300a00 */
        /* <DEDUP_REMOVED lines=9> */
[----:B------:R1:W-:Y:S01]  /*4a480*/  STL.64 [R1+0x1920], R20 ;  /* 0x0019201401007387 */ /* 0x0003e20000100a00 */
[----:B---3--:R-:W-:-:S03]  /*4a490*/  IMAD.WIDE R12, R2, 0x4, R16 ;  /* 0x00000004020c7825 */ /* 0x008fc600078e0210 */
[----:B------:R-:W3:Y:S01]  /*4a4a0*/  LDL.LU.64 R16, [R1+0x1dd0] ;  /* 0x001dd00001107983 */ /* 0x000ee20000300a00 */
[----:B------:R-:W-:-:S03]  /*4a4b0*/  IMAD.WIDE R28, R2, 0x4, R210 ;  /* 0x00000004021c7825 */ /* 0x000fc600078e02d2 */
[----:B------:R1:W-:Y:S02]  /*4a4c0*/  STL.64 [R1+0x1918], R12 ;  /* 0x0019180c01007387 */ /* 0x0003e40000100a00 */
[C---:B-1----:R-:W-:Y:S02]  /*4a4d0*/  IMAD.WIDE R20, R2.reuse, 0x4, R42 ;  /* 0x0000000402147825 */ /* 0x042fe400078e022a */
[----:B------:R-:W-:Y:S02]  /*4a4e0*/  STL.64 [R1+0x1910], R28 ;  /* 0x0019101c01007387 */ /* 0x000fe40000100a00 */
[C---:B------:R-:W-:Y:S02]  /*4a4f0*/  IMAD.WIDE R12, R2.reuse, 0x4, R30 ;  /* 0x00000004020c7825 */ /* 0x040fe400078e021e */
        /* <DEDUP_REMOVED lines=32> */
[----:B------:R2:W-:Y:S01]  /*4a700*/  STL.64 [R1+0x18a8], R20 ;  /* 0x0018a81401007387 */ /* 0x0005e20000100a00 */
[----:B-1----:R-:W-:-:S03]  /*4a710*/  IMAD.WIDE R18, R2, 0x4, R216 ;  /* 0x0000000402127825 */ /* 0x002fc600078e02d8 */
[----:B--2---:R-:W2:Y:S01]  /*4a720*/  LDL.LU.64 R20, [R1+0x1c90] ;  /* 0x001c900001147983 */ /* 0x004ea20000300a00 */
[----:B------:R-:W-:-:S03]  /*4a730*/  IMAD.WIDE R12, R2, 0x4, R38 ;  /* 0x00000004020c7825 */ /* 0x000fc600078e0226 */
[----:B------:R1:W-:Y:S04]  /*4a740*/  STL.64 [R1+0x18a0], R18 ;  /* 0x0018a01201007387 */ /* 0x0003e80000100a00 */
[----:B------:R-:W2:Y:S04]  /*4a750*/  LDL.LU.64 R236, [R1+0x2458] ;  /* 0x0024580001ec7983 */ /* 0x000ea80000300a00 */
[----:B------:R3:W-:Y:S04]  /*4a760*/  STL.64 [R1+0x1898], R12 ;  /* 0x0018980c01007387 */ /* 0x0007e80000100a00 */
[----:B------:R-:W2:Y:S01]  /*4a770*/  LDL.LU.64 R38, [R1+0x1ca0] ;  /* 0x001ca00001267983 */ /* 0x000ea20000300a00 */
[----:B-1----:R-:W-:-:S03]  /*4a780*/  IMAD.WIDE R18, R2, 0x4, R32 ;  /* 0x0000000402127825 */ /* 0x002fc600078e0220 */
[----:B------:R-:W2:Y:S04]  /*4a790*/  LDL.LU.64 R32, [R1+0x2460] ;  /* 0x0024600001207983 */ /* 0x000ea80000300a00 */
[----:B------:R-:W-:Y:S04]  /*4a7a0*/  STL.64 [R1+0x1890], R18 ;  /* 0x0018901201007387 */ /* 0x000fe80000100a00 */
[----:B------:R-:W2:Y:S04]  /*4a7b0*/  LDL.LU.64 R210, [R1+0x1cb8] ;  /* 0x001cb80001d27983 */ /* 0x000ea80000300a00 */
[----:B------:R-:W2:Y:S01]  /*4a7c0*/  LDL.LU.64 R42, [R1+0x2490] ;  /* 0x00249000012a7983 */ /* 0x000ea20000300a00 */
        /* <DEDUP_REMOVED lines=34> */
[----:B--2---:R-:W-:-:S05]  /*4a9f0*/  IMAD.WIDE R28, R2, 0x4, R20 ;  /* 0x00000004021c7825 */ /* 0x004fca00078e0214 */
        /* <DEDUP_REMOVED lines=45> */
[----:B------:R4:W-:Y:S01]  /*4acd0*/  STL.64 [R1+0x1630], R20 ;  /* 0x0016301401007387 */ /* 0x0009e20000100a00 */
[----:B-1----:R-:W-:-:S03]  /*4ace0*/  IMAD.WIDE R18, R2, 0x4, R40 ;  /* 0x0000000402127825 */ /* 0x002fc600078e0228 */
[----:B----4-:R-:W4:Y:S04]  /*4acf0*/  LDL.LU.64 R20, [R1+0x2608] ;  /* 0x0026080001147983 */ /* 0x010f280000300a00 */
[----:B------:R2:W-:Y:S01]  /*4ad00*/  STL.64 [R1+0x1638], R18 ;  /* 0x0016381201007387 */ /* 0x0005e20000100a00 */
[----:B------:R-:W-:-:S03]  /*4ad10*/  IMAD.WIDE R12, R2, 0x4, R214 ;  /* 0x00000004020c7825 */ /* 0x000fc600078e02d6 */
        /* <DEDUP_REMOVED lines=29> */
[----:B------:R-:W3:Y:S04]  /*4aef0*/  LDL.LU.64 R206, [R1+0x23e0] ;  /* 0x0023e00001ce7983 */ /* 0x000ee80000300a00 */
[----:B------:R1:W-:Y:S01]  /*4af00*/  STL.64 [R1+0x16a0], R12 ;  /* 0x0016a00c01007387 */ /* 0x0003e20000100a00 */
[----:B------:R-:W-:-:S03]  /*4af10*/  IMAD.WIDE R28, R2, 0x4, R208 ;  /* 0x00000004021c7825 */ /* 0x000fc600078e02d0 */
        /* <DEDUP_REMOVED lines=10> */
[----:B----4-:R-:W-:-:S05]  /*4afc0*/  IMAD.WIDE R28, R2, 0x4, R20 ;  /* 0x00000004021c7825 */ /* 0x010fca00078e0214 */
        /* <DEDUP_REMOVED lines=48> */
[----:B------:R4:W-:Y:S01]  /*4b2d0*/  STL.64 [R1+0x17f8], R18 ;  /* 0x0017f81201007387 */ /* 0x0009e20000100a00 */
[----:B------:R-:W-:-:S03]  /*4b2e0*/  IMAD.WIDE R12, R2, 0x4, R218 ;  /* 0x00000004020c7825 */ /* 0x000fc600078e02da */
[----:B------:R-:W3:Y:S04]  /*4b2f0*/  LDL.LU.64 R236, [R1+0x2268] ;  /* 0x0022680001ec7983 */ /* 0x000ee80000300a00 */
[----:B------:R2:W-:Y:S04]  /*4b300*/  STL.64 [R1+0x17f0], R12 ;  /* 0x0017f00c01007387 */ /* 0x0005e80000100a00 */
[----:B------:R-:W3:Y:S01]  /*4b310*/  LDL.LU.64 R218, [R1+0x2a38] ;  /* 0x002a380001da7983 */ /* 0x000ee20000300a00 */
[----:B----4-:R-:W-:-:S03]  /*4b320*/  IMAD.WIDE R18, R2, 0x4, R214 ;  /* 0x0000000402127825 */ /* 0x010fc600078e02d6 */
        /* <DEDUP_REMOVED lines=44> */
[----:B------:R1:W-:Y:S01]  /*4b5f0*/  STL.64 [R1+0x3830], R20 ;  /* 0x0038301401007387 */ /* 0x0003e20000100a00 */
[----:B----4-:R-:W-:-:S03]  /*4b600*/  IMAD.WIDE R12, R2, 0x4, R214 ;  /* 0x00000004020c7825 */ /* 0x010fc600078e02d6 */
[----:B------:R-:W4:Y:S01]  /*4b610*/  LDL.LU.64 R214, [R1+0x21e0] ;  /* 0x0021e00001d67983 */ /* 0x000f220000300a00 */
[----:B------:R-:W-:-:S03]  /*4b620*/  IMAD.WIDE R28, R2, 0x4, R210 ;  /* 0x00000004021c7825 */ /* 0x000fc600078e02d2 */
[----:B------:R2:W-:Y:S01]  /*4b630*/  STL.64 [R1+0x1778], R12 ;  /* 0x0017780c01007387 */ /* 0x0005e20000100a00 */
[----:B-1----:R-:W-:-:S03]  /*4b640*/  IMAD.WIDE R20, R2, 0x4, R42 ;  /* 0x0000000402147825 */ /* 0x002fc600078e022a */
[----:B------:R-:W-:Y:S01]  /*4b650*/  STL.64 [R1+0x3828], R28 ;  /* 0x0038281c01007387 */ /* 0x000fe20000100a00 */
[----:B--2---:R-:W-:-:S03]  /*4b660*/  IMAD.WIDE R12, R2, 0x4, R38 ;  /* 0x00000004020c7825 */ /* 0x004fc600078e0226 */
        /* <DEDUP_REMOVED lines=57> */
[----:B------:R-:W2:Y:S04]  /*4ba00*/  LDL.LU.64 R34, [R1+0x2190] ;  /* 0x0021900001227983 */ /* 0x000ea80000300a00 */
[----:B------:R-:W2:Y:S01]  /*4ba10*/  LDL.LU.64 R208, [R1+0x2438] ;  /* 0x0024380001d07983 */ /* 0x000ea20000300a00 */
[----:B---3--:R-:W-:-:S05]  /*4ba20*/  IMAD.WIDE R12, R2, 0x4, R16 ;  /* 0x00000004020c7825 */ /* 0x008fca00078e0210 */
        /* <DEDUP_REMOVED lines=37> */
[----:B------:R-:W4:Y:S04]  /*4bc80*/  LDL.LU.64 R216, [R1+0x23e8] ;  /* 0x0023e80001d87983 */ /* 0x000f280000300a00 */
[----:B------:R-:W-:Y:S01]  /*4bc90*/  STL.64 [R1+0x3788], R20 ;  /* 0x0037881401007387 */ /* 0x000fe20000100a00 */
[----:B--2---:R-:W-:-:S03]  /*4bca0*/  IMAD.WIDE R12, R2, 0x4, R38 ;  /* 0x00000004020c7825 */ /* 0x004fc600078e0226 */
[----:B------:R-:W2:Y:S04]  /*4bcb0*/  LDL.LU.64 R38, [R1+0x29b0] ;  /* 0x0029b00001267983 */ /* 0x000ea80000300a00 */
[----:B------:R1:W-:Y:S02]  /*4bcc0*/  STL.64 [R1+0x3780], R12 ;  /* 0x0037800c01007387 */ /* 0x0003e40000100a00 */
[C---:B-1----:R-:W-:Y:S02]  /*4bcd0*/  IMAD.WIDE R12, R2.reuse, 0x4, R32 ;  /* 0x00000004020c7825 */ /* 0x042fe400078e0220 */
        /* <DEDUP_REMOVED lines=101> */
[----:B------:R1:W-:Y:S02]  /*4c330*/  STL.64 [R1+0x3668], R12 ;  /* 0x0036680c01007387 */ /* 0x0003e40000100a00 */
[----:B-1----:R-:W-:-:S02]  /*4c340*/  IMAD.WIDE R20, R2, 0x4, R16 ;  /* 0x0000000402147825 */ /* 0x002fc400078e0210 */
[----:B------:R-:W2:Y:S04]  /*4c350*/  LDL.LU.64 R16, [R1+0x2320] ;  /* 0x0023200001107983 */ /* 0x000ea80000300a00 */
[----:B------:R-:W-:Y:S04]  /*4c360*/  STL.64 [R1+0x3660], R20 ;  /* 0x0036601401007387 */ /* 0x000fe80000100a00 */
[----:B------:R-:W2:Y:S01]  /*4c370*/  LDL.LU.64 R216, [R1+0x28e8] ;  /* 0x0028e80001d87983 */ /* 0x000ea20000300a00 */
[----:B------:R-:W-:-:S03]  /*4c380*/  IMAD.WIDE R12, R2, 0x4, R30 ;  /* 0x00000004020c7825 */ /* 0x000fc600078e021e */
        /* <DEDUP_REMOVED lines=37> */
[----:B------:R-:W4:Y:S01]  /*4c5e0*/  LDL.LU.64 R38, [R1+0x21a8] ;  /* 0x0021a80001267983 */ /* 0x000f220000300a00 */
[----:B-1----:R-:W-:-:S03]  /*4c5f0*/  IMAD.WIDE R18, R2, 0x4, R32 ;  /* 0x0000000402127825 */ /* 0x002fc600078e0220 */
        /* <DEDUP_REMOVED lines=48> */
[----:B------:R2:W-:Y:S01]  /*4c900*/  STL.64 [R1+0x3570], R12 ;  /* 0x0035700c01007387 */ /* 0x0005e20000100a00 */
[----:B-1----:R-:W-:-:S03]  /*4c910*/  IMAD.WIDE R20, R2, 0x4, R32 ;  /* 0x0000000402147825 */ /* 0x002fc600078e0220 */
        /* <DEDUP_REMOVED lines=11> */
[----:B------:R-:W-:Y:S04]  /*4c9d0*/  STL.64 [R1+0x3550], R12 ;  /* 0x0035500c01007387 */ /* 0x000fe80000100a00 */
[----:B------:R3:W-:Y:S01]  /*4c9e0*/  STL.64 [R1+0x3548], R20 ;  /* 0x0035481401007387 */ /* 0x0007e20000100a00 */
[----:B-1----:R-:W-:-:S03]  /*4c9f0*/  IMAD.WIDE R18, R2, 0x4, R216 ;  /* 0x0000000402127825 */ /* 0x002fc600078e02d8 */
[----:B---3--:R-:W3:Y:S01]  /*4ca00*/  LDL.LU.64 R20, [R1+0x2648] ;  /* 0x0026480001147983 */ /* 0x008ee20000300a00 */
[----:B------:R-:W-:-:S03]  /*4ca10*/  IMAD.WIDE R12, R2, 0x4, R224 ;  /* 0x00000004020c7825 */ /* 0x000fc600078e02e0 */
        /* <DEDUP_REMOVED lines=375> */
[----:B------:R-:W3:Y:S04]  /*4e190*/  LDL.LU.64 R38, [R1+0x2180] ;  /* 0x0021800001267983 */ /* 0x000ee80000300a00 */
[----:B------:R-:W3:Y:S01]  /*4e1a0*/  LDL.LU.64 R40, [R1+0x2758] ;  /* 0x0027580001287983 */ /* 0x000ee20000300a00 */
[----:B----4-:R-:W-:-:S05]  /*4e1b0*/  IMAD.WIDE R18, R2, 0x4, R32 ;  /* 0x0000000402127825 */ /* 0x010fca00078e0220 */
        /* <DEDUP_REMOVED lines=44> */
[----:B-1----:R-:W-:-:S03]  /*4e480*/  IMAD.WIDE R12, R2, 0x4, R40 ;  /* 0x00000004020c7825 */ /* 0x002fc600078e0228 */
[----:B------:R-:W3:Y:S04]  /*4e490*/  LDL.LU.64 R40, [R1+0x2ab8] ;  /* 0x002ab80001287983 */ /* 0x000ee80000300a00 */
[----:B------:R2:W-:Y:S01]  /*4e4a0*/  STL.64 [R1+0x30e0], R12 ;  /* 0x0030e00c01007387 */ /* 0x0005e20000100a00 */
[----:B----4-:R-:W-:-:S04]  /*4e4b0*/  IMAD.WIDE R28, R2, 0x4, R210 ;  /* 0x00000004021c7825 */ /* 0x010fc800078e02d2 */
[C---:B------:R-:W-:Y:S01]  /*4e4c0*/  IMAD.WIDE R20, R2.reuse, 0x4, R42 ;  /* 0x0000000402147825 */ /* 0x040fe200078e022a */
[----:B------:R-:W-:Y:S03]  /*4e4d0*/  STL.64 [R1+0x30d8], R28 ;  /* 0x0030d81c01007387 */ /* 0x000fe60000100a00 */
[C---:B--2---:R-:W-:Y:S02]  /*4e4e0*/  IMAD.WIDE R12, R2.reuse, 0x4, R32 ;  /* 0x00000004020c7825 */ /* 0x044fe400078e0220 */
[----:B------:R-:W2:Y:S04]  /*4e4f0*/  LDL.LU.64 R32, [R1+0x20e0] ;  /* 0x0020e00001207983 */ /* 0x000ea80000300a00 */
[----:B------:R1:W-:Y:S04]  /*4e500*/  STL.64 [R1+0x30d0], R20 ;  /* 0x0030d01401007387 */ /* 0x0003e80000100a00 */
[----:B------:R4:W-:Y:S01]  /*4e510*/  STL.64 [R1+0x30c8], R12 ;  /* 0x0030c80c01007387 */ /* 0x0009e20000100a00 */
[----:B-1----:R-:W-:-:S03]  /*4e520*/  IMAD.WIDE R20, R2, 0x4, R16 ;  /* 0x0000000402147825 */ /* 0x002fc600078e0210 */
[----:B------:R-:W2:Y:S01]  /*4e530*/  LDL.LU.64 R16, [R1+0x2ac0] ;  /* 0x002ac00001107983 */ /* 0x000ea20000300a00 */
[----:B----4-:R-:W-:-:S03]  /*4e540*/  IMAD.WIDE R12, R2, 0x4, R30 ;  /* 0x00000004020c7825 */ /* 0x010fc600078e021e */
[----:B------:R-:W-:Y:S04]  /*4e550*/  STL.64 [R1+0x30c0], R20 ;  /* 0x0030c01401007387 */ /* 0x000fe80000100a00 */
[----:B------:R-:W4:Y:S04]  /*4e560*/  LDL.LU.64 R30, [R1+0x20b8] ;  /* 0x0020b800011e7983 */ /* 0x000f280000300a00 */
        /* <DEDUP_REMOVED lines=45> */
[C---:B----4-:R-:W-:Y:S02]  /*4e840*/  IMAD.WIDE R16, R2.reuse, 0x4, R30 ;  /* 0x0000000402107825 */ /* 0x050fe400078e021e */
[----:B------:R-:W4:Y:S04]  /*4e850*/  LDL.LU.64 R30, [R1+0x1f78] ;  /* 0x001f7800011e7983 */ /* 0x000f280000300a00 */
[----:B------:R3:W-:Y:S04]  /*4e860*/  STL.64 [R1+0x38c0], R12 ;  /* 0x0038c00c01007387 */ /* 0x0007e80000100a00 */
[----:B------:R1:W-:Y:S04]  /*4e870*/  STL.64 [R1+0x38b8], R16 ;  /* 0x0038b81001007387 */ /* 0x0003e80000100a00 */
[----:B------:R-:W4:Y:S01]  /*4e880*/  LDL.LU.64 R34, [R1+0x2b08] ;  /* 0x002b080001227983 */ /* 0x000f220000300a00 */
[----:B---3--:R-:W-:-:S03]  /*4e890*/  IMAD.WIDE R12, R2, 0x4, R224 ;  /* 0x00000004020c7825 */ /* 0x008fc600078e02e0 */
[----:B-1----:R-:W3:Y:S04]  /*4e8a0*/  LDL.LU.64 R16, [R1+0x1f58] ;  /* 0x001f580001107983 */ /* 0x002ee80000300a00 */
        /* <DEDUP_REMOVED lines=39> */
[----:B--2---:R-:W-:-:S03]  /*4eb20*/  IMAD.WIDE R12, R2, 0x4, R32 ;  /* 0x00000004020c7825 */ /* 0x004fc600078e0220 */
[----:B------:R-:W2:Y:S04]  /*4eb30*/  LDL.LU.64 R32, [R1+0x2b40] ;  /* 0x002b400001207983 */ /* 0x000ea80000300a00 */
[----:B------:R4:W-:Y:S02]  /*4eb40*/  STL.64 [R1+0x3940], R12 ;  /* 0x0039400c01007387 */ /* 0x0009e40000100a00 */
[C---:B----4-:R-:W-:Y:S02]  /*4eb50*/  IMAD.WIDE R12, R2.reuse, 0x4, R30 ;  /* 0x00000004020c7825 */ /* 0x050fe400078e021e */
[----:B------:R-:W4:Y:S04]  /*4eb60*/  LDL.LU.64 R30, [R1+0x20d8] ;  /* 0x0020d800011e7983 */ /* 0x000f280000300a00 */
[----:B------:R1:W-:Y:S01]  /*4eb70*/  STL.64 [R1+0x3938], R12 ;  /* 0x0039380c01007387 */ /* 0x0003e20000100a00 */
[----:B------:R-:W-:-:S05]  /*4eb80*/  IMAD.WIDE R28, R2, 0x4, R34 ;  /* 0x00000004021c7825 */ /* 0x000fca00078e0222 */
[----:B------:R-:W-:Y:S01]  /*4eb90*/  STL.64 [R1+0x3950], R28 ;  /* 0x0039501c01007387 */ /* 0x000fe20000100a00 */
[----:B---3--:R-:W-:-:S03]  /*4eba0*/  IMAD.WIDE R20, R2, 0x4, R16 ;  /* 0x0000000402147825 */ /* 0x008fc600078e0210 */
[----:B------:R-:W3:Y:S04]  /*4ebb0*/  LDL.LU.64 R16, [R1+0x2b48] ;  /* 0x002b480001107983 */ /* 0x000ee80000300a00 */
[----:B------:R1:W-:Y:S02]  /*4ebc0*/  STL.64 [R1+0x3948], R20 ;  /* 0x0039481401007387 */ /* 0x0003e40000100a00 */
[----:B-1----:R-:W-:-:S05]  /*4ebd0*/  IMAD.WIDE R12, R2, 0x4, R224 ;  /* 0x00000004020c7825 */ /* 0x002fca00078e02e0 */
[----:B------:R1:W-:Y:S01]  /*4ebe0*/  STL.64 [R1+0x3960], R12 ;  /* 0x0039600c01007387 */ /* 0x0003e20000100a00 */
[----:B------:R-:W-:-:S03]  /*4ebf0*/  IMAD.WIDE R20, R2, 0x4, R22 ;  /* 0x0000000402147825 */ /* 0x000fc600078e0216 */
[----:B------:R-:W3:Y:S04]  /*4ec00*/  LDL.LU.64 R22, [R1+0x20d0] ;  /* 0x0020d00001167983 */ /* 0x000ee80000300a00 */
[----:B------:R-:W-:Y:S04]  /*4ec10*/  STL.64 [R1+0x3958], R20 ;  /* 0x0039581401007387 */ /* 0x000fe80000100a00 */
[----:B------:R-:W3:Y:S01]  /*4ec20*/  LDL.LU.64 R224, [R1+0x2b50] ;  /* 0x002b500001e07983 */ /* 0x000ee20000300a00 */
[----:B-1----:R-:W-:-:S03]  /*4ec30*/  IMAD.WIDE R12, R2, 0x4, R206 ;  /* 0x00000004020c7825 */ /* 0x002fc600078e02ce */
[----:B------:R-:W3:Y:S04]  /*4ec40*/  LDL.LU.64 R206, [R1+0x20b0] ;  /* 0x0020b00001ce7983 */ /* 0x000ee80000300a00 */
[----:B------:R1:W-:Y:S01]  /*4ec50*/  STL.64 [R1+0x3970], R12 ;  /* 0x0039700c01007387 */ /* 0x0003e20000100a00 */
[----:B------:R-:W-:-:S04]  /*4ec60*/  IMAD.WIDE R18, R2, 0x4, R18 ;  /* 0x0000000402127825 */ /* 0x000fc800078e0212 */
[----:B------:R-:W-:-:S04]  /*4ec70*/  IMAD.WIDE R4, R252, 0x4, R244 ;  /* 0x00000004fc047825 */ /* 0x000fc800078e02f4 */
[C---:B-1----:R-:W-:Y:S02]  /*4ec80*/  IMAD.WIDE R12, R2.reuse, 0x4, R46 ;  /* 0x00000004020c7825 */ /* 0x042fe400078e022e */
[----:B------:R-:W3:Y:S04]  /*4ec90*/  LDL.LU.64 R46, [R1+0x2b58] ;  /* 0x002b5800012e7983 */ /* 0x000ee80000300a00 */
[----:B------:R1:W-:Y:S04]  /*4eca0*/  STL.64 [R1+0x3968], R18 ;  /* 0x0039681201007387 */ /* 0x0003e80000100a00 */
[----:B------:R1:W-:Y:S02]  /*4ecb0*/  STL.64 [R1+0x3980], R12 ;  /* 0x0039800c01007387 */ /* 0x0003e40000100a00 */
[----:B-1----:R-:W-:-:S04]  /*4ecc0*/  IMAD.WIDE R18, R2, 0x4, R226 ;  /* 0x0000000402127825 */ /* 0x002fc800078e02e2 */
[C---:B------:R-:W-:Y:S01]  /*4ecd0*/  IMAD.WIDE R12, R2.reuse, 0x4, R216 ;  /* 0x00000004020c7825 */ /* 0x040fe200078e02d8 */
[----:B------:R1:W-:Y:S03]  /*4ece0*/  STL.64 [R1+0x3978], R18 ;  /* 0x0039781201007387 */ /* 0x0003e60000100a00 */
[C---:B------:R-:W-:Y:S02]  /*4ecf0*/  IMAD.WIDE R246, R2.reuse, 0x4, R218 ;  /* 0x0000000402f67825 */ /* 0x040fe400078e02da */
[----:B------:R-:W3:Y:S04]  /*4ed00*/  LDL.LU.64 R218, [R1+0x20a8] ;  /* 0x0020a80001da7983 */ /* 0x000ee80000300a00 */
[----:B------:R-:W-:Y:S04]  /*4ed10*/  STL.64 [R1+0x3990], R12 ;  /* 0x0039900c01007387 */ /* 0x000fe80000100a00 */
[----:B------:R-:W3:Y:S04]  /*4ed20*/  LDL.LU.64 R42, [R1+0x2b60] ;  /* 0x002b6000012a7983 */ /* 0x000ee80000300a00 */
[----:B------:R-:W3:Y:S04]  /*4ed30*/  LDL.LU.64 R34, [R1+0x2088] ;  /* 0x0020880001227983 */ /* 0x000ee80000300a00 */
[----:B------:R-:W3:Y:S01]  /*4ed40*/  LDL.LU.64 R216, [R1+0x2b68] ;  /* 0x002b680001d87983 */ /* 0x000ee20000300a00 */
[----:B-1----:R-:W-:-:S05]  /*4ed50*/  IMAD.WIDE R18, R2, 0x4, R214 ;  /* 0x0000000402127825 */ /* 0x002fca00078e02d6 */
[----:B------:R1:W-:Y:S04]  /*4ed60*/  STL.64 [R1+0x39a0], R18 ;  /* 0x0039a01201007387 */ /* 0x0003e80000100a00 */
[----:B------:R-:W3:Y:S04]  /*4ed70*/  LDL.LU.64 R214, [R1+0x2080] ;  /* 0x0020800001d67983 */ /* 0x000ee80000300a00 */
[----:B-1----:R-:W3:Y:S01]  /*4ed80*/  LDL.LU.64 R18, [R1+0x2b70] ;  /* 0x002b700001127983 */ /* 0x002ee20000300a00 */
[----:B------:R-:W-:-:S05]  /*4ed90*/  IMAD.WIDE R12, R2, 0x4, R38 ;  /* 0x00000004020c7825 */ /* 0x000fca00078e0226 */
[----:B------:R4:W-:Y:S04]  /*4eda0*/  STL.64 [R1+0x3998], R12 ;  /* 0x0039980c01007387 */ /* 0x0009e80000100a00 */
[----:B------:R-:W3:Y:S01]  /*4edb0*/  LDL.LU.64 R38, [R1+0x2060] ;  /* 0x0020600001267983 */ /* 0x000ee20000300a00 */
[----:B------:R-:W-:-:S03]  /*4edc0*/  IMAD.WIDE R244, R2, 0x4, R208 ;  /* 0x0000000402f47825 */ /* 0x000fc600078e02d0 */
[----:B------:R-:W3:Y:S04]  /*4edd0*/  LDL.LU.64 R208, [R1+0x2b78] ;  /* 0x002b780001d07983 */ /* 0x000ee80000300a00 */
[----:B------:R-:W-:Y:S01]  /*4ede0*/  STL.64 [R1+0x3988], R246 ;  /* 0x003988f601007387 */ /* 0x000fe20000100a00 */
[----:B------:R-:W-:-:S03]  /*4edf0*/  IMAD.WIDE R238, R2, 0x4, R40 ;  /* 0x0000000402ee7825 */ /* 0x000fc600078e0228 */
[----:B------:R-:W3:Y:S01]  /*4ee00*/  LDL.LU.64 R40, [R1+0x2058] ;  /* 0x0020580001287983 */ /* 0x000ee20000300a00 */
[----:B--2---:R-:W-:-:S05]  /*4ee10*/  IMAD.WIDE R20, R2, 0x4, R32 ;  /* 0x0000000402147825 */ /* 0x004fca00078e0220 */
[----:B------:R-:W-:Y:S04]  /*4ee20*/  STL.64 [R1+0x39c0], R20 ;  /* 0x0039c01401007387 */ /* 0x000fe80000100a00 */
[----:B------:R-:W2:Y:S01]  /*4ee30*/  LDL.LU.64 R32, [R1+0x2b80] ;  /* 0x002b800001207983 */ /* 0x000ea20000300a00 */
[----:B----4-:R-:W-:-:S03]  /*4ee40*/  IMAD.WIDE R12, R2, 0x4, R30 ;  /* 0x00000004020c7825 */ /* 0x010fc600078e021e */
[----:B------:R-:W4:Y:S04]  /*4ee50*/  LDL.LU.64 R30, [R1+0x2038] ;  /* 0x00203800011e7983 */ /* 0x000f280000300a00 */
[----:B------:R1:W-:Y:S04]  /*4ee60*/  STL.64 [R1+0x39b8], R12 ;  /* 0x0039b80c01007387 */ /* 0x0003e80000100a00 */
[----:B------:R-:W-:Y:S04]  /*4ee70*/  STL.64 [R1+0x39b0], R244 ;  /* 0x0039b0f401007387 */ /* 0x000fe80000100a00 */
[----:B------:R-:W-:Y:S01]  /*4ee80*/  STL.64 [R1+0x39a8], R238 ;  /* 0x0039a8ee01007387 */ /* 0x000fe20000100a00 */
[----:B---3--:R-:W-:-:S04]  /*4ee90*/  IMAD.WIDE R236, R2, 0x4, R16 ;  /* 0x0000000402ec7825 */ /* 0x008fc800078e0210 */
[C---:B------:R-:W-:Y:S02]  /*4eea0*/  IMAD.WIDE R226, R2.reuse, 0x4, R22 ;  /* 0x0000000402e27825 */ /* 0x040fe400078e0216 */
[----:B------:R-:W3:Y:S02]  /*4eeb0*/  LDL.LU.64 R22, [R1+0x2b88] ;  /* 0x002b880001167983 */ /* 0x000ee40000300a00 */
[----:B------:R-:W-:-:S04]  /*4eec0*/  IMAD.WIDE R16, R2, 0x4, R224 ;  /* 0x0000000402107825 */ /* 0x000fc800078e02e0 */
[C---:B-1----:R-:W-:Y:S02]  /*4eed0*/  IMAD.WIDE R12, R2.reuse, 0x4, R206 ;  /* 0x00000004020c7825 */ /* 0x042fe400078e02ce */
[----:B------:R-:W3:Y:S04]  /*4eee0*/  LDL.LU.64 R206, [R1+0x2030] ;  /* 0x0020300001ce7983 */ /* 0x000ee80000300a00 */
[----:B------:R1:W-:Y:S04]  /*4eef0*/  STL.64 [R1+0x39e0], R16 ;  /* 0x0039e01001007387 */ /* 0x0003e80000100a00 */
[----:B------:R-:W-:Y:S04]  /*4ef00*/  STL.64 [R1+0x39d0], R236 ;  /* 0x0039d0ec01007387 */ /* 0x000fe80000100a00 */
[----:B------:R1:W-:Y:S04]  /*4ef10*/  STL.64 [R1+0x39d8], R12 ;  /* 0x0039d80c01007387 */ /* 0x0003e80000100a00 */
[----:B-1----:R-:W3:Y:S01]  /*4ef20*/  LDL.LU.64 R16, [R1+0x2b90] ;  /* 0x002b900001107983 */ /* 0x002ee20000300a00 */
[----:B------:R-:W-:-:S03]  /*4ef30*/  IMAD.WIDE R224, R2, 0x4, R46 ;  /* 0x0000000402e07825 */ /* 0x000fc600078e022e */
[----:B------:R-:W3:Y:S04]  /*4ef40*/  LDL.LU.64 R46, [R1+0x2010] ;  /* 0x00201000012e7983 */ /* 0x000ee80000300a00 */
[----:B------:R-:W-:Y:S04]  /*4ef50*/  STL.64 [R1+0x39c8], R226 ;  /* 0x0039c8e201007387 */ /* 0x000fe80000100a00 */
[----:B------:R-:W-:Y:S01]  /*4ef60*/  STL.64 [R1+0x39f0], R224 ;  /* 0x0039f0e001007387 */ /* 0x000fe20000100a00 */
[----:B------:R-:W-:-:S04]  /*4ef70*/  IMAD.WIDE R218, R2, 0x4, R218 ;  /* 0x0000000402da7825 */ /* 0x000fc800078e02da */
[----:B------:R-:W-:-:S04]  /*4ef80*/  IMAD.WIDE R20, R2, 0x4, R42 ;  /* 0x0000000402147825 */ /* 0x000fc800078e022a */
[C---:B------:R-:W-:Y:S01]  /*4ef90*/  IMAD.WIDE R12, R2.reuse, 0x4, R34 ;  /* 0x00000004020c7825 */ /* 0x040fe200078e0222 */
[----:B------:R-:W-:Y:S03]  /*4efa0*/  STL.64 [R1+0x3a00], R20 ;  /* 0x003a001401007387 */ /* 0x000fe60000100a00 */
[C---:B------:R-:W-:Y:S01]  /*4efb0*/  IMAD.WIDE R216, R2.reuse, 0x4, R216 ;  /* 0x0000000402d87825 */ /* 0x040fe200078e02d8 */
[----:B------:R1:W-:Y:S04]  /*4efc0*/  STL.64 [R1+0x39f8], R12 ;  /* 0x0039f80c01007387 */ /* 0x0003e80000100a00 */
[----:B------:R-:W-:Y:S01]  /*4efd0*/  STL.64 [R1+0x39e8], R218 ;  /* 0x0039e8da01007387 */ /* 0x000fe20000100a00 */
[----:B------:R-:W-:-:S04]  /*4efe0*/  IMAD.WIDE R214, R2, 0x4, R214 ;  /* 0x0000000402d67825 */ /* 0x000fc800078e02d6 */
[----:B------:R-:W-:-:S04]  /*4eff0*/  IMAD.WIDE R18, R2, 0x4, R18 ;  /* 0x0000000402127825 */ /* 0x000fc800078e0212 */
[C---:B-1----:R-:W-:Y:S02]  /*4f000*/  IMAD.WIDE R12, R2.reuse, 0x4, R38 ;  /* 0x00000004020c7825 */ /* 0x042fe400078e0226 */
[----:B------:R-:W3:Y:S04]  /*4f010*/  LDL.LU.64 R38, [R1+0x2b98] ;  /* 0x002b980001267983 */ /* 0x000ee80000300a00 */
[----:B------:R2:W-:Y:S04]  /*4f020*/  STL.64 [R1+0x3a20], R18 ;  /* 0x003a201201007387 */ /* 0x0005e80000100a00 */
[----:B------:R-:W-:Y:S04]  /*4f030*/  STL.64 [R1+0x3a10], R216 ;  /* 0x003a10d801007387 */ /* 0x000fe80000100a00 */
[----:B------:R4:W-:Y:S04]  /*4f040*/  STL.64 [R1+0x3a18], R12 ;  /* 0x003a180c01007387 */ /* 0x0009e80000100a00 */
[----:B------:R-:W3:Y:S01]  /*4f050*/  LDL.LU.64 R36, [R1+0x1fe8] ;  /* 0x001fe80001247983 */ /* 0x000ee20000300a00 */
[----:B------:R-:W-:-:S03]  /*4f060*/  IMAD.WIDE R212, R2, 0x4, R208 ;  /* 0x0000000402d47825 */ /* 0x000fc600078e02d0 */
[----:B------:R-:W-:Y:S04]  /*4f070*/  STL.64 [R1+0x3a08], R214 ;  /* 0x003a08d601007387 */ /* 0x000fe80000100a00 */
[----:B------:R-:W3:Y:S01]  /*4f080*/  LDL.LU.64 R34, [R1+0x2ba0] ;  /* 0x002ba00001227983 */ /* 0x000ee20000300a00 */
[----:B------:R-:W-:-:S04]  /*4f090*/  IMAD.WIDE R210, R2, 0x4, R40 ;  /* 0x0000000402d27825 */ /* 0x000fc800078e0228 */
[C---:B--2---:R-:W-:Y:S02]  /*4f0a0*/  IMAD.WIDE R18, R2.reuse, 0x4, R32 ;  /* 0x0000000402127825 */ /* 0x044fe400078e0220 */
[----:B------:R-:W2:Y:S04]  /*4f0b0*/  LDL.LU.64 R32, [R1+0x1fc0] ;  /* 0x001fc00001207983 */ /* 0x000ea80000300a00 */
[----:B------:R1:W-:Y:S01]  /*4f0c0*/  STL.64 [R1+0x3a40], R18 ;  /* 0x003a401201007387 */ /* 0x0003e20000100a00 */
[----:B----4-:R-:W-:-:S03]  /*4f0d0*/  IMAD.WIDE R12, R2, 0x4, R30 ;  /* 0x00000004020c7825 */ /* 0x010fc600078e021e */
[----:B------:R-:W4:Y:S04]  /*4f0e0*/  LDL.LU.64 R30, [R1+0x2ba8] ;  /* 0x002ba800011e7983 */ /* 0x000f280000300a00 */
[----:B------:R-:W4:Y:S04]  /*4f0f0*/  LDL.LU.64 R28, [R1+0x1f98] ;  /* 0x001f9800011c7983 */ /* 0x000f280000300a00 */
[----:B------:R1:W-:Y:S04]  /*4f100*/  STL.64 [R1+0x3a38], R12 ;  /* 0x003a380c01007387 */ /* 0x0003e80000100a00 */
[----:B------:R-:W-:Y:S01]  /*4f110*/  STL.64 [R1+0x3a30], R212 ;  /* 0x003a30d401007387 */ /* 0x000fe20000100a00 */
[----:B---3--:R-:W-:-:S03]  /*4f120*/  IMAD.WIDE R208, R2, 0x4, R22 ;  /* 0x0000000402d07825 */ /* 0x008fc600078e0216 */
[----:B------:R-:W3:Y:S04]  /*4f130*/  LDL.LU.64 R22, [R1+0x2bb0] ;  /* 0x002bb00001167983 */ /* 0x000ee80000300a00 */
[----:B------:R-:W3:Y:S04]  /*4f140*/  LDL.LU.64 R20, [R1+0x1f70] ;  /* 0x001f700001147983 */ /* 0x000ee80000300a00 */
[----:B------:R-:W-:Y:S04]  /*4f150*/  STL.64 [R1+0x3a28], R210 ;  /* 0x003a28d201007387 */ /* 0x000fe80000100a00 */
[----:B-1----:R-:W3:Y:S01]  /*4f160*/  LDL.LU.64 R18, [R1+0x2bb8] ;  /* 0x002bb80001127983 */ /* 0x002ee20000300a00 */
[----:B------:R-:W-:-:S03]  /*4f170*/  IMAD.WIDE R12, R2, 0x4, R16 ;  /* 0x00000004020c7825 */ /* 0x000fc600078e0210 */
[----:B------:R-:W3:Y:S04]  /*4f180*/  LDL.LU.64 R16, [R1+0x1f50] ;  /* 0x001f500001107983 */ /* 0x000ee80000300a00 */
[----:B------:R1:W-:Y:S04]  /*4f190*/  STL.64 [R1+0x3a60], R12 ;  /* 0x003a600c01007387 */ /* 0x0003e80000100a00 */
[----:B-1----:R-:W3:Y:S04]  /*4f1a0*/  LDL.LU.64 R12, [R1+0x2bc0] ;  /* 0x002bc000010c7983 */ /* 0x002ee80000300a00 */
[----:B------:R-:W3:Y:S01]  /*4f1b0*/  LDL.LU.64 R194, [R1+0x1f30] ;  /* 0x001f300001c27983 */ /* 0x000ee20000300a00 */
[----:B------:R-:W-:-:S04]  /*4f1c0*/  IMAD.WIDE R206, R2, 0x4, R206 ;  /* 0x0000000402ce7825 */ /* 0x000fc800078e02ce */
[----:B------:R-:W-:-:S05]  /*4f1d0*/  IMAD.WIDE R40, R2, 0x4, R46 ;  /* 0x0000000402287825 */ /* 0x000fca00078e022e */
[----:B------:R1:W-:Y:S04]  /*4f1e0*/  STL.64 [R1+0x3a58], R40 ;  /* 0x003a582801007387 */ /* 0x0003e80000100a00 */
[----:B------:R-:W3:Y:S04]  /*4f1f0*/  LDL.LU.64 R232, [R1+0x2bc8] ;  /* 0x002bc80001e87983 */ /* 0x000ee80000300a00 */
[----:B------:R-:W3:Y:S04]  /*4f200*/  LDL.LU.64 R234, [R1+0x1f00] ;  /* 0x001f000001ea7983 */ /* 0x000ee80000300a00 */
[----:B------:R-:W3:Y:S04]  /*4f210*/  LDL.LU.64 R204, [R1+0x2bd0] ;  /* 0x002bd00001cc7983 */ /* 0x000ee80000300a00 */
[----:B------:R-:W3:Y:S04]  /*4f220*/  LDL.LU.64 R46, [R1+0x2008] ;  /* 0x00200800012e7983 */ /* 0x000ee80000300a00 */
[----:B------:R-:W3:Y:S04]  /*4f230*/  LDL.LU.64 R44, [R1+0x2bd8] ;  /* 0x002bd800012c7983 */ /* 0x000ee80000300a00 */
[----:B------:R-:W3:Y:S04]  /*4f240*/  LDL.LU.64 R42, [R1+0x1fe0] ;  /* 0x001fe000012a7983 */ /* 0x000ee80000300a00 */
[----:B------:R-:W-:Y:S04]  /*4f250*/  STL.64 [R1+0x3a50], R208 ;  /* 0x003a50d001007387 */ /* 0x000fe80000100a00 */
[----:B-1----:R-:W3:Y:S01]  /*4f260*/  LDL.LU.64 R40, [R1+0x2be0] ;  /* 0x002be00001287983 */ /* 0x002ee20000300a00 */
[----:B------:R-:W-:-:S05]  /*4f270*/  IMAD.WIDE R38, R2, 0x4, R38 ;  /* 0x0000000402267825 */ /* 0x000fca00078e0226 */
[----:B------:R1:W-:Y:S01]  /*4f280*/  STL.64 [R1+0x3a70], R38 ;  /* 0x003a702601007387 */ /* 0x0003e20000100a00 */
[----:B------:R-:W-:-:S03]  /*4f290*/  IMAD.WIDE R36, R2, 0x4, R36 ;  /* 0x0000000402247825 */ /* 0x000fc600078e0224 */
[----:B-1----:R-:W3:Y:S04]  /*4f2a0*/  LDL.LU.64 R38, [R1+0x1fb8] ;  /* 0x001fb80001267983 */ /* 0x002ee80000300a00 */
[----:B------:R-:W-:Y:S01]  /*4f2b0*/  STL.64 [R1+0x3a48], R206 ;  /* 0x003a48ce01007387 */ /* 0x000fe20000100a00 */
[----:B------:R-:W-:-:S03]  /*4f2c0*/  IMAD.WIDE R34, R2, 0x4, R34 ;  /* 0x0000000402227825 */ /* 0x000fc600078e0222 */
[----:B------:R1:W-:Y:S04]  /*4f2d0*/  STL.64 [R1+0x3a68], R36 ;  /* 0x003a682401007387 */ /* 0x0003e80000100a00 */
[----:B-1----:R-:W3:Y:S04]  /*4f2e0*/  LDL.LU.64 R36, [R1+0x2be8] ;  /* 0x002be80001247983 */ /* 0x002ee80000300a00 */
[----:B------:R1:W-:Y:S04]  /*4f2f0*/  STL.64 [R1+0x3a80], R34 ;  /* 0x003a802201007387 */ /* 0x0003e80000100a00 */
[----:B-1----:R-:W3:Y:S01]  /*4f300*/  LDL.LU.64 R34, [R1+0x1f88] ;  /* 0x001f880001227983 */ /* 0x002ee20000300a00 */
[----:B--2---:R-:W-:-:S05]  /*4f310*/  IMAD.WIDE R32, R2, 0x4, R32 ;  /* 0x0000000402207825 */ /* 0x004fca00078e0220 */
[----:B------:R1:W-:Y:S04]  /*4f320*/  STL.64 [R1+0x3a78], R32 ;  /* 0x003a782001007387 */ /* 0x0003e80000100a00 */
[----:B-1----:R-:W2:Y:S01]  /*4f330*/  LDL.LU.64 R32, [R1+0x2bf0] ;  /* 0x002bf00001207983 */ /* 0x002ea20000300a00 */
[----:B----4-:R-:W-:-:S04]  /*4f340*/  IMAD.WIDE R30, R2, 0x4, R30 ;  /* 0x00000004021e7825 */ /* 0x010fc800078e021e */
[C---:B------:R-:W-:Y:S01]  /*4f350*/  IMAD.WIDE R28, R2.reuse, 0x4, R28 ;  /* 0x00000004021c7825 */ /* 0x040fe200078e021c */
[----:B------:R1:W-:Y:S04]  /*4f360*/  STL.64 [R1+0x3a90], R30 ;  /* 0x003a901e01007387 */ /* 0x0003e80000100a00 */
[----:B-1----:R-:W4:Y:S04]  /*4f370*/  LDL.LU.64 R30, [R1+0x1f68] ;  /* 0x001f6800011e7983 */ /* 0x002f280000300a00 */
[----:B------:R1:W-:Y:S04]  /*4f380*/  STL.64 [R1+0x3a88], R28 ;  /* 0x003a881c01007387 */ /* 0x0003e80000100a00 */
[----:B-1----:R-:W4:Y:S01]  /*4f390*/  LDL.LU.64 R28, [R1+0x2bf8] ;  /* 0x002bf800011c7983 */ /* 0x002f220000300a00 */
[----:B---3--:R-:W-:-:S04]  /*4f3a0*/  IMAD.WIDE R22, R2, 0x4, R22 ;  /* 0x0000000402167825 */ /* 0x008fc800078e0216 */
[C---:B------:R-:W-:Y:S01]  /*4f3b0*/  IMAD.WIDE R20, R2.reuse, 0x4, R20 ;  /* 0x0000000402147825 */ /* 0x040fe200078e0214 */
[----:B------:R1:W-:Y:S03]  /*4f3c0*/  STL.64 [R1+0x3aa0], R22 ;  /* 0x003aa01601007387 */ /* 0x0003e60000100a00 */
[C---:B------:R-:W-:Y:S01]  /*4f3d0*/  IMAD.WIDE R18, R2.reuse, 0x4, R18 ;  /* 0x0000000402127825 */ /* 0x040fe200078e0212 */
[----:B-1----:R-:W3:Y:S04]  /*4f3e0*/  LDL.LU.64 R22, [R1+0x1f48] ;  /* 0x001f480001167983 */ /* 0x002ee80000300a00 */
[----:B------:R1:W-:Y:S04]  /*4f3f0*/  STL.64 [R1+0x3a98], R20 ;  /* 0x003a981401007387 */ /* 0x0003e80000100a00 */
[----:B-1----:R-:W3:Y:S01]  /*4f400*/  LDL.LU.64 R20, [R1+0x2c00] ;  /* 0x002c000001147983 */ /* 0x002ee20000300a00 */
[----:B------:R-:W-:-:S03]  /*4f410*/  IMAD.WIDE R16, R2, 0x4, R16 ;  /* 0x0000000402107825 */ /* 0x000fc600078e0210 */
[----:B------:R1:W-:Y:S04]  /*4f420*/  STL.64 [R1+0x3ab0], R18 ;  /* 0x003ab01201007387 */ /* 0x0003e80000100a00 */
[----:B-1----:R-:W3:Y:S01]  /*4f430*/  LDL.LU.64 R18, [R1+0x1f28] ;  /* 0x001f280001127983 */ /* 0x002ee20000300a00 */
[----:B------:R-:W-:-:S03]  /*4f440*/  IMAD.WIDE R12, R2, 0x4, R12 ;  /* 0x00000004020c7825 */ /* 0x000fc600078e020c */
[----:B------:R1:W-:Y:S04]  /*4f450*/  STL.64 [R1+0x3aa8], R16 ;  /* 0x003aa81001007387 */ /* 0x0003e80000100a00 */
[----:B-1----:R-:W3:Y:S04]  /*4f460*/  LDL.LU.64 R16, [R1+0x2c08] ;  /* 0x002c080001107983 */ /* 0x002ee80000300a00 */
[----:B------:R1:W-:Y:S04]  /*4f470*/  STL.64 [R1+0x3ac0], R12 ;  /* 0x003ac00c01007387 */ /* 0x0003e80000100a00 */
[----:B-1----:R-:W3:Y:S01]  /*4f480*/  LDL.LU.64 R12, [R1+0x1f10] ;  /* 0x001f1000010c7983 */ /* 0x002ee20000300a00 */
[----:B------:R-:W-:-:S04]  /*4f490*/  IMAD.WIDE R194, R2, 0x4, R194 ;  /* 0x0000000402c27825 */ /* 0x000fc800078e02c2 */
[C---:B------:R-:W-:Y:S01]  /*4f4a0*/  IMAD.WIDE R232, R2.reuse, 0x4, R232 ;  /* 0x0000000402e87825 */ /* 0x040fe200078e02e8 */
[----:B------:R1:W-:Y:S03]  /*4f4b0*/  STL.64 [R1+0x3ab8], R194 ;  /* 0x003ab8c201007387 */ /* 0x0003e60000100a00 */
[----:B------:R-:W-:-:S04]  /*4f4c0*/  IMAD.WIDE R234, R2, 0x4, R234 ;  /* 0x0000000402ea7825 */ /* 0x000fc800078e02ea */
[----:B------:R-:W-:-:S04]  /*4f4d0*/  IMAD.WIDE R204, R2, 0x4, R204 ;  /* 0x0000000402cc7825 */ /* 0x000fc800078e02cc */
[C---:B------:R-:W-:Y:S01]  /*4f4e0*/  IMAD.WIDE R46, R2.reuse, 0x4, R46 ;  /* 0x00000004022e7825 */ /* 0x040fe200078e022e */
[----:B-1----:R1:W5:Y:S03]  /*4f4f0*/  LDL.LU.64 R194, [R1+0x4588] ;  /* 0x0045880001c27983 */ /* 0x0023660000300a00 */
[C---:B------:R-:W-:Y:S01]  /*4f500*/  IMAD.WIDE R44, R2.reuse, 0x4, R44 ;  /* 0x00000004022c7825 */ /* 0x040fe200078e022c */
[----:B------:R1:W-:Y:S03]  /*4f510*/  STL.64 [R1+0x3ad0], R232 ;  /* 0x003ad0e801007387 */ /* 0x0003e60000100a00 */
[----:B------:R-:W-:-:S04]  /*4f520*/  IMAD.WIDE R42, R2, 0x4, R42 ;  /* 0x00000004022a7825 */ /* 0x000fc800078e022a */
[----:B------:R-:W-:Y:S01]  /*4f530*/  IMAD.WIDE R40, R2, 0x4, R40 ;  /* 0x0000000402287825 */ /* 0x000fe200078e0228 */
[----:B-1----:R1:W5:Y:S04]  /*4f540*/  LDL.LU.64 R232, [R1+0x4580] ;  /* 0x0045800001e87983 */ /* 0x0023680000300a00 */
[----:B------:R1:W-:Y:S01]  /*4f550*/  STL.64 [R1+0x3ac8], R234 ;  /* 0x003ac8ea01007387 */ /* 0x0003e20000100a00 */
[----:B------:R-:W-:-:S05]  /*4f560*/  IADD3 R0, R14, 0x100000, RZ ;  /* 0x001000000e007810 */ /* 0x000fca0007ffe0ff */
[----:B------:R2:W-:Y:S04]  /*4f570*/  LDGSTS.E [R0+-0x70100], [R4.64], !P3 ;  /* 0x8ff0000004007fae */ /* 0x0005e8000d921844 */
[----:B------:R-:W0:Y:S04]  /*4f580*/  LDGDEPBAR ;  /* 0x00000000000079af */ /* 0x000e280000000000 */
[----:B-1----:R1:W5:Y:S04]  /*4f590*/  LDL.LU.64 R234, [R1+0x4578] ;  /* 0x0045780001ea7983 */ /* 0x0023680000300a00 */
[----:B------:R1:W-:Y:S04]  /*4f5a0*/  STL.64 [R1+0x3ae0], R204 ;  /* 0x003ae0cc01007387 */ /* 0x0003e80000100a00 */
[----:B------:R1:W-:Y:S04]  /*4f5b0*/  STL.64 [R1+0x3ad8], R46 ;  /* 0x003ad82e01007387 */ /* 0x0003e80000100a00 */
[----:B------:R1:W-:Y:S04]  /*4f5c0*/  STL.64 [R1+0x3af0], R44 ;  /* 0x003af02c01007387 */ /* 0x0003e80000100a00 */
[----:B------:R1:W-:Y:S04]  /*4f5d0*/  STL.64 [R1+0x3ae8], R42 ;  /* 0x003ae82a01007387 */ /* 0x0003e80000100a00 */
[----:B------:R1:W-:Y:S04]  /*4f5e0*/  STL.64 [R1+0x3b00], R40 ;  /* 0x003b002801007387 */ /* 0x0003e80000100a00 */
[----:B------:R1:W-:Y:S01]  /*4f5f0*/  LDGSTS.E [R15+0x40000], [R192.64], P0 ;  /* 0x40000000c00f7fae */ /* 0x0003e20008121844 */
[----:B------:R-:W-:-:S05]  /*4f600*/  IMAD.WIDE R38, R2, 0x4, R38 ;  /* 0x0000000402267825 */ /* 0x000fca00078e0226 */
[----:B------:R1:W-:Y:S01]  /*4f610*/  STL.64 [R1+0x3af8], R38 ;  /* 0x003af82601007387 */ /* 0x0003e20000100a00 */
[----:B------:R-:W-:-:S05]  /*4f620*/  IMAD.WIDE R36, R2, 0x4, R36 ;  /* 0x0000000402247825 */ /* 0x000fca00078e0224 */
[----:B------:R1:W-:Y:S01]  /*4f630*/  STL.64 [R1+0x3b10], R36 ;  /* 0x003b102401007387 */ /* 0x0003e20000100a00 */
[----:B------:R-:W-:-:S05]  /*4f640*/  IMAD.WIDE R34, R2, 0x4, R34 ;  /* 0x0000000402227825 */ /* 0x000fca00078e0222 */
[----:B------:R1:W-:Y:S01]  /*4f650*/  STL.64 [R1+0x3b08], R34 ;  /* 0x003b082201007387 */ /* 0x0003e20000100a00 */
[----:B--2---:R-:W-:-:S05]  /*4f660*/  IMAD.WIDE R32, R2, 0x4, R32 ;  /* 0x0000000402207825 */ /* 0x004fca00078e0220 */
[----:B------:R1:W-:Y:S01]  /*4f670*/  STL.64 [R1+0x3b20], R32 ;  /* 0x003b202001007387 */ /* 0x0003e20000100a00 */
[----:B----4-:R-:W-:-:S05]  /*4f680*/  IMAD.WIDE R30, R2, 0x4, R30 ;  /* 0x00000004021e7825 */ /* 0x010fca00078e021e */
[----:B------:R1:W-:Y:S01]  /*4f690*/  STL.64 [R1+0x3b18], R30 ;  /* 0x003b181e01007387 */ /* 0x0003e20000100a00 */
[----:B------:R-:W-:-:S05]  /*4f6a0*/  IMAD.WIDE R28, R2, 0x4, R28 ;  /* 0x00000004021c7825 */ /* 0x000fca00078e021c */
[----:B------:R1:W-:Y:S01]  /*4f6b0*/  STL.64 [R1+0x3b30], R28 ;  /* 0x003b301c01007387 */ /* 0x0003e20000100a00 */
[----:B---3--:R-:W-:-:S05]  /*4f6c0*/  IMAD.WIDE R22, R2, 0x4, R22 ;  /* 0x0000000402167825 */ /* 0x008fca00078e0216 */
[----:B------:R1:W-:Y:S01]  /*4f6d0*/  STL.64 [R1+0x3b28], R22 ;  /* 0x003b281601007387 */ /* 0x0003e20000100a00 */
[----:B------:R-:W-:-:S05]  /*4f6e0*/  IMAD.WIDE R20, R2, 0x4, R20 ;  /* 0x0000000402147825 */ /* 0x000fca00078e0214 */
[----:B------:R1:W-:Y:S01]  /*4f6f0*/  STL.64 [R1+0x3b40], R20 ;  /* 0x003b401401007387 */ /* 0x0003e20000100a00 */
[----:B------:R-:W-:-:S05]  /*4f700*/  IMAD.WIDE R18, R2, 0x4, R18 ;  /* 0x0000000402127825 */ /* 0x000fca00078e0212 */
[----:B------:R1:W-:Y:S01]  /*4f710*/  STL.64 [R1+0x3b38], R18 ;  /* 0x003b381201007387 */ /* 0x0003e20000100a00 */
[----:B------:R-:W-:-:S05]  /*4f720*/  IMAD.WIDE R16, R2, 0x4, R16 ;  /* 0x0000000402107825 */ /* 0x000fca00078e0210 */
[----:B------:R1:W-:Y:S01]  /*4f730*/  STL.64 [R1+0x3b50], R16 ;  /* 0x003b501001007387 */ /* 0x0003e20000100a00 */
[----:B------:R-:W-:-:S05]  /*4f740*/  IMAD.WIDE R12, R2, 0x4, R12 ;  /* 0x00000004020c7825 */ /* 0x000fca00078e020c */
[----:B------:R1:W-:Y:S01]  /*4f750*/  STL.64 [R1+0x3b48], R12 ;  /* 0x003b480c01007387 */ /* 0x0003e20000100a00 */
[----:B------:R-:W-:Y:S01]  /*4f760*/  CS2R R248, SRZ ;  /* 0x0000000000f87805 */ /* 0x000fe2000001ff00 */
        /* <DEDUP_REMOVED lines=9> */
[----:B------:R-:W-:-:S04]  /*4f800*/  IMAD.WIDE R94, R2, 0x4, R94 ;  /* 0x00000004025e7825 */ /* 0x000fc800078e025e */
        /* <DEDUP_REMOVED lines=8> */
[----:B-1----:R1:W-:Y:S04]  /*4f890*/  STL.64 [R1+0x4668], R228 ;  /* 0x004668e401007387 */ /* 0x0023e80000100a00 */
[----:B------:R2:W-:Y:S04]  /*4f8a0*/  LDGSTS.E [R15+0x40100], [R190.64], P1 ;  /* 0x40100000be0f7fae */ /* 0x0005e80008921844 */
[----:B------:R2:W-:Y:S04]  /*4f8b0*/  LDGSTS.E [R15+0x41000], [R144.64], P0 ;  /* 0x41000000900f7fae */ /* 0x0005e80008121844 */
[----:B-1----:R-:W3:Y:S04]  /*4f8c0*/  LDL.64 R228, [R1+0xac0] ;  /* 0x000ac00001e47983 */ /* 0x002ee80000100a00 */
[----:B------:R1:W-:Y:S04]  /*4f8d0*/  STL.64 [R1+0x4660], R222 ;  /* 0x004660de01007387 */ /* 0x0003e80000100a00 */
[----:B-1----:R-:W3:Y:S04]  /*4f8e0*/  LDL.64 R222, [R1+0xcc8] ;  /* 0x000cc80001de7983 */ /* 0x002ee80000100a00 */
[----:B------:R-:W-:Y:S04]  /*4f8f0*/  STL.64 [R1+0x4658], R220 ;  /* 0x004658dc01007387 */ /* 0x000fe80000100a00 */
[----:B------:R-:W-:Y:S04]  /*4f900*/  STL.64 [R1+0x4650], R202 ;  /* 0x004650ca01007387 */ /* 0x000fe80000100a00 */
[----:B------:R-:W-:Y:S04]  /*4f910*/  STL.64 [R1+0x4648], R200 ;  /* 0x004648c801007387 */ /* 0x000fe80000100a00 */
[----:B------:R-:W-:Y:S04]  /*4f920*/  STL.64 [R1+0x4640], R198 ;  /* 0x004640c601007387 */ /* 0x000fe80000100a00 */
[----:B------:R-:W-:Y:S04]  /*4f930*/  STL.64 [R1+0x4638], R196 ;  /* 0x004638c401007387 */ /* 0x000fe80000100a00 */
[----:B-----5:R-:W-:Y:S04]  /*4f940*/  STL.64 [R1+0x4630], R194 ;  /* 0x004630c201007387 */ /* 0x020fe80000100a00 */
[----:B------:R-:W-:Y:S04]  /*4f950*/  STL.64 [R1+0x4628], R192 ;  /* 0x004628c001007387 */ /* 0x000fe80000100a00 */
        /* <DEDUP_REMOVED lines=21> */
[----:B------:R2:W-:Y:S04]  /*4fab0*/  STL.64 [R1+0x4578], R4 ;  /* 0x0045780401007387 */ /* 0x0005e80000100a00 */
[----:B------:R2:W-:Y:S04]  /*4fac0*/  STL [R1+0x4574], R2 ;  /* 0x0045740201007387 */ /* 0x0005e80000100800 */
        /* <DEDUP_REMOVED lines=28> */
[----:B------:R-:W1:Y:S04]  /*4fc90*/  S2R R3, SR_TID.X ;  /* 0x0000000000037919 */ /* 0x000e680000002100 */
[----:B--2---:R-:W3:Y:S04]  /*4fca0*/  LDL.64 R4, [R1+0xe18] ;  /* 0x000e180001047983 */ /* 0x004ee80000100a00 */
[----:B---3--:R3:W-:Y:S04]  /*4fcb0*/  LDGSTS.E [R15+0x41100], [R228.64], P1 ;  /* 0x41100000e40f7fae */ /* 0x0087e80008921844 */
[----:B---3--:R-:W3:Y:S04]  /*4fcc0*/  LDL.64 R228, [R1+0x1420] ;  /* 0x0014200001e47983 */ /* 0x008ee80000100a00 */
[----:B------:R1:W-:Y:S04]  /*4fcd0*/  LDGSTS.E [R15+0x42000], [R222.64], P0 ;  /* 0x42000000de0f7fae */ /* 0x0003e80008121844 */
[----:B-1----:R-:W3:Y:S04]  /*4fce0*/  LDL.64 R222, [R1+0x1bc8] ;  /* 0x001bc80001de7983 */ /* 0x002ee80000100a00 */
        /* <DEDUP_REMOVED lines=17> */
[----:B-1----:R-:W2:Y:S04]  /*4fe00*/  LDL.64 R6, [R1+0x2370] ;  /* 0x0023700001067983 */ /* 0x002ea80000100a00 */
[----:B----4-:R-:W4:Y:S04]  /*4fe10*/  LDL.64 R8, [R1+0x2378] ;  /* 0x0023780001087983 */ /* 0x010f280000100a00 */
        /* <DEDUP_REMOVED lines=29> */
[----:B---3--:R-:W2:Y:S04]  /*4fff0*/  LDL.64 R172, [R1+0x11a0] ;  /* 0x0011a00001ac7983 */ /* 0x008ea80000100a00 */
        /* <DEDUP_REMOVED lines=11> */
[----:B--2---:R1:W-:Y:S04]  /*500b0*/  LDGSTS.E [R15+0x51100], [R228.64], P1 ;  /* 0x51100000e40f7fae */ /* 0x0043e80008921844 */
[----:B------:R2:W-:Y:S04]  /*500c0*/  LDGSTS.E [R15+0x52000], [R6.64], P0 ;  /* 0x52000000060f7fae */ /* 0x0005e80008121844 */
[----:B----4-:R4:W-:Y:S04]  /*500d0*/  LDGSTS.E [R15+0x52100], [R8.64], P1 ;  /* 0x52100000080f7fae */ /* 0x0109e80008921844 */
        /* <DEDUP_REMOVED lines=16> */
[----:B--2---:R2:W-:Y:S04]  /*501e0*/  LDGSTS.E [R15+0x5a100], [R222.64], P1 ;  /* 0x5a100000de0f7fae */ /* 0x0045e80008921844 */
[----:B------:R-:W3:Y:S04]  /*501f0*/  LDL.64 R6, [R1+0x3d58] ;  /* 0x003d580001067983 */ /* 0x000ee80000100a00 */
[----:B----4-:R-:W4:Y:S04]  /*50200*/  LDL.64 R8, [R1+0x3d50] ;  /* 0x003d500001087983 */ /* 0x010f280000100a00 */
[----:B--2---:R-:W2:Y:S04]  /*50210*/  LDL.64 R222, [R1+0x3d60] ;  /* 0x003d600001de7983 */ /* 0x004ea80000100a00 */
[----:B-1----:R-:W4:Y:S04]  /*50220*/  LDL.64 R10, [R1+0x3d48] ;  /* 0x003d4800010a7983 */ /* 0x002f280000100a00 */
[----:B------:R-:W4:Y:S04]  /*50230*/  LDL.64 R24, [R1+0x3d40] ;  /* 0x003d400001187983 */ /* 0x000f280000100a00 */
[----:B------:R-:W4:Y:S04]  /*50240*/  LDL.64 R84, [R1+0x3d38] ;  /* 0x003d380001547983 */ /* 0x000f280000100a00 */
[----:B------:R1:W-:Y:S04]  /*50250*/  LDGSTS.E [R15+0x5b000], [R172.64], P0 ;  /* 0x5b000000ac0f7fae */ /* 0x0003e80008121844 */
        /* <DEDUP_REMOVED lines=37> */
[----:B----4-:R4:W-:Y:S04]  /*504b0*/  LDGSTS.E [R15+0x62000], [R8.64], P0 ;  /* 0x62000000080f7fae */ /* 0x0109e80008121844 */
[----:B------:R1:W-:Y:S04]  /*504c0*/  LDGSTS.E [R15+0x62100], [R10.64], P1 ;  /* 0x621000000a0f7fae */ /* 0x0003e80008921844 */
[----:B------:R1:W-:Y:S04]  /*504d0*/  LDGSTS.E [R15+0x63000], [R24.64], P0 ;  /* 0x63000000180f7fae */ /* 0x0003e80008121844 */
[----:B------:R1:W-:Y:S04]  /*504e0*/  LDGSTS.E [R15+0x63100], [R84.64], P1 ;  /* 0x63100000540f7fae */ /* 0x0003e80008921844 */
[----:B------:R2:W-:Y:S04]  /*504f0*/  LDGSTS.E [R15+0x64000], [R92.64], P0 ;  /* 0x640000005c0f7fae */ /* 0x0005e80008121844 */
[----:B------:R2:W-:Y:S04]  /*50500*/  LDGSTS.E [R15+0x64100], [R100.64], P1 ;  /* 0x64100000640f7fae */ /* 0x0005e80008921844 */
[----:B-1----:R-:W3:Y:S04]  /*50510*/  LDL.64 R222, [R1+0x3c70] ;  /* 0x003c700001de7983 */ /* 0x002ee80000100a00 */
[----:B------:R1:W-:Y:S04]  /*50520*/  LDGSTS.E [R15+0x65000], [R106.64], P0 ;  /* 0x650000006a0f7fae */ /* 0x0003e80008121844 */
[----:B--2---:R-:W2:Y:S04]  /*50530*/  LDL.64 R6, [R1+0x3c60] ;  /* 0x003c600001067983 */ /* 0x004ea80000100a00 */
[----:B------:R1:W-:Y:S04]  /*50540*/  LDGSTS.E [R15+0x65100], [R108.64], P1 ;  /* 0x651000006c0f7fae */ /* 0x0003e80008921844 */
[----:B----4-:R-:W4:Y:S04]  /*50550*/  LDL.64 R8, [R1+0x3c58] ;  /* 0x003c580001087983 */ /* 0x010f280000100a00 */
[----:B------:R1:W-:Y:S04]  /*50560*/  LDGSTS.E [R15+0x66000], [R116.64], P0 ;  /* 0x66000000740f7fae */ /* 0x0003e80008121844 */
[----:B------:R-:W2:Y:S04]  /*50570*/  LDL.64 R10, [R1+0x3c50] ;  /* 0x003c5000010a7983 */ /* 0x000ea80000100a00 */
        /* <DEDUP_REMOVED lines=9> */
[----:B-1----:R-:W2:Y:S04]  /*50610*/  LDL.64 R106, [R1+0x3c28] ;  /* 0x003c2800016a7983 */ /* 0x002ea80000100a00 */
[----:B------:R1:W-:Y:S04]  /*50620*/  LDGSTS.E [R15+0x69000], [R158.64], P0 ;  /* 0x690000009e0f7fae */ /* 0x0003e80008121844 */
[----:B------:R1:W-:Y:S04]  /*50630*/  LDGSTS.E [R15+0x69100], [R164.64], P1 ;  /* 0x69100000a40f7fae */ /* 0x0003e80008921844 */
[----:B------:R-:W2:Y:S04]  /*50640*/  LDL.64 R108, [R1+0x3c20] ;  /* 0x003c2000016c7983 */ /* 0x000ea80000100a00 */
[----:B------:R-:W2:Y:S04]  /*50650*/  LDL.64 R116, [R1+0x3c18] ;  /* 0x003c180001747983 */ /* 0x000ea80000100a00 */
[----:B------:R-:W2:Y:S04]  /*50660*/  LDL.64 R124, [R1+0x3c10] ;  /* 0x003c1000017c7983 */ /* 0x000ea80000100a00 */
[----:B------:R-:W2:Y:S04]  /*50670*/  LDL.64 R132, [R1+0x3c08] ;  /* 0x003c080001847983 */ /* 0x000ea80000100a00 */
[----:B------:R-:W2:Y:S04]  /*50680*/  LDL.64 R140, [R1+0x3c00] ;  /* 0x003c0000018c7983 */ /* 0x000ea80000100a00 */
[----:B------:R-:W2:Y:S04]  /*50690*/  LDL.64 R148, [R1+0x3bf8] ;  /* 0x003bf80001947983 */ /* 0x000ea80000100a00 */
[----:B------:R-:W2:Y:S04]  /*506a0*/  LDL.64 R156, [R1+0x3bf0] ;  /* 0x003bf000019c7983 */ /* 0x000ea80000100a00 */
[----:B-1----:R-:W2:Y:S04]  /*506b0*/  LDL.64 R158, [R1+0x3be8] ;  /* 0x003be800019e7983 */ /* 0x002ea80000100a00 */
        /* <DEDUP_REMOVED lines=8> */
[----:B---3--:R-:W4:Y:S04]  /*50740*/  LDL.64 R172, [R1+0x3bd8] ;  /* 0x003bd80001ac7983 */ /* 0x008f280000100a00 */
[----:B------:R1:W-:Y:S04]  /*50750*/  LDGSTS.E [R15+0x6d000], [R194.64], P0 ;  /* 0x6d000000c20f7fae */ /* 0x0003e80008121844 */
[----:B------:R-:W4:Y:S04]  /*50760*/  LDL.64 R180, [R1+0x3bd0] ;  /* 0x003bd00001b47983 */ /* 0x000f280000100a00 */
[----:B------:R1:W-:Y:S04]  /*50770*/  LDGSTS.E [R15+0x6d100], [R196.64], P1 ;  /* 0x6d100000c40f7fae */ /* 0x0003e80008921844 */
[----:B-1----:R-:W4:Y:S04]  /*50780*/  LDL.64 R182, [R1+0x3bc8] ;  /* 0x003bc80001b67983 */ /* 0x002f280000100a00 */
        /* <DEDUP_REMOVED lines=31> */
[----:B----4-:R-:W4:Y:S04]  /*50980*/  LDL.64 R8, [R1+0xc18] ;  /* 0x000c180001087983 */ /* 0x010f280000100a00 */
        /* <DEDUP_REMOVED lines=37> */
[----:B------:R3:W-:Y:S04]  /*50be0*/  LDGSTS.E [R15+0x7e100], [R202.64], P1 ;  /* 0x7e100000ca0f7fae */ /* 0x0007e80008921844 */
[----:B------:R1:W-:Y:S04]  /*50bf0*/  LDGSTS.E [R15+0x7f000], [R220.64], P0 ;  /* 0x7f000000dc0f7fae */ /* 0x0003e80008121844 */
[----:B------:R1:W-:Y:S04]  /*50c00*/  LDGSTS.E [R15+0x7f100], [R222.64], P1 ;  /* 0x7f100000de0f7fae */ /* 0x0003e80008921844 */
[----:B---3--:R-:W3:Y:S04]  /*50c10*/  LDL.64 R202, [R1+0x1368] ;  /* 0x0013680001ca7983 */ /* 0x008ee80000100a00 */
[----:B-1----:R-:W3:Y:S04]  /*50c20*/  LDL.64 R220, [R1+0x1678] ;  /* 0x0016780001dc7983 */ /* 0x002ee80000100a00 */
[----:B------:R-:W3:Y:S01]  /*50c30*/  LDL.64 R222, [R1+0x1a88] ;  /* 0x001a880001de7983 */ /* 0x000ee20000100a00 */
[----:B------:R-:W-:-:S04]  /*50c40*/  LOP3.LUT R3, R3, 0x3f, RZ, 0xc0, !PT ;  /* 0x0000003f03037812 */ /* 0x000fc800078ec0ff */
[----:B------:R-:W-:-:S04]  /*50c50*/  SHF.L.U32 R3, R3, 0x2, RZ ;  /* 0x0000000203037819 */ /* 0x000fc800000006ff */
[----:B------:R-:W-:-:S05]  /*50c60*/  LOP3.LUT R229, R3, 0x10, RZ, 0x3c, !PT ;  /* 0x0000001003e57812 */ /* 0x000fca00078e3cff */
[----:B------:R1:W-:Y:S04]  /*50c70*/  LDGSTS.E [R229+0x40200], [R186.64], P0 ;  /* 0x40200000bae57fae */ /* 0x0003e80008121844 */
[----:B------:R1:W-:Y:S04]  /*50c80*/  LDGSTS.E [R229+0x40300], [R184.64], P1 ;  /* 0x40300000b8e57fae */ /* 0x0003e80008921844 */
[----:B------:R1:W-:Y:S04]  /*50c90*/  LDGSTS.E [R229+0x41200], [R142.64], P0 ;  /* 0x412000008ee57fae */ /* 0x0003e80008121844 */
[----:B------:R1:W-:Y:S04]  /*50ca0*/  LDGSTS.E [R229+0x41300], [R138.64], P1 ;  /* 0x413000008ae57fae */ /* 0x0003e80008921844 */
[----:B------:R1:W-:Y:S04]  /*50cb0*/  LDGSTS.E [R229+0x42200], [R102.64], P0 ;  /* 0x4220000066e57fae */ /* 0x0003e80008121844 */
[----:B------:R1:W-:Y:S04]  /*50cc0*/  LDGSTS.E [R229+0x42300], [R98.64], P1 ;  /* 0x4230000062e57fae */ /* 0x0003e80008921844 */
[----:B--2---:R2:W-:Y:S04]  /*50cd0*/  LDGSTS.E [R229+0x43200], [R6.64], P0 ;  /* 0x4320000006e57fae */ /* 0x0045e80008121844 */
[----:B----4-:R4:W-:Y:S04]  /*50ce0*/  LDGSTS.E [R229+0x43300], [R8.64], P1 ;  /* 0x4330000008e57fae */ /* 0x0109e80008921844 */
[----:B------:R1:W-:Y:S04]  /*50cf0*/  LDGSTS.E [R229+0x44200], [R10.64], P0 ;  /* 0x442000000ae57fae */ /* 0x0003e80008121844 */
[----:B------:R1:W-:Y:S04]  /*50d00*/  LDGSTS.E [R229+0x44300], [R24.64], P1 ;  /* 0x4430000018e57fae */ /* 0x0003e80008921844 */
[----:B--2---:R-:W2:Y:S04]  /*50d10*/  LDL.64 R6, [R1+0x1b88] ;  /* 0x001b880001067983 */ /* 0x004ea80000100a00 */
[----:B------:R1:W-:Y:S04]  /*50d20*/  LDGSTS.E [R229+0x45200], [R84.64], P0 ;  /* 0x4520000054e57fae */ /* 0x0003e80008121844 */
[----:B----4-:R-:W4:Y:S04]  /*50d30*/  LDL.64 R8, [R1+0x2400] ;  /* 0x0024000001087983 */ /* 0x010f280000100a00 */
[----:B------:R1:W-:Y:S04]  /*50d40*/  LDGSTS.E [R229+0x45300], [R92.64], P1 ;  /* 0x453000005ce57fae */ /* 0x0003e80008921844 */
[----:B-1----:R-:W2:Y:S04]  /*50d50*/  LDL.64 R10, [R1+0x2408] ;  /* 0x00240800010a7983 */ /* 0x002ea80000100a00 */
        /* <DEDUP_REMOVED lines=38> */
[----:B---3--:R-:W3:Y:S04]  /*50fc0*/  LDL.64 R164, [R1+0x1360] ;  /* 0x0013600001a47983 */ /* 0x008ee80000100a00 */
        /* <DEDUP_REMOVED lines=30> */
[----:B---3--:R3:W-:Y:S04]  /*511b0*/  LDGSTS.E [R229+0x5a300], [R222.64], P1 ;  /* 0x5a300000dee57fae */ /* 0x0087e80008921844 */
[----:B------:R1:W-:Y:S04]  /*511c0*/  LDGSTS.E [R229+0x5b200], [R164.64], P0 ;  /* 0x5b200000a4e57fae */ /* 0x0003e80008121844 */
[----:B------:R1:W-:Y:S04]  /*511d0*/  LDGSTS.E [R229+0x5b300], [R172.64], P1 ;  /* 0x5b300000ace57fae */ /* 0x0003e80008921844 */
[----:B---3--:R-:W3:Y:S04]  /*511e0*/  LDL.64 R222, [R1+0x1a68] ;  /* 0x001a680001de7983 */ /* 0x008ee80000100a00 */
[----:B------:R1:W-:Y:S04]  /*511f0*/  LDGSTS.E [R229+0x5c200], [R180.64], P0 ;  /* 0x5c200000b4e57fae */ /* 0x0003e80008121844 */
[----:B------:R1:W-:Y:S04]  /*51200*/  LDGSTS.E [R229+0x5c300], [R182.64], P1 ;  /* 0x5c300000b6e57fae */ /* 0x0003e80008921844 */
[----:B------:R1:W-:Y:S04]  /*51210*/  LDGSTS.E [R229+0x5d200], [R188.64], P0 ;  /* 0x5d200000bce57fae */ /* 0x0003e80008121844 */
[----:B------:R1:W-:Y:S04]  /*51220*/  LDGSTS.E [R229+0x5d300], [R192.64], P1 ;  /* 0x5d300000c0e57fae */ /* 0x0003e80008921844 */
[----:B------:R1:W-:Y:S04]  /*51230*/  LDGSTS.E [R229+0x5e200], [R194.64], P0 ;  /* 0x5e200000c2e57fae */ /* 0x0003e80008121844 */
[----:B------:R1:W-:Y:S04]  /*51240*/  LDGSTS.E [R229+0x5e300], [R196.64], P1 ;  /* 0x5e300000c4e57fae */ /* 0x0003e80008921844 */
[----:B----4-:R-:W4:Y:S04]  /*51250*/  LDL.64 R6, [R1+0x1a58] ;  /* 0x001a580001067983 */ /* 0x010f280000100a00 */
        /* <DEDUP_REMOVED lines=27> */
[----:B--2---:R-:W2:Y:S04]  /*51410*/  LDL.64 R198, [R1+0x1988] ;  /* 0x0019880001c67983 */ /* 0x004ea80000100a00 */
[----:B------:R-:W2:Y:S04]  /*51420*/  LDL.64 R200, [R1+0x1980] ;  /* 0x0019800001c87983 */ /* 0x000ea80000100a00 */
[----:B------:R1:W-:Y:S04]  /*51430*/  LDGSTS.E [R229+0x60300], [R220.64], P1 ;  /* 0x60300000dce57fae */ /* 0x0003e80008921844 */
[----:B-1----:R-:W2:Y:S04]  /*51440*/  LDL.64 R220, [R1+0x19d8] ;  /* 0x0019d80001dc7983 */ /* 0x002ea80000100a00 */
[----:B---3--:R1:W-:Y:S04]  /*51450*/  LDGSTS.E [R229+0x61200], [R222.64], P0 ;  /* 0x61200000dee57fae */ /* 0x0083e80008121844 */
        /* <DEDUP_REMOVED lines=28> */
[----:B--2---:R-:W2:Y:S04]  /*51620*/  LDL.64 R220, [R1+0x1970] ;  /* 0x0019700001dc7983 */ /* 0x004ea80000100a00 */
[----:B---3--:R3:W-:Y:S04]  /*51630*/  LDGSTS.E [R229+0x6e300], [R222.64], P1 ;  /* 0x6e300000dee57fae */ /* 0x0087e80008921844 */
[----:B------:R-:W2:Y:S04]  /*51640*/  LDL.64 R6, [R1+0x1960] ;  /* 0x0019600001067983 */ /* 0x000ea80000100a00 */
[----:B------:R-:W2:Y:S04]  /*51650*/  LDL.64 R8, [R1+0x1958] ;  /* 0x0019580001087983 */ /* 0x000ea80000100a00 */
[----:B---3--:R-:W3:Y:S04]  /*51660*/  LDL.64 R222, [R1+0x1968] ;  /* 0x0019680001de7983 */ /* 0x008ee80000100a00 */
        /* <DEDUP_REMOVED lines=21> */
[----:B------:R1:W-:Y:S04]  /*517c0*/  LDGSTS.E [R229+0x6f200], [R198.64], P0 ;  /* 0x6f200000c6e57fae */ /* 0x0003e80008121844 */
[----:B-1----:R-:W3:Y:S04]  /*517d0*/  LDL.64 R196, [R1+0x18a8] ;  /* 0x0018a80001c47983 */ /* 0x002ee80000100a00 */
[----:B------:R1:W-:Y:S04]  /*517e0*/  LDGSTS.E [R229+0x6f300], [R200.64], P1 ;  /* 0x6f300000c8e57fae */ /* 0x0003e80008921844 */
[----:B------:R-:W3:Y:S04]  /*517f0*/  LDL.64 R198, [R1+0x18a0] ;  /* 0x0018a00001c67983 */ /* 0x000ee80000100a00 */
[----:B-1----:R-:W3:Y:S04]  /*51800*/  LDL.64 R200, [R1+0x1898] ;  /* 0x0018980001c87983 */ /* 0x002ee80000100a00 */
[----:B----4-:R1:W-:Y:S04]  /*51810*/  LDGSTS.E [R229+0x70200], [R202.64], P0 ;  /* 0x70200000cae57fae */ /* 0x0103e80008121844 */
[----:B--2---:R2:W-:Y:S04]  /*51820*/  LDGSTS.E [R229+0x70300], [R220.64], P1 ;  /* 0x70300000dce57fae */ /* 0x0045e80008921844 */
[----:B-1----:R-:W4:Y:S04]  /*51830*/  LDL.64 R202, [R1+0x1890] ;  /* 0x0018900001ca7983 */ /* 0x002f280000100a00 */
[----:B--2---:R-:W2:Y:S04]  /*51840*/  LDL.64 R220, [R1+0x1888] ;  /* 0x0018880001dc7983 */ /* 0x004ea80000100a00 */
        /* <DEDUP_REMOVED lines=31> */
[----:B---3--:R-:W3:Y:S04]  /*51a40*/  LDL.64 R156, [R1+0x10d0] ;  /* 0x0010d000019c7983 */ /* 0x008ee80000100a00 */
[----:B------:R1:W-:Y:S04]  /*51a50*/  LDGSTS.E [R229+0x7a300], [R180.64], P1 ;  /* 0x7a300000b4e57fae */ /* 0x0003e80008921844 */
[----:B-1----:R-:W3:Y:S04]  /*51a60*/  LDL.64 R158, [R1+0x1178] ;  /* 0x00117800019e7983 */ /* 0x002ee80000100a00 */
[----:B------:R1:W-:Y:S04]  /*51a70*/  LDGSTS.E [R229+0x7b200], [R182.64], P0 ;  /* 0x7b200000b6e57fae */ /* 0x0003e80008121844 */
[----:B------:R-:W3:Y:S04]  /*51a80*/  LDL.64 R164, [R1+0x1190] ;  /* 0x0011900001a47983 */ /* 0x000ee80000100a00 */
[----:B------:R1:W-:Y:S04]  /*51a90*/  LDGSTS.E [R229+0x7b300], [R188.64], P1 ;  /* 0x7b300000bce57fae */ /* 0x0003e80008921844 */
[----:B------:R-:W3:Y:S04]  /*51aa0*/  LDL.64 R172, [R1+0x1260] ;  /* 0x0012600001ac7983 */ /* 0x000ee80000100a00 */
[----:B------:R1:W-:Y:S04]  /*51ab0*/  LDGSTS.E [R229+0x7c200], [R192.64], P0 ;  /* 0x7c200000c0e57fae */ /* 0x0003e80008121844 */
[----:B------:R-:W3:Y:S04]  /*51ac0*/  LDL.64 R180, [R1+0x1270] ;  /* 0x0012700001b47983 */ /* 0x000ee80000100a00 */
        /* <DEDUP_REMOVED lines=8> */
[----:B-1----:R-:W3:Y:S04]  /*51b50*/  LDL.64 R196, [R1+0x1460] ;  /* 0x0014600001c47983 */ /* 0x002ee80000100a00 */
[----:B------:R-:W3:Y:S04]  /*51b60*/  LDL.64 R198, [R1+0x1468] ;  /* 0x0014680001c67983 */ /* 0x000ee80000100a00 */
[----:B------:R-:W3:Y:S04]  /*51b70*/  LDL.64 R200, [R1+0x1540] ;  /* 0x0015400001c87983 */ /* 0x000ee80000100a00 */
[----:B------:R-:W1:Y:S04]  /*51b80*/  S2R R3, SR_TID.X ;  /* 0x0000000000037919 */ /* 0x000e680000002100 */
[----:B------:R-:W3:Y:S04]  /*51b90*/  LDL.64 R6, [R1+0x18f0] ;  /* 0x0018f00001067983 */ /* 0x000ee80000100a00 */
[----:B------:R-:W3:Y:S04]  /*51ba0*/  LDL.64 R8, [R1+0x1908] ;  /* 0x0019080001087983 */ /* 0x000ee80000100a00 */
[----:B------:R-:W3:Y:S04]  /*51bb0*/  LDL.64 R10, [R1+0x1b38] ;  /* 0x001b3800010a7983 */ /* 0x000ee80000100a00 */
[----:B----4-:R4:W-:Y:S04]  /*51bc0*/  LDGSTS.E [R229+0x7e300], [R202.64], P1 ;  /* 0x7e300000cae57fae */ /* 0x0109e80008921844 */
[----:B--2---:R2:W-:Y:S01]  /*51bd0*/  LDGSTS.E [R229+0x7f200], [R220.64], P0 ;  /* 0x7f200000dce57fae */ /* 0x0045e20008121844 */
[----:B-1----:R-:W-:-:S03]  /*51be0*/  LOP3.LUT R3, R3, 0x3f, RZ, 0xc0, !PT ;  /* 0x0000003f03037812 */ /* 0x002fc600078ec0ff */
[----:B----4-:R-:W4:Y:S04]  /*51bf0*/  LDL.64 R202, [R1+0x1620] ;  /* 0x0016200001ca7983 */ /* 0x010f280000100a00 */
[----:B--2---:R-:W2:Y:S04]  /*51c00*/  LDL.64 R220, [R1+0x1628] ;  /* 0x0016280001dc7983 */ /* 0x004ea80000100a00 */
[----:B------:R1:W-:Y:S04]  /*51c10*/  LDGSTS.E [R229+0x7f300], [R222.64], P1 ;  /* 0x7f300000dee57fae */ /* 0x0003e80008921844 */
[----:B-1----:R-:W2:Y:S01]  /*51c20*/  LDL.64 R222, [R1+0x1548] ;  /* 0x0015480001de7983 */ /* 0x002ea20000100a00 */
[----:B------:R-:W-:-:S03]  /*51c30*/  IMAD.SHL.U32 R0, R3, 0x4, RZ ;  /* 0x0000000403007824 */ /* 0x000fc600078e00ff */
[----:B------:R-:W4:Y:S02]  /*51c40*/  LDL.64 R228, [R1+0x1700] ;  /* 0x0017000001e47983 */ /* 0x000f240000100a00 */
[----:B------:R-:W-:-:S05]  /*51c50*/  LOP3.LUT R3, R0, 0x20, RZ, 0x3c, !PT ;  /* 0x0000002000037812 */ /* 0x000fca00078e3cff */
        /* <DEDUP_REMOVED lines=23> */
[----:B---3--:R3:W-:Y:S04]  /*51dd0*/  LDGSTS.E [R3+0x49500], [R156.64], P1 ;  /* 0x495000009c037fae */ /* 0x0087e80008921844 */
        /* <DEDUP_REMOVED lines=14> */
[----:B---3--:R-:W3:Y:S04]  /*51ec0*/  LDL.64 R156, [R1+0x1240] ;  /* 0x00124000019c7983 */ /* 0x008ee80000100a00 */
[----:B------:R1:W-:Y:S04]  /*51ed0*/  LDGSTS.E [R3+0x4d500], [R194.64], P1 ;  /* 0x4d500000c2037fae */ /* 0x0003e80008921844 */
[----:B------:R1:W-:Y:S04]  /*51ee0*/  LDGSTS.E [R3+0x4e400], [R196.64], P0 ;  /* 0x4e400000c4037fae */ /* 0x0003e80008121844 */
[----:B------:R1:W-:Y:S04]  /*51ef0*/  LDGSTS.E [R3+0x4e500], [R198.64], P1 ;  /* 0x4e500000c6037fae */ /* 0x0003e80008921844 */
[----:B------:R1:W-:Y:S04]  /*51f00*/  LDGSTS.E [R3+0x4f400], [R200.64], P0 ;  /* 0x4f400000c8037fae */ /* 0x0003e80008121844 */
[----:B------:R-:W3:Y:S04]  /*51f10*/  LDL.64 R158, [R1+0x1248] ;  /* 0x00124800019e7983 */ /* 0x000ee80000100a00 */
[----:B------:R-:W3:Y:S04]  /*51f20*/  LDL.64 R164, [R1+0x12d0] ;  /* 0x0012d00001a47983 */ /* 0x000ee80000100a00 */
        /* <DEDUP_REMOVED lines=9> */
[----:B--2---:R1:W-:Y:S04]  /*51fc0*/  LDGSTS.E [R3+0x4f500], [R222.64], P1 ;  /* 0x4f500000de037fae */ /* 0x0043e80008921844 */
[----:B----4-:R2:W-:Y:S04]  /*51fd0*/  LDGSTS.E [R3+0x50400], [R202.64], P0 ;  /* 0x50400000ca037fae */ /* 0x0105e80008121844 */
[----:B------:R4:W-:Y:S04]  /*51fe0*/  LDGSTS.E [R3+0x50500], [R220.64], P1 ;  /* 0x50500000dc037fae */ /* 0x0009e80008921844 */
[----:B-1----:R-:W3:Y:S04]  /*51ff0*/  LDL.64 R222, [R1+0x1708] ;  /* 0x0017080001de7983 */ /* 0x002ee80000100a00 */
[----:B------:R1:W-:Y:S04]  /*52000*/  LDGSTS.E [R3+0x51400], [R228.64], P0 ;  /* 0x51400000e4037fae */ /* 0x0003e80008121844 */
[----:B--2---:R-:W2:Y:S04]  /*52010*/  LDL.64 R202, [R1+0x1658] ;  /* 0x0016580001ca7983 */ /* 0x004ea80000100a00 */
[----:B----4-:R-:W4:Y:S04]  /*52020*/  LDL.64 R220, [R1+0x1878] ;  /* 0x0018780001dc7983 */ /* 0x010f280000100a00 */
[----:B-1----:R-:W2:Y:S04]  /*52030*/  LDL.64 R228, [R1+0x1650] ;  /* 0x0016500001e47983 */ /* 0x002ea80000100a00 */
        /* <DEDUP_REMOVED lines=29> */
[----:B---3--:R-:W3:Y:S04]  /*52210*/  LDL.64 R6, [R1+0x3850] ;  /* 0x0038500001067983 */ /* 0x008ee80000100a00 */
[----:B------:R-:W3:Y:S04]  /*52220*/  LDL.64 R8, [R1+0x1820] ;  /* 0x0018200001087983 */ /* 0x000ee80000100a00 */
[----:B--2---:R-:W2:Y:S04]  /*52230*/  LDL.64 R228, [R1+0x1830] ;  /* 0x0018300001e47983 */ /* 0x004ea80000100a00 */
        /* <DEDUP_REMOVED lines=22> */
[----:B------:R-:W3:Y:S04]  /*523a0*/  LDL.64 R196, [R1+0x3828] ;  /* 0x0038280001c47983 */ /* 0x000ee80000100a00 */
[----:B----4-:R4:W-:Y:S04]  /*523b0*/  LDGSTS.E [R3+0x60400], [R220.64], P0 ;  /* 0x60400000dc037fae */ /* 0x0109e80008121844 */
[----:B------:R-:W3:Y:S04]  /*523c0*/  LDL.64 R198, [R1+0x1768] ;  /* 0x0017680001c67983 */ /* 0x000ee80000100a00 */
[----:B------:R-:W3:Y:S04]  /*523d0*/  LDL.64 R200, [R1+0x1760] ;  /* 0x0017600001c87983 */ /* 0x000ee80000100a00 */
[----:B-1----:R-:W3:Y:S04]  /*523e0*/  LDL.64 R202, [R1+0x1750] ;  /* 0x0017500001ca7983 */ /* 0x002ee80000100a00 */
[----:B----4-:R-:W3:Y:S04]  /*523f0*/  LDL.64 R220, [R1+0x1748] ;  /* 0x0017480001dc7983 */ /* 0x010ee80000100a00 */
[----:B------:R1:W-:Y:S04]  /*52400*/  LDGSTS.E [R3+0x60500], [R222.64], P1 ;  /* 0x60500000de037fae */ /* 0x0003e80008921844 */
[----:B-1----:R-:W3:Y:S04]  /*52410*/  LDL.64 R222, [R1+0x1758] ;  /* 0x0017580001de7983 */ /* 0x002ee80000100a00 */
[----:B--2---:R1:W-:Y:S04]  /*52420*/  LDGSTS.E [R3+0x61400], [R228.64], P0 ;  /* 0x61400000e4037fae */ /* 0x0043e80008121844 */
[----:B---3--:R2:W-:Y:S04]  /*52430*/  LDGSTS.E [R3+0x61500], [R6.64], P1 ;  /* 0x6150000006037fae */ /* 0x0085e80008921844 */
        /* <DEDUP_REMOVED lines=27> */
[----:B---3--:R-:W3:Y:S04]  /*525f0*/  LDL.64 R8, [R1+0x1728] ;  /* 0x0017280001087983 */ /* 0x008ee80000100a00 */
        /* <DEDUP_REMOVED lines=22> */
[----:B------:R1:W-:Y:S04]  /*52760*/  LDGSTS.E [R3+0x6f400], [R202.64], P0 ;  /* 0x6f400000ca037fae */ /* 0x0003e80008121844 */
[----:B-1----:R-:W2:Y:S04]  /*52770*/  LDL.64 R222, [R1+0x1738] ;  /* 0x0017380001de7983 */ /* 0x002ea80000100a00 */
[----:B------:R-:W3:Y:S04]  /*52780*/  LDL.64 R196, [R1+0x37a0] ;  /* 0x0037a00001c47983 */ /* 0x000ee80000100a00 */
[----:B------:R1:W-:Y:S04]  /*52790*/  LDGSTS.E [R3+0x6f500], [R220.64], P1 ;  /* 0x6f500000dc037fae */ /* 0x0003e80008921844 */
[----:B------:R-:W3:Y:S04]  /*527a0*/  LDL.64 R198, [R1+0x3798] ;  /* 0x0037980001c67983 */ /* 0x000ee80000100a00 */
[----:B------:R-:W3:Y:S04]  /*527b0*/  LDL.64 R200, [R1+0x3790] ;  /* 0x0037900001c87983 */ /* 0x000ee80000100a00 */
[----:B------:R-:W3:Y:S04]  /*527c0*/  LDL.64 R202, [R1+0x3780] ;  /* 0x0037800001ca7983 */ /* 0x000ee80000100a00 */
[----:B-1----:R-:W3:Y:S04]  /*527d0*/  LDL.64 R220, [R1+0x3778] ;  /* 0x0037780001dc7983 */ /* 0x002ee80000100a00 */
[----:B----4-:R1:W-:Y:S04]  /*527e0*/  LDGSTS.E [R3+0x70400], [R228.64], P0 ;  /* 0x70400000e4037fae */ /* 0x0103e80008121844 */
[----:B-1----:R-:W4:Y:S04]  /*527f0*/  LDL.64 R228, [R1+0x3788] ;  /* 0x0037880001e47983 */ /* 0x002f280000100a00 */
[----:B--2---:R1:W-:Y:S04]  /*52800*/  LDGSTS.E [R3+0x70500], [R222.64], P1 ;  /* 0x70500000de037fae */ /* 0x0043e80008921844 */
[----:B------:R2:W-:Y:S04]  /*52810*/  LDGSTS.E [R3+0x71400], [R6.64], P0 ;  /* 0x7140000006037fae */ /* 0x0005e80008121844 */
[----:B---3--:R3:W-:Y:S04]  /*52820*/  LDGSTS.E [R3+0x71500], [R8.64], P1 ;  /* 0x7150000008037fae */ /* 0x0087e80008921844 */
        /* <DEDUP_REMOVED lines=36> */
[----:B--2---:R-:W2:Y:S04]  /*52a70*/  LDL.64 R148, [R1+0xc88] ;  /* 0x000c880001947983 */ /* 0x004ea80000100a00 */
[----:B----4-:R4:W-:Y:S04]  /*52a80*/  LDGSTS.E [R3+0x7e400], [R228.64], P0 ;  /* 0x7e400000e4037fae */ /* 0x0109e80008121844 */
[----:B------:R-:W2:Y:S04]  /*52a90*/  LDL.64 R156, [R1+0xd18] ;  /* 0x000d1800019c7983 */ /* 0x000ea80000100a00 */
[----:B------:R4:W-:Y:S04]  /*52aa0*/  LDGSTS.E [R3+0x7e500], [R202.64], P1 ;  /* 0x7e500000ca037fae */ /* 0x0009e80008921844 */
[----:B-1----:R-:W2:Y:S04]  /*52ab0*/  LDL.64 R158, [R1+0xd20] ;  /* 0x000d2000019e7983 */ /* 0x002ea80000100a00 */
[----:B------:R-:W2:Y:S04]  /*52ac0*/  LDL.64 R164, [R1+0x1140] ;  /* 0x0011400001a47983 */ /* 0x000ea80000100a00 */
[----:B----4-:R-:W4:Y:S04]  /*52ad0*/  LDL.64 R202, [R1+0x1138] ;  /* 0x0011380001ca7983 */ /* 0x010f280000100a00 */
[----:B------:R-:W4:Y:S04]  /*52ae0*/  LDL.64 R172, [R1+0x1228] ;  /* 0x0012280001ac7983 */ /* 0x000f280000100a00 */
[----:B------:R-:W4:Y:S04]  /*52af0*/  LDL.64 R180, [R1+0x1230] ;  /* 0x0012300001b47983 */ /* 0x000f280000100a00 */
[----:B------:R-:W4:Y:S04]  /*52b00*/  LDL.64 R182, [R1+0x1310] ;  /* 0x0013100001b67983 */ /* 0x000f280000100a00 */
        /* <DEDUP_REMOVED lines=9> */
[----:B---3--:R-:W3:Y:S04]  /*52ba0*/  LDL.64 R8, [R1+0x1838] ;  /* 0x0018380001087983 */ /* 0x008ee80000100a00 */
[----:B------:R1:W-:Y:S04]  /*52bb0*/  LDGSTS.E [R3+0x7f500], [R222.64], P1 ;  /* 0x7f500000de037fae */ /* 0x0003e80008921844 */
[----:B-1----:R-:W3:Y:S01]  /*52bc0*/  LDL.64 R222, [R1+0x15c8] ;  /* 0x0015c80001de7983 */ /* 0x002ee20000100a00 */
        /* <DEDUP_REMOVED lines=29> */
[----:B--2---:R-:W2:Y:S04]  /*52da0*/  LDL.64 R132, [R1+0x1100] ;  /* 0x0011000001847983 */ /* 0x004ea80000100a00 */
[----:B------:R1:W-:Y:S04]  /*52db0*/  LDGSTS.E [R229+0x49700], [R148.64], P1 ;  /* 0x4970000094e57fae */ /* 0x0003e80008921844 */
[----:B-1----:R-:W2:Y:S04]  /*52dc0*/  LDL.64 R140, [R1+0x1108] ;  /* 0x00110800018c7983 */ /* 0x002ea80000100a00 */
[----:B------:R1:W-:Y:S04]  /*52dd0*/  LDGSTS.E [R229+0x4a600], [R156.64], P0 ;  /* 0x4a6000009ce57fae */ /* 0x0003e80008121844 */
[----:B------:R-:W2:Y:S04]  /*52de0*/  LDL.64 R148, [R1+0x1250] ;  /* 0x0012500001947983 */ /* 0x000ea80000100a00 */
[----:B------:R4:W-:Y:S04]  /*52df0*/  LDGSTS.E [R229+0x4a700], [R158.64], P1 ;  /* 0x4a7000009ee57fae */ /* 0x0009e80008921844 */
[----:B-1----:R-:W2:Y:S04]  /*52e00*/  LDL.64 R156, [R1+0x1258] ;  /* 0x00125800019c7983 */ /* 0x002ea80000100a00 */
[----:B----4-:R1:W-:Y:S04]  /*52e10*/  LDGSTS.E [R229+0x4b600], [R202.64], P0 ;  /* 0x4b600000cae57fae */ /* 0x0103e80008121844 */
        /* <DEDUP_REMOVED lines=52> */
[----:B----4-:R-:W4:Y:S04]  /*53160*/  LDL.64 R100, [R1+0x3610] ;  /* 0x0036100001647983 */ /* 0x010f280000100a00 */
[----:B------:R-:W4:Y:S04]  /*53170*/  LDL.64 R106, [R1+0x3608] ;  /* 0x00360800016a7983 */ /* 0x000f280000100a00 */
        /* <DEDUP_REMOVED lines=35> */
[----:B-1----:R-:W4:Y:S04]  /*533b0*/  LDL.64 R222, [R1+0x3570] ;  /* 0x0035700001de7983 */ /* 0x002f280000100a00 */
        /* <DEDUP_REMOVED lines=55> */
[----:B------:R1:W-:Y:S04]  /*53730*/  LDGSTS.E [R229+0x6f700], [R200.64], P1 ;  /* 0x6f700000c8e57fae */ /* 0x0003e80008921844 */
[----:B-1----:R-:W4:Y:S04]  /*53740*/  LDL.64 R198, [R1+0x3480] ;  /* 0x0034800001c67983 */ /* 0x002f280000100a00 */
[----:B------:R-:W4:Y:S04]  /*53750*/  LDL.64 R200, [R1+0x3478] ;  /* 0x0034780001c87983 */ /* 0x000f280000100a00 */
[----:B---3--:R1:W-:Y:S04]  /*53760*/  LDGSTS.E [R229+0x70600], [R202.64], P0 ;  /* 0x70600000cae57fae */ /* 0x0083e80008121844 */
[----:B--2---:R2:W-:Y:S04]  /*53770*/  LDGSTS.E [R229+0x70700], [R220.64], P1 ;  /* 0x70700000dce57fae */ /* 0x0045e80008921844 */
[----:B-1----:R-:W3:Y:S04]  /*53780*/  LDL.64 R202, [R1+0x3470] ;  /* 0x0034700001ca7983 */ /* 0x002ee80000100a00 */
[----:B--2---:R-:W2:Y:S04]  /*53790*/  LDL.64 R220, [R1+0x3468] ;  /* 0x0034680001dc7983 */ /* 0x004ea80000100a00 */
        /* <DEDUP_REMOVED lines=51> */
[----:B------:R-:W1:Y:S04]  /*53ad0*/  S2R R3, SR_TID.X ;  /* 0x0000000000037919 */ /* 0x000e680000002100 */
[----:B------:R-:W4:Y:S04]  /*53ae0*/  LDL.64 R6, [R1+0x1578] ;  /* 0x0015780001067983 */ /* 0x000f280000100a00 */
[----:B------:R-:W4:Y:S04]  /*53af0*/  LDL.64 R8, [R1+0x1588] ;  /* 0x0015880001087983 */ /* 0x000f280000100a00 */
[----:B------:R-:W4:Y:S04]  /*53b00*/  LDL.64 R10, [R1+0x1670] ;  /* 0x00167000010a7983 */ /* 0x000f280000100a00 */
[----:B---3--:R3:W-:Y:S04]  /*53b10*/  LDGSTS.E [R229+0x7e700], [R202.64], P1 ;  /* 0x7e700000cae57fae */ /* 0x0087e80008921844 */
[----:B--2---:R2:W-:Y:S01]  /*53b20*/  LDGSTS.E [R229+0x7f600], [R220.64], P0 ;  /* 0x7f600000dce57fae */ /* 0x0045e20008121844 */
[----:B-1----:R-:W-:-:S03]  /*53b30*/  LOP3.LUT R3, R3, 0x3f, RZ, 0xc0, !PT ;  /* 0x0000003f03037812 */ /* 0x002fc600078ec0ff */
[----:B---3--:R-:W3:Y:S04]  /*53b40*/  LDL.64 R202, [R1+0xeb0] ;  /* 0x000eb00001ca7983 */ /* 0x008ee80000100a00 */
[----:B--2---:R-:W2:Y:S04]  /*53b50*/  LDL.64 R220, [R1+0xeb8] ;  /* 0x000eb80001dc7983 */ /* 0x004ea80000100a00 */
[----:B------:R1:W-:Y:S04]  /*53b60*/  LDGSTS.E [R229+0x7f700], [R222.64], P1 ;  /* 0x7f700000dee57fae */ /* 0x0003e80008921844 */
[----:B-1----:R-:W2:Y:S01]  /*53b70*/  LDL.64 R228, [R1+0xe68] ;  /* 0x000e680001e47983 */ /* 0x002ea20000100a00 */
[----:B------:R-:W-:-:S03]  /*53b80*/  IMAD.SHL.U32 R3, R3, 0x4, RZ ;  /* 0x0000000403037824 */ /* 0x000fc600078e00ff */
[----:B------:R-:W3:Y:S02]  /*53b90*/  LDL.64 R222, [R1+0xec8] ;  /* 0x000ec80001de7983 */ /* 0x000ee40000100a00 */
        /* <DEDUP_REMOVED lines=56> */
[----:B---3--:R2:W-:Y:S04]  /*53f20*/  LDGSTS.E [R0+0x50800], [R202.64], P0 ;  /* 0x50800000ca007fae */ /* 0x0085e80008121844 */
[----:B------:R3:W-:Y:S04]  /*53f30*/  LDGSTS.E [R0+0x50900], [R220.64], P1 ;  /* 0x50900000dc007fae */ /* 0x0007e80008921844 */
[----:B-1----:R-:W4:Y:S04]  /*53f40*/  LDL.64 R228, [R1+0xed0] ;  /* 0x000ed00001e47983 */ /* 0x002f280000100a00 */
[----:B------:R1:W-:Y:S04]  /*53f50*/  LDGSTS.E [R0+0x51800], [R222.64], P0 ;  /* 0x51800000de007fae */ /* 0x0003e80008121844 */
[----:B--2---:R-:W2:Y:S04]  /*53f60*/  LDL.64 R202, [R1+0x1698] ;  /* 0x0016980001ca7983 */ /* 0x004ea80000100a00 */
[----:B---3--:R-:W3:Y:S04]  /*53f70*/  LDL.64 R220, [R1+0x1858] ;  /* 0x0018580001dc7983 */ /* 0x008ee80000100a00 */
[----:B-1----:R-:W2:Y:S04]  /*53f80*/  LDL.64 R222, [R1+0x1690] ;  /* 0x0016900001de7983 */ /* 0x002ea80000100a00 */
        /* <DEDUP_REMOVED lines=29> */
[----:B----4-:R-:W4:Y:S04]  /*54160*/  LDL.64 R6, [R1+0x3738] ;  /* 0x0037380001067983 */ /* 0x010f280000100a00 */
[----:B------:R-:W4:Y:S04]  /*54170*/  LDL.64 R8, [R1+0x36f0] ;  /* 0x0036f00001087983 */ /* 0x000f280000100a00 */
[----:B--2---:R-:W2:Y:S04]  /*54180*/  LDL.64 R222, [R1+0x3740] ;  /* 0x0037400001de7983 */ /* 0x004ea80000100a00 */
        /* <DEDUP_REMOVED lines=23> */
[----:B---3--:R3:W-:Y:S04]  /*54300*/  LDGSTS.E [R0+0x60800], [R220.64], P0 ;  /* 0x60800000dc007fae */ /* 0x0087e80008121844 */
[----:B------:R-:W4:Y:S04]  /*54310*/  LDL.64 R198, [R1+0x32c0] ;  /* 0x0032c00001c67983 */ /* 0x000f280000100a00 */
[----:B------:R-:W4:Y:S04]  /*54320*/  LDL.64 R200, [R1+0x32b8] ;  /* 0x0032b80001c87983 */ /* 0x000f280000100a00 */
[----:B-1----:R-:W4:Y:S04]  /*54330*/  LDL.64 R202, [R1+0x32a8] ;  /* 0x0032a80001ca7983 */ /* 0x002f280000100a00 */
[----:B---3--:R-:W4:Y:S04]  /*54340*/  LDL.64 R220, [R1+0x32a0] ;  /* 0x0032a00001dc7983 */ /* 0x008f280000100a00 */
[----:B------:R1:W-:Y:S04]  /*54350*/  LDGSTS.E [R0+0x60900], [R228.64], P1 ;  /* 0x60900000e4007fae */ /* 0x0003e80008921844 */
[----:B-1----:R-:W4:Y:S04]  /*54360*/  LDL.64 R228, [R1+0x32b0] ;  /* 0x0032b00001e47983 */ /* 0x002f280000100a00 */
[----:B--2---:R1:W-:Y:S04]  /*54370*/  LDGSTS.E [R0+0x61800], [R222.64], P0 ;  /* 0x61800000de007fae */ /* 0x0043e80008121844 */
        /* <DEDUP_REMOVED lines=51> */
[----:B------:R-:W2:Y:S04]  /*546b0*/  LDL.64 R196, [R1+0x31d0] ;  /* 0x0031d00001c47983 */ /* 0x000ea80000100a00 */
[----:B-1----:R-:W2:Y:S04]  /*546c0*/  LDL.64 R228, [R1+0x3290] ;  /* 0x0032900001e47983 */ /* 0x002ea80000100a00 */
        /* <DEDUP_REMOVED lines=9> */
[----:B------:R2:W-:Y:S04]  /*54760*/  LDGSTS.E [R0+0x71800], [R6.64], P0 ;  /* 0x7180000006007fae */ /* 0x0005e80008121844 */
[----:B----4-:R4:W-:Y:S04]  /*54770*/  LDGSTS.E [R0+0x71900], [R8.64], P1 ;  /* 0x7190000008007fae */ /* 0x0109e80008921844 */
[----:B-1----:R-:W4:Y:S04]  /*54780*/  LDL.64 R228, [R1+0x31a0] ;  /* 0x0031a00001e47983 */ /* 0x002f280000100a00 */
[----:B------:R1:W-:Y:S04]  /*54790*/  LDGSTS.E [R0+0x72800], [R10.64], P0 ;  /* 0x728000000a007fae */ /* 0x0003e80008121844 */
[----:B------:R1:W-:Y:S04]  /*547a0*/  LDGSTS.E [R0+0x72900], [R24.64], P1 ;  /* 0x7290000018007fae */ /* 0x0003e80008921844 */
[----:B------:R2:W-:Y:S04]  /*547b0*/  LDGSTS.E [R0+0x73800], [R84.64], P0 ;  /* 0x7380000054007fae */ /* 0x0005e80008121844 */
[----:B------:R2:W-:Y:S04]  /*547c0*/  LDGSTS.E [R0+0x73900], [R92.64], P1 ;  /* 0x739000005c007fae */ /* 0x0005e80008921844 */
[----:B-1----:R-:W4:Y:S04]  /*547d0*/  LDL.64 R24, [R1+0x5f8] ;  /* 0x0005f80001187983 */ /* 0x002f280000100a00 */
[----:B--2---:R-:W2:Y:S04]  /*547e0*/  LDL.64 R84, [R1+0x600] ;  /* 0x0006000001547983 */ /* 0x004ea80000100a00 */
[----:B------:R1:W-:Y:S04]  /*547f0*/  LDGSTS.E [R0+0x74800], [R100.64], P0 ;  /* 0x7480000064007fae */ /* 0x0003e80008121844 */
[----:B------:R-:W2:Y:S04]  /*54800*/  LDL.64 R92, [R1+0x6b8] ;  /* 0x0006b800015c7983 */ /* 0x000ea80000100a00 */
[----:B------:R1:W-:Y:S04]  /*54810*/  LDGSTS.E [R0+0x74900], [R106.64], P1 ;  /* 0x749000006a007fae */ /* 0x0003e80008921844 */
[----:B-1----:R-:W2:Y:S04]  /*54820*/  LDL.64 R100, [R1+0x6c0] ;  /* 0x0006c00001647983 */ /* 0x002ea80000100a00 */
        /* <DEDUP_REMOVED lines=37> */
[----:B---3--:R-:W3:Y:S04]  /*54a80*/  LDL.64 R200, [R1+0xd70] ;  /* 0x000d700001c87983 */ /* 0x008ee80000100a00 */
[----:B------:R1:W-:Y:S04]  /*54a90*/  LDGSTS.E [R0+0x7e900], [R220.64], P1 ;  /* 0x7e900000dc007fae */ /* 0x0003e80008921844 */
[----:B-1----:R-:W3:Y:S04]  /*54aa0*/  LDL.64 R202, [R1+0xd78] ;  /* 0x000d780001ca7983 */ /* 0x002ee80000100a00 */
[----:B------:R1:W-:Y:S04]  /*54ab0*/  LDGSTS.E [R0+0x7f800], [R222.64], P0 ;  /* 0x7f800000de007fae */ /* 0x0003e80008121844 */
[----:B------:R-:W3:Y:S01]  /*54ac0*/  LDL.64 R220, [R1+0xdc0] ;  /* 0x000dc00001dc7983 */ /* 0x000ee20000100a00 */
[----:B------:R-:W-:-:S03]  /*54ad0*/  LOP3.LUT R3, R3, 0x50, RZ, 0x3c, !PT ;  /* 0x0000005003037812 */ /* 0x000fc600078e3cff */
[----:B------:R-:W3:Y:S04]  /*54ae0*/  LDL.64 R6, [R1+0xe40] ;  /* 0x000e400001067983 */ /* 0x000ee80000100a00 */
[----:B-1----:R-:W3:Y:S04]  /*54af0*/  LDL.64 R222, [R1+0xdc8] ;  /* 0x000dc80001de7983 */ /* 0x002ee80000100a00 */
[----:B----4-:R-:W4:Y:S04]  /*54b00*/  LDL.64 R8, [R1+0xe48] ;  /* 0x000e480001087983 */ /* 0x010f280000100a00 */
        /* <DEDUP_REMOVED lines=62> */
[----:B-1----:R-:W3:Y:S04]  /*54ef0*/  LDL.64 R222, [R1+0x3860] ;  /* 0x0038600001de7983 */ /* 0x002ee80000100a00 */
[----:B----4-:R1:W-:Y:S04]  /*54f00*/  LDGSTS.E [R3+0x51a00], [R228.64], P0 ;  /* 0x51a00000e4037fae */ /* 0x0103e80008121844 */
[----:B------:R4:W-:Y:S04]  /*54f10*/  LDGSTS.E [R3+0x51b00], [R4.64], P1 ;  /* 0x51b0000004037fae */ /* 0x0009e80008921844 */
[----:B------:R4:W-:Y:S04]  /*54f20*/  LDGSTS.E [R3+0x52a00], [R6.64], P0 ;  /* 0x52a0000006037fae */ /* 0x0009e80008121844 */
[----:B-1----:R-:W3:Y:S04]  /*54f30*/  LDL.64 R228, [R1+0x1840] ;  /* 0x0018400001e47983 */ /* 0x002ee80000100a00 */
[----:B----4-:R-:W4:Y:S04]  /*54f40*/  LDL.64 R4, [R1+0x3730] ;  /* 0x0037300001047983 */ /* 0x010f280000100a00 */
[----:B------:R1:W-:Y:S04]  /*54f50*/  LDGSTS.E [R3+0x52b00], [R8.64], P1 ;  /* 0x52b0000008037fae */ /* 0x0003e80008921844 */
[----:B------:R-:W4:Y:S04]  /*54f60*/  LDL.64 R6, [R1+0x3728] ;  /* 0x0037280001067983 */ /* 0x000f280000100a00 */
[----:B------:R2:W-:Y:S04]  /*54f70*/  LDGSTS.E [R3+0x53a00], [R10.64], P0 ;  /* 0x53a000000a037fae */ /* 0x0005e80008121844 */
[----:B-1----:R-:W4:Y:S04]  /*54f80*/  LDL.64 R8, [R1+0x36e0] ;  /* 0x0036e00001087983 */ /* 0x002f280000100a00 */
        /* <DEDUP_REMOVED lines=40> */
[----:B---3--:R1:W-:Y:S04]  /*55210*/  LDGSTS.E [R3+0x5db00], [R196.64], P1 ;  /* 0x5db00000c4037fae */ /* 0x0083e80008921844 */
        /* <DEDUP_REMOVED lines=11> */
[----:B------:R-:W3:Y:S04]  /*552d0*/  LDL.64 R222, [R1+0x30c8] ;  /* 0x0030c80001de7983 */ /* 0x000ee80000100a00 */
[----:B------:R1:W-:Y:S04]  /*552e0*/  LDGSTS.E [R3+0x60b00], [R228.64], P1 ;  /* 0x60b00000e4037fae */ /* 0x0003e80008921844 */
[----:B----4-:R4:W-:Y:S04]  /*552f0*/  LDGSTS.E [R3+0x61a00], [R4.64], P0 ;  /* 0x61a0000004037fae */ /* 0x0109e80008121844 */
[----:B-1----:R-:W3:Y:S04]  /*55300*/  LDL.64 R228, [R1+0x30a0] ;  /* 0x0030a00001e47983 */ /* 0x002ee80000100a00 */
[----:B------:R1:W-:Y:S04]  /*55310*/  LDGSTS.E [R3+0x61b00], [R6.64], P1 ;  /* 0x61b0000006037fae */ /* 0x0003e80008921844 */
[----:B------:R2:W-:Y:S04]  /*55320*/  LDGSTS.E [R3+0x62a00], [R8.64], P0 ;  /* 0x62a0000008037fae */ /* 0x0005e80008121844 */
[----:B----4-:R-:W4:Y:S04]  /*55330*/  LDL.64 R4, [R1+0x3890] ;  /* 0x0038900001047983 */ /* 0x010f280000100a00 */
[----:B-1----:R-:W4:Y:S04]  /*55340*/  LDL.64 R6, [R1+0x3888] ;  /* 0x0038880001067983 */ /* 0x002f280000100a00 */
[----:B--2---:R1:W-:Y:S04]  /*55350*/  LDGSTS.E [R3+0x62b00], [R10.64], P1 ;  /* 0x62b000000a037fae */ /* 0x0043e80008921844 */
        /* <DEDUP_REMOVED lines=53> */
[----:B-1----:R-:W2:Y:S04]  /*556b0*/  LDL.64 R222, [R1+0x3968] ;  /* 0x0039680001de7983 */ /* 0x002ea80000100a00 */
[----:B------:R1:W-:Y:S04]  /*556c0*/  LDGSTS.E [R3+0x70a00], [R228.64], P0 ;  /* 0x70a00000e4037fae */ /* 0x0003e80008121844 */
[----:B-1----:R-:W2:Y:S04]  /*556d0*/  LDL.64 R228, [R1+0x3098] ;  /* 0x0030980001e47983 */ /* 0x002ea80000100a00 */
[----:B--2---:R1:W-:Y:S04]  /*556e0*/  LDGSTS.E [R3+0x70b00], [R228.64], P1 ;  /* 0x70b00000e4037fae */ /* 0x0043e80008921844 */
[----:B----4-:R2:W-:Y:S04]  /*556f0*/  LDGSTS.E [R3+0x71a00], [R4.64], P0 ;  /* 0x71a0000004037fae */ /* 0x0105e80008121844 */
[----:B------:R4:W-:Y:S04]  /*55700*/  LDGSTS.E [R3+0x71b00], [R6.64], P1 ;  /* 0x71b0000006037fae */ /* 0x0009e80008921844 */
[----:B------:R1:W-:Y:S04]  /*55710*/  LDGSTS.E [R3+0x72a00], [R8.64], P0 ;  /* 0x72a0000008037fae */ /* 0x0003e80008121844 */
[----:B------:R1:W-:Y:S04]  /*55720*/  LDGSTS.E [R3+0x72b00], [R10.64], P1 ;  /* 0x72b000000a037fae */ /* 0x0003e80008921844 */
[----:B------:R2:W-:Y:S04]  /*55730*/  LDGSTS.E [R3+0x73a00], [R24.64], P0 ;  /* 0x73a0000018037fae */ /* 0x0005e80008121844 */
[----:B------:R2:W-:Y:S04]  /*55740*/  LDGSTS.E [R3+0x73b00], [R84.64], P1 ;  /* 0x73b0000054037fae */ /* 0x0005e80008921844 */
[----:B-1----:R1:W5:Y:S04]  /*55750*/  LDL.LU.64 R228, [R1+0x4668] ;  /* 0x0046680001e47983 */ /* 0x0023680000300a00 */
[----:B------:R1:W-:Y:S04]  /*55760*/  LDGSTS.E [R3+0x74a00], [R92.64], P0 ;  /* 0x74a000005c037fae */ /* 0x0003e80008121844 */
[----:B------:R1:W-:Y:S04]  /*55770*/  LDGSTS.E [R3+0x74b00], [R100.64], P1 ;  /* 0x74b0000064037fae */ /* 0x0003e80008921844 */
[----:B------:R-:W4:Y:S04]  /*55780*/  LDL.64 R10, [R1+0x608] ;  /* 0x00060800010a7983 */ /* 0x000f280000100a00 */
[----:B------:R1:W-:Y:S04]  /*55790*/  LDGSTS.E [R3+0x75a00], [R106.64], P0 ;  /* 0x75a000006a037fae */ /* 0x0003e80008121844 */
        /* <DEDUP_REMOVED lines=46> */
[----:B------:R1:W-:Y:S04]  /*55a80*/  LDGSTS.E [R14+0x41c00], [R114.64], P0 ;  /* 0x41c00000720e7fae */ /* 0x0003e80008121844 */
[----:B------:R-:W3:Y:S04]  /*55a90*/  LDL.64 R200, [R1+0xdd0] ;  /* 0x000dd00001c87983 */ /* 0x000ee80000100a00 */
[----:B------:R1:W-:Y:S04]  /*55aa0*/  LDGSTS.E [R14+0x41d00], [R112.64], P1 ;  /* 0x41d00000700e7fae */ /* 0x0003e80008921844 */
[----:B------:R-:W3:Y:S04]  /*55ab0*/  LDL.64 R202, [R1+0xdd8] ;  /* 0x000dd80001ca7983 */ /* 0x000ee80000100a00 */
[----:B------:R1:W-:Y:S04]  /*55ac0*/  LDGSTS.E [R14+0x42c00], [R76.64], P0 ;  /* 0x42c000004c0e7fae */ /* 0x0003e80008121844 */
[----:B------:R-:W3:Y:S04]  /*55ad0*/  LDL.64 R220, [R1+0xe20] ;  /* 0x000e200001dc7983 */ /* 0x000ee80000100a00 */
[----:B------:R1:W-:Y:S04]  /*55ae0*/  LDGSTS.E [R14+0x42d00], [R74.64], P1 ;  /* 0x42d000004a0e7fae */ /* 0x0003e80008921844 */
[----:B------:R1:W-:Y:S04]  /*55af0*/  LDGSTS.E [R14+0x43c00], [R52.64], P0 ;  /* 0x43c00000340e7fae */ /* 0x0003e80008121844 */
[----:B------:R1:W-:Y:S04]  /*55b00*/  LDGSTS.E [R14+0x43d00], [R50.64], P1 ;  /* 0x43d00000320e7fae */ /* 0x0003e80008921844 */
[----:B------:R-:W3:Y:S04]  /*55b10*/  LDL.64 R4, [R1+0xe50] ;  /* 0x000e500001047983 */ /* 0x000ee80000100a00 */
[----:B----4-:R-:W4:Y:S04]  /*55b20*/  LDL.64 R6, [R1+0xe58] ;  /* 0x000e580001067983 */ /* 0x010f280000100a00 */
[----:B------:R-:W4:Y:S01]  /*55b30*/  LDL.64 R8, [R1+0xea0] ;  /* 0x000ea00001087983 */ /* 0x000f220000100a00 */
[----:B------:R-:W-:-:S03]  /*55b40*/  LOP3.LUT R15, R15, 0x70, RZ, 0x3c, !PT ;  /* 0x000000700f0f7812 */ /* 0x000fc600078e3cff */
[----:B------:R-:W4:Y:S04]  /*55b50*/  LDL.64 R2, [R1+0xe38] ;  /* 0x000e380001027983 */ /* 0x000f280000100a00 */
[----:B------:R1:W-:Y:S04]  /*55b60*/  LDGSTS.E [R14+0x44c00], [R10.64], P0 ;  /* 0x44c000000a0e7fae */ /* 0x0003e80008121844 */
[----:B--2---:R2:W-:Y:S04]  /*55b70*/  LDGSTS.E [R14+0x44d00], [R24.64], P1 ;  /* 0x44d00000180e7fae */ /* 0x0045e80008921844 */
        /* <DEDUP_REMOVED lines=45> */
[----:B------:R-:W2:Y:S04]  /*55e50*/  LDL.64 R222, [R1+0xe28] ;  /* 0x000e280001de7983 */ /* 0x000ea80000100a00 */
        /* <DEDUP_REMOVED lines=61> */
[----:B------:R1:W-:Y:S04]  /*56230*/  LDGSTS.E [R14+0x60c00], [R202.64], P0 ;  /* 0x60c00000ca0e7fae */ /* 0x0003e80008121844 */
[----:B------:R-:W3:Y:S04]  /*56240*/  LDL.64 R196, [R1+0x3118] ;  /* 0x0031180001c47983 */ /* 0x000ee80000100a00 */
[----:B------:R-:W3:Y:S04]  /*56250*/  LDL.64 R198, [R1+0x30f0] ;  /* 0x0030f00001c67983 */ /* 0x000ee80000100a00 */
[----:B-1----:R-:W3:Y:S04]  /*56260*/  LDL.64 R200, [R1+0x30c0] ;  /* 0x0030c00001c87983 */ /* 0x002ee80000100a00 */
[----:B------:R-:W3:Y:S04]  /*56270*/  LDL.64 R202, [R1+0x30b8] ;  /* 0x0030b80001ca7983 */ /* 0x000ee80000100a00 */
[----:B----4-:R1:W-:Y:S04]  /*56280*/  LDGSTS.E [R14+0x60d00], [R222.64], P1 ;  /* 0x60d00000de0e7fae */ /* 0x0103e80008921844 */
[----:B-1----:R-:W3:Y:S04]  /*56290*/  LDL.64 R222, [R1+0x30e8] ;  /* 0x0030e80001de7983 */ /* 0x002ee80000100a00 */
        /* <DEDUP_REMOVED lines=36> */
[----:B---3--:R-:W3:Y:S04]  /*564e0*/  LDL.64 R106, [R1+0x3a00] ;  /* 0x003a0000016a7983 */ /* 0x008ee80000100a00 */
        /* <DEDUP_REMOVED lines=17> */
[----:B------:R-:W3:Y:S04]  /*56600*/  LDL.64 R196, [R1+0x3ab0] ;  /* 0x003ab00001c47983 */ /* 0x000ee80000100a00 */
[----:B------:R1:W-:Y:S04]  /*56610*/  LDGSTS.E [R14+0x6fc00], [R200.64], P0 ;  /* 0x6fc00000c80e7fae */ /* 0x0003e80008121844 */
[----:B------:R-:W3:Y:S04]  /*56620*/  LDL.64 R198, [R1+0x3aa8] ;  /* 0x003aa80001c67983 */ /* 0x000ee80000100a00 */
[----:B------:R1:W-:Y:S04]  /*56630*/  LDGSTS.E [R14+0x6fd00], [R202.64], P1 ;  /* 0x6fd00000ca0e7fae */ /* 0x0003e80008921844 */
[----:B-1----:R-:W3:Y:S04]  /*56640*/  LDL.64 R200, [R1+0x3ac0] ;  /* 0x003ac00001c87983 */ /* 0x002ee80000100a00 */
[----:B------:R-:W3:Y:S04]  /*56650*/  LDL.64 R202, [R1+0x3ab8] ;  /* 0x003ab80001ca7983 */ /* 0x000ee80000100a00 */
[----:B----4-:R1:W-:Y:S04]  /*56660*/  LDGSTS.E [R14+0x70c00], [R220.64], P0 ;  /* 0x70c00000dc0e7fae */ /* 0x0103e80008121844 */
[----:B-1----:R-:W4:Y:S04]  /*56670*/  LDL.64 R220, [R1+0x3ad0] ;  /* 0x003ad00001dc7983 */ /* 0x002f280000100a00 */
[----:B--2---:R1:W-:Y:S04]  /*56680*/  LDGSTS.E [R14+0x70d00], [R222.64], P1 ;  /* 0x70d00000de0e7fae */ /* 0x0043e80008921844 */
[----:B------:R2:W-:Y:S04]  /*56690*/  LDGSTS.E [R14+0x71c00], [R4.64], P0 ;  /* 0x71c00000040e7fae */ /* 0x0005e80008121844 */
[----:B------:R2:W-:Y:S04]  /*566a0*/  LDGSTS.E [R14+0x71d00], [R6.64], P1 ;  /* 0x71d00000060e7fae */ /* 0x0005e80008921844 */
[----:B-1----:R-:W4:Y:S04]  /*566b0*/  LDL.64 R222, [R1+0x3ac8] ;  /* 0x003ac80001de7983 */ /* 0x002f280000100a00 */
[----:B------:R1:W-:Y:S04]  /*566c0*/  LDGSTS.E [R14+0x72c00], [R8.64], P0 ;  /* 0x72c00000080e7fae */ /* 0x0003e80008121844 */
[----:B--2---:R-:W2:Y:S04]  /*566d0*/  LDL.64 R6, [R1+0x618] ;  /* 0x0006180001067983 */ /* 0x004ea80000100a00 */
        /* <DEDUP_REMOVED lines=50> */
[----:B----4-:R1:W-:Y:S04]  /*56a00*/  LDGSTS.E [R14+0x7fc00], [R220.64], P0 ;  /* 0x7fc00000dc0e7fae */ /* 0x0103e80008121844 */
[----:B------:R-:W4:Y:S04]  /*56a10*/  LDL.64 R202, [R1+0xe00] ;  /* 0x000e000001ca7983 */ /* 0x000f280000100a00 */
        /* <DEDUP_REMOVED lines=14> */
[----:B---3--:R3:W-:Y:S04]  /*56b00*/  LDGSTS.E [R15+0x45e00], [R10.64], P0 ;  /* 0x45e000000a0f7fae */ /* 0x0087e80008121844 */
[----:B--2---:R-:W2:Y:S04]  /*56b10*/  LDL.64 R6, [R1+0xe78] ;  /* 0x000e780001067983 */ /* 0x004ea80000100a00 */
        /* <DEDUP_REMOVED lines=46> */
[----:B----4-:R-:W4:Y:S04]  /*56e00*/  LDL.64 R198, [R1+0x16e8] ;  /* 0x0016e80001c67983 */ /* 0x010f280000100a00 */
[----:B------:R1:W-:Y:S04]  /*56e10*/  LDGSTS.E [R15+0x51e00], [R202.64], P0 ;  /* 0x51e00000ca0f7fae */ /* 0x0003e80008121844 */
[----:B-1----:R-:W4:Y:S04]  /*56e20*/  LDL.64 R200, [R1+0x3760] ;  /* 0x0037600001c87983 */ /* 0x002f280000100a00 */
[----:B------:R1:W-:Y:S04]  /*56e30*/  LDGSTS.E [R15+0x51f00], [R220.64], P1 ;  /* 0x51f00000dc0f7fae */ /* 0x0003e80008921844 */
[----:B------:R-:W4:Y:S04]  /*56e40*/  LDL.64 R202, [R1+0x3758] ;  /* 0x0037580001ca7983 */ /* 0x000f280000100a00 */
        /* <DEDUP_REMOVED lines=9> */
[----:B---3--:R3:W-:Y:S04]  /*56ee0*/  LDGSTS.E [R15+0x54f00], [R10.64], P1 ;  /* 0x54f000000a0f7fae */ /* 0x0087e80008921844 */
[----:B--2---:R-:W2:Y:S04]  /*56ef0*/  LDL.64 R8, [R1+0x30a8] ;  /* 0x0030a80001087983 */ /* 0x004ea80000100a00 */
        /* <DEDUP_REMOVED lines=41> */
[----:B----4-:R-:W4:Y:S04]  /*57190*/  LDL.64 R194, [R1+0x3430] ;  /* 0x0034300001c27983 */ /* 0x010f280000100a00 */
        /* <DEDUP_REMOVED lines=8> */
[----:B------:R-:W2:Y:S04]  /*57220*/  LDL.64 R6, [R1+0x3880] ;  /* 0x0038800001067983 */ /* 0x000ea80000100a00 */
[----:B-1----:R-:W2:Y:S04]  /*57230*/  LDL.64 R220, [R1+0x36b8] ;  /* 0x0036b80001dc7983 */ /* 0x002ea80000100a00 */
[----:B------:R1:W-:Y:S04]  /*57240*/  LDGSTS.E [R15+0x61f00], [R222.64], P1 ;  /* 0x61f00000de0f7fae */ /* 0x0003e80008921844 */
[----:B-1----:R-:W2:Y:S04]  /*57250*/  LDL.64 R222, [R1+0x36c0] ;  /* 0x0036c00001de7983 */ /* 0x002ea80000100a00 */
[----:B--2---:R1:W-:Y:S04]  /*57260*/  LDGSTS.E [R15+0x62e00], [R222.64], P0 ;  /* 0x62e00000de0f7fae */ /* 0x0043e80008121844 */
[----:B------:R2:W-:Y:S04]  /*57270*/  LDGSTS.E [R15+0x62f00], [R220.64], P1 ;  /* 0x62f00000dc0f7fae */ /* 0x0005e80008921844 */
[----:B------:R3:W-:Y:S04]  /*57280*/  LDGSTS.E [R15+0x63e00], [R202.64], P0 ;  /* 0x63e00000ca0f7fae */ /* 0x0007e80008121844 */
[----:B-1----:R1:W5:Y:S04]  /*57290*/  LDL.LU.64 R222, [R1+0x4660] ;  /* 0x0046600001de7983 */ /* 0x0023680000300a00 */
[----:B--2---:R1:W5:Y:S04]  /*572a0*/  LDL.LU.64 R220, [R1+0x4658] ;  /* 0x0046580001dc7983 */ /* 0x0043680000300a00 */
[----:B---3--:R1:W5:Y:S04]  /*572b0*/  LDL.LU.64 R202, [R1+0x4650] ;  /* 0x0046500001ca7983 */ /* 0x0083680000300a00 */
[----:B------:R2:W-:Y:S04]  /*572c0*/  LDGSTS.E [R15+0x63f00], [R200.64], P1 ;  /* 0x63f00000c80f7fae */ /* 0x0005e80008921844 */
[----:B------:R3:W-:Y:S04]  /*572d0*/  LDGSTS.E [R15+0x64e00], [R198.64], P0 ;  /* 0x64e00000c60f7fae */ /* 0x0007e80008121844 */
[----:B------:R1:W-:Y:S04]  /*572e0*/  LDGSTS.E [R15+0x64f00], [R196.64], P1 ;  /* 0x64f00000c40f7fae */ /* 0x0003e80008921844 */
[----:B--2---:R2:W5:Y:S04]  /*572f0*/  LDL.LU.64 R200, [R1+0x4648] ;  /* 0x0046480001c87983 */ /* 0x0045680000300a00 */
[----:B---3--:R2:W5:Y:S04]  /*57300*/  LDL.LU.64 R198, [R1+0x4640] ;  /* 0x0046400001c67983 */ /* 0x0085680000300a00 */
[----:B-1----:R2:W5:Y:S04]  /*57310*/  LDL.LU.64 R196, [R1+0x4638] ;  /* 0x0046380001c47983 */ /* 0x0025680000300a00 */
[----:B----4-:R1:W-:Y:S04]  /*57320*/  LDGSTS.E [R15+0x65e00], [R194.64], P0 ;  /* 0x65e00000c20f7fae */ /* 0x0103e80008121844 */
[----:B------:R3:W-:Y:S04]  /*57330*/  LDGSTS.E [R15+0x65f00], [R192.64], P1 ;  /* 0x65f00000c00f7fae */ /* 0x0007e80008921844 */
[----:B------:R4:W-:Y:S04]  /*57340*/  LDGSTS.E [R15+0x66e00], [R188.64], P0 ;  /* 0x66e00000bc0f7fae */ /* 0x0009e80008121844 */
[----:B-1----:R2:W5:Y:S04]  /*57350*/  LDL.LU.64 R194, [R1+0x4630] ;  /* 0x0046300001c27983 */ /* 0x0025680000300a00 */
[----:B---3--:R2:W5:Y:S04]  /*57360*/  LDL.LU.64 R192, [R1+0x4628] ;  /* 0x0046280001c07983 */ /* 0x0085680000300a00 */
[----:B----4-:R2:W5:Y:S04]  /*57370*/  LDL.LU.64 R188, [R1+0x4620] ;  /* 0x0046200001bc7983 */ /* 0x0105680000300a00 */
[----:B------:R1:W-:Y:S04]  /*57380*/  LDGSTS.E [R15+0x66f00], [R182.64], P1 ;  /* 0x66f00000b60f7fae */ /* 0x0003e80008921844 */
        /* <DEDUP_REMOVED lines=44> */
[----:B-1----:R2:W5:Y:S04]  /*57650*/  LDL.LU R2, [R1+0x4574] ;  /* 0x0045740001027983 */ /* 0x0025680000300800 */
[----:B------:R2:W-:Y:S04]  /*57660*/  STL [R1+0x1e4], RZ ;  /* 0x0001e4ff01007387 */ /* 0x0005e80000100800 */
        /* <DEDUP_REMOVED lines=131> */
[----:B------:R1:W-:Y:S04]  /*57ea0*/  LDGSTS.E [R15+0x72f00], [R238.64], P1 ;  /* 0x72f00000ee0f7fae */ /* 0x0003e80008921844 */
        /* <DEDUP_REMOVED lines=36> */
[----:B------:R2:W-:Y:S01]  /*580f0*/  LDGSTS.E [R15+0x7ff00], [R12.64], P1 ;  /* 0x7ff000000c0f7fae */ /* 0x0005e20008921844 */
[----:B-1----:R-:W-:-:S03]  /*58100*/  CS2R R204, SRZ ;  /* 0x0000000000cc7805 */ /* 0x002fc6000001ff00 */
[----:B------:R-:W0:Y:S01]  /*58110*/  LDGDEPBAR ;  /* 0x00000000000079af */ /* 0x000e220000000000 */
        /* <DEDUP_REMOVED lines=13> */
[----:B----4-:R-:W-:Y:S01]  /*581f0*/  CS2R R244, SRZ ;  /* 0x0000000000f47805 */ /* 0x010fe2000001ff00 */
[----:B---3--:R-:W-:Y:S01]  /*58200*/  CS2R R246, SRZ ;  /* 0x0000000000f67805 */ /* 0x008fe2000001ff00 */
[----:B------:R-:W-:Y:S01]  /*58210*/  CS2R R28, SRZ ;  /* 0x00000000001c7805 */ /* 0x000fe2000001ff00 */
[----:B------:R-:W-:Y:S01]  /*58220*/  CS2R R30, SRZ ;  /* 0x00000000001e7805 */ /* 0x000fe2000001ff00 */
[----:B--2---:R-:W-:Y:S01]  /*58230*/  CS2R R12, SRZ ;  /* 0x00000000000c7805 */ /* 0x004fe2000001ff00 */
        /* <DEDUP_REMOVED lines=11> */
[----:B------:R-:W-:Y:S05]  /*582f0*/  @!P2 BRA `(.L_x_0) ;  /* 0x000792100000a947 */ /* 0x000fea0003800000 */
[----:B------:R-:W2:Y:S04]  /*58300*/  LDL.LU.64 R14, [R1+0x5d0] ;  /* 0x0005d000010e7983 */ /* 0x000ea80000300a00 */
[----:B------:R-:W3:Y:S04]  /*58310*/  LDL.LU.64 R44, [R1+0x470] ;  /* 0x00047000012c7983 */ /* 0x000ee80000300a00 */
[----:B------:R-:W4:Y:S04]  /*58320*/  LDL.LU.64 R46, [R1+0x330] ;  /* 0x00033000012e7983 */ /* 0x000f280000300a00 */
[----:B------:R-:W4:Y:S04]  /*58330*/  LDL.LU.64 R34, [R1+0x120] ;  /* 0x0001200001227983 */ /* 0x000f280000300a00 */
[----:B------:R-:W4:Y:S04]  /*58340*/  LDL.LU.64 R16, [R1+0x5c8] ;  /* 0x0005c80001107983 */ /* 0x000f280000300a00 */
[----:B------:R-:W4:Y:S04]  /*58350*/  LDL.LU.64 R18, [R1+0x468] ;  /* 0x0004680001127983 */ /* 0x000f280000300a00 */
[----:B------:R-:W4:Y:S04]  /*58360*/  LDL.LU.64 R36, [R1+0x308] ;  /* 0x0003080001247983 */ /* 0x000f280000300a00 */
[----:B------:R-:W4:Y:S04]  /*58370*/  LDL.LU.64 R32, [R1+0x108] ;  /* 0x0001080001207983 */ /* 0x000f280000300a00 */
[----:B------:R-:W4:Y:S04]  /*58380*/  LDL.LU.64 R38, [R1+0x5c0] ;  /* 0x0005c00001267983 */ /* 0x000f280000300a00 */
[----:B------:R-:W4:Y:S04]  /*58390*/  LDL.LU.64 R40, [R1+0x460] ;  /* 0x0004600001287983 */ /* 0x000f280000300a00 */
[----:B--2---:R-:W-:Y:S01]  /*583a0*/  STL [R1+0x307c], R14 ;  /* 0x00307c0e01007387 */ /* 0x004fe20000100800 */
[----:B------:R-:W-:-:S03]  /*583b0*/  IMAD.MOV.U32 R0, RZ, RZ, R15 ;  /* 0x000000ffff007224 */ /* 0x000fc600078e000f */
[----:B------:R-:W2:Y:S04]  /*583c0*/  LDL.LU.64 R42, [R1+0x300] ;  /* 0x00030000012a7983 */ /* 0x000ea80000300a00 */
[----:B---3--:R-:W-:Y:S04]  /*583d0*/  STL [R1+0x3078], R44 ;  /* 0x0030782c01007387 */ /* 0x008fe80000100800 */
[----:B------:R1:W-:Y:S04]  /*583e0*/  STL [R1+0x3074], R0 ;  /* 0x0030740001007387 */ /* 0x0003e80000100800 */
[----:B------:R-:W3:Y:S01]  /*583f0*/  LDL.LU.64 R12, [R1+0x100] ;  /* 0x00010000010c7983 */ /* 0x000ee20000300a00 */
[----:B-1----:R-:W-:-:S03]  /*58400*/  MOV R0, R45 ;  /* 0x0000002d00007202 */ /* 0x002fc60000000f00 */
[----:B------:R-:W3:Y:S04]  /*58410*/  LDL.LU.64 R44, [R1+0x5b8] ;  /* 0x0005b800012c7983 */ /* 0x000ee80000300a00 */
[----:B------:R1:W-:Y:S04]  /*58420*/  STL [R1+0x306c], R0 ;  /* 0x00306c0001007387 */ /* 0x0003e80000100800 */
[----:B----4-:R4:W-:Y:S01]  /*58430*/  STL [R1+0x3070], R46 ;  /* 0x0030702e01007387 */ /* 0x0109e20000100800 */
[----:B-1----:R-:W-:-:S03]  /*58440*/  IMAD.MOV.U32 R0, RZ, RZ, R47 ;  /* 0x000000ffff007224 */ /* 0x002fc600078e002f */
[----:B----4-:R-:W4:Y:S04]  /*58450*/  LDL.LU.64 R46, [R1+0x458] ;  /* 0x00045800012e7983 */ /* 0x010f280000300a00 */
[----:B------:R1:W-:Y:S04]  /*58460*/  STL [R1+0x3064], R0 ;  /* 0x0030640001007387 */ /* 0x0003e80000100800 */
[----:B------:R1:W-:Y:S02]  /*58470*/  STL [R1+0x3068], R34 ;  /* 0x0030682201007387 */ /* 0x0003e40000100800 */
[----:B-1----:R-:W-:-:S02]  /*58480*/  IMAD.MOV.U32 R0, RZ, RZ, R35 ;  /* 0x000000ffff007224 */ /* 0x002fc400078e0023 */
[----:B------:R-:W4:Y:S04]  /*58490*/  LDL.LU.64 R34, [R1+0x2f8] ;  /* 0x0002f80001227983 */ /* 0x000f280000300a00 */
[----:B------:R1:W-:Y:S04]  /*584a0*/  STL [R1+0x305c], R0 ;  /* 0x00305c0001007387 */ /* 0x0003e80000100800 */
[----:B------:R1:W-:Y:S04]  /*584b0*/  STL [R1+0x3060], R16 ;  /* 0x0030601001007387 */ /* 0x0003e80000100800 */
[----:B------:R-:W4:Y:S01]  /*584c0*/  LDL.LU.64 R14, [R1+0xf8] ;  /* 0x0000f800010e7983 */ /* 0x000f220000300a00 */
[----:B-1----:R-:W-:-:S05]  /*584d0*/  IMAD.MOV.U32 R0, RZ, RZ, R17 ;  /* 0x000000ffff007224 */ /* 0x002fca00078e0011 */
[----:B------:R1:W-:Y:S04]  /*584e0*/  STL [R1+0x3054], R0 ;  /* 0x0030540001007387 */ /* 0x0003e80000100800 */
[----:B------:R1:W-:Y:S04]  /*584f0*/  STL [R1+0x3058], R18 ;  /* 0x0030581201007387 */ /* 0x0003e80000100800 */
[----:B------:R-:W4:Y:S01]  /*58500*/  LDL.LU.64 R16, [R1+0x5b0] ;  /* 0x0005b00001107983 */ /* 0x000f220000300a00 */
[----:B-1----:R-:W-:-:S03]  /*58510*/  MOV R0, R19 ;  /* 0x0000001300007202 */ /* 0x002fc60000000f00 */
[----:B------:R-:W-:Y:S04]  /*58520*/  STL [R1+0x3050], R36 ;  /* 0x0030502401007387 */ /* 0x000fe80000100800 */
[----:B------:R1:W-:Y:S04]  /*58530*/  STL [R1+0x304c], R0 ;  /* 0x00304c0001007387 */ /* 0x0003e80000100800 */
[----:B------:R-:W4:Y:S01]  /*58540*/  LDL.LU.64 R18, [R1+0x450] ;  /* 0x0004500001127983 */ /* 0x000f220000300a00 */
[----:B-1----:R-:W-:-:S03]  /*58550*/  IMAD.MOV.U32 R0, RZ, RZ, R37 ;  /* 0x000000ffff007224 */ /* 0x002fc600078e0025 */
        /* <DEDUP_REMOVED lines=8> */
[----:B------:R-:W4:Y:S04]  /*585e0*/  LDL.LU.64 R38, [R1+0x5a8] ;  /* 0x0005a80001267983 */ /* 0x000f280000300a00 */
[----:B------:R1:W-:Y:S04]  /*585f0*/  STL [R1+0x3034], R0 ;  /* 0x0030340001007387 */ /* 0x0003e80000100800 */
[----:B------:R1:W-:Y:S02]  /*58600*/  STL [R1+0x3038], R40 ;  /* 0x0030382801007387 */ /* 0x0003e40000100800 */
[----:B-1----:R-:W-:-:S02]  /*58610*/  MOV R0, R41 ;  /* 0x0000002900007202 */ /* 0x002fc40000000f00 */
[----:B------:R-:W4:Y:S04]  /*58620*/  LDL.LU.64 R40, [R1+0x448] ;  /* 0x0004480001287983 */ /* 0x000f280000300a00 */
[----:B------:R2:W-:Y:S02]  /*58630*/  STL [R1+0x302c], R0 ;  /* 0x00302c0001007387 */ /* 0x0005e40000100800 */
[----:B--2---:R-:W-:Y:S02]  /*58640*/  IMAD.MOV.U32 R0, RZ, RZ, R43 ;  /* 0x000000ffff007224 */ /* 0x004fe400078e002b */
[----:B------:R1:W-:Y:S04]  /*58650*/  STL [R1+0x3030], R42 ;  /* 0x0030302a01007387 */ /* 0x0003e80000100800 */
[----:B-1----:R-:W2:Y:S04]  /*58660*/  LDL.LU.64 R42, [R1+0x2e8] ;  /* 0x0002e800012a7983 */ /* 0x002ea80000300a00 */
[----:B------:R1:W-:Y:S04]  /*58670*/  STL [R1+0x3024], R0 ;  /* 0x0030240001007387 */ /* 0x0003e80000100800 */
[----:B---3--:R-:W-:Y:S01]  /*58680*/  STL [R1+0x3028], R12 ;  /* 0x0030280c01007387 */ /* 0x008fe20000100800 */
[----:B-1----:R-:W-:-:S03]  /*58690*/  IMAD.MOV.U32 R0, RZ, RZ, R13 ;  /* 0x000000ffff007224 */ /* 0x002fc600078e000d */
[----:B------:R-:W-:Y:S04]  /*586a0*/  STL [R1+0x3020], R44 ;  /* 0x0030202c01007387 */ /* 0x000fe80000100800 */
[----:B------:R1:W-:Y:S02]  /*586b0*/  STL [R1+0x301c], R0 ;  /* 0x00301c0001007387 */ /* 0x0003e40000100800 */
[----:B-1----:R-:W-:Y:S02]  /*586c0*/  IMAD.MOV.U32 R0, RZ, RZ, R45 ;  /* 0x000000ffff007224 */ /* 0x002fe400078e002d */
[----:B------:R-:W3:Y:S04]  /*586d0*/  LDL.LU.64 R44, [R1+0x5a0] ;  /* 0x0005a000012c7983 */ /* 0x000ee80000300a00 */
[----:B------:R1:W-:Y:S04]  /*586e0*/  STL [R1+0x3014], R0 ;  /* 0x0030140001007387 */ /* 0x0003e80000100800 */
[----:B----4-:R4:W-:Y:S01]  /*586f0*/  STL [R1+0x3018], R46 ;  /* 0x0030182e01007387 */ /* 0x0109e20000100800 */
[----:B-1----:R-:W-:-:S03]  /*58700*/  MOV R0, R47 ;  /* 0x0000002f00007202 */ /* 0x002fc60000000f00 */
[----:B----4-:R-:W4:Y:S04]  /*58710*/  LDL.LU.64 R46, [R1+0x440] ;  /* 0x00044000012e7983 */ /* 0x010f280000300a00 */
[----:B------:R1:W-:Y:S04]  /*58720*/  STL [R1+0x300c], R0 ;  /* 0x00300c0001007387 */ /* 0x0003e80000100800 */
[----:B------:R1:W-:Y:S02]  /*58730*/  STL [R1+0x3010], R34 ;  /* 0x0030102201007387 */ /* 0x0003e40000100800 */
[----:B-1----:R-:W-:-:S02]  /*58740*/  IMAD.MOV.U32 R0, RZ, RZ, R35 ;  /* 0x000000ffff007224 */ /* 0x002fc400078e0023 */
[----:B------:R-:W4:Y:S04]  /*58750*/  LDL.LU.64 R34, [R1+0x2e0] ;  /* 0x0002e00001227983 */ /* 0x000f280000300a00 */
[----:B------:R1:W-:Y:S04]  /*58760*/  STL [R1+0x3004], R0 ;  /* 0x0030040001007387 */ /* 0x0003e80000100800 */
[----:B------:R-:W-:Y:S01]  /*58770*/  STL [R1+0x3008], R14 ;  /* 0x0030080e01007387 */ /* 0x000fe20000100800 */
[----:B-1----:R-:W-:-:S03]  /*58780*/  IMAD.MOV.U32 R0, RZ, RZ, R15 ;  /* 0x000000ffff007224 */ /* 0x002fc600078e000f */
[----:B------:R-:W-:Y:S04]  /*58790*/  STL [R1+0x3000], R16 ;  /* 0x0030001001007387 */ /* 0x000fe80000100800 */
[----:B------:R1:W-:Y:S02]  /*587a0*/  STL [R1+0x2ffc], R0 ;  /* 0x002ffc0001007387 */ /* 0x0003e40000100800 */
[----:B-1----:R-:W-:Y:S02]  /*587b0*/  IMAD.MOV.U32 R0, RZ, RZ, R17 ;  /* 0x000000ffff007224 */ /* 0x002fe400078e0011 */
[----:B------:R-:W4:Y:S04]  /*587c0*/  LDL.LU.64 R16, [R1+0x598] ;  /* 0x0005980001107983 */ /* 0x000f280000300a00 */
[----:B------:R1:W-:Y:S04]  /*587d0*/  STL [R1+0x2ff4], R0 ;  /* 0x002ff40001007387 */ /* 0x0003e80000100800 */
[----:B------:R1:W-:Y:S02]  /*587e0*/  STL [R1+0x2ff8], R18 ;  /* 0x002ff81201007387 */ /* 0x0003e40000100800 */
[----:B-1----:R-:W-:-:S02]  /*587f0*/  MOV R0, R19 ;  /* 0x0000001300007202 */ /* 0x002fc40000000f00 */
[----:B------:R-:W4:Y:S04]  /*58800*/  LDL.LU.64 R18, [R1+0x438] ;  /* 0x0004380001127983 */ /* 0x000f280000300a00 */
        /* <DEDUP_REMOVED lines=16> */
[----:B--2---:R2:W-:Y:S01]  /*58910*/  STL [R1+0x2fd0], R42 ;  /* 0x002fd02a01007387 */ /* 0x0045e20000100800 */
[----:B-1----:R-:W-:-:S03]  /*58920*/  IMAD.MOV.U32 R0, RZ, RZ, R43 ;  /* 0x000000ffff007224 */ /* 0x002fc600078e002b */
[----:B--2---:R-:W2:Y:S04]  /*58930*/  LDL.LU.64 R42, [R1+0x2c0] ;  /* 0x0002c000012a7983 */ /* 0x004ea80000300a00 */
[----:B------:R1:W-:Y:S04]  /*58940*/  STL [R1+0x2fc4], R0 ;  /* 0x002fc40001007387 */ /* 0x0003e80000100800 */
[----:B------:R-:W-:Y:S04]  /*58950*/  STL [R1+0x2fc8], R234 ;  /* 0x002fc8ea01007387 */ /* 0x000fe80000100800 */
[----:B------:R-:W-:Y:S04]  /*58960*/  STL [R1+0x2fbc], R235 ;  /* 0x002fbceb01007387 */ /* 0x000fe80000100800 */
[----:B---3--:R3:W-:Y:S01]  /*58970*/  STL [R1+0x2fc0], R44 ;  /* 0x002fc02c01007387 */ /* 0x0087e20000100800 */
[----:B-1----:R-:W-:-:S03]  /*58980*/  IMAD.MOV.U32 R0, RZ, RZ, R45 ;  /* 0x000000ffff007224 */ /* 0x002fc600078e002d */
[----:B---3--:R-:W3:Y:S04]  /*58990*/  LDL.LU.64 R44, [R1+0x588] ;  /* 0x00058800012c7983 */ /* 0x008ee80000300a00 */
[----:B------:R1:W-:Y:S04]  /*589a0*/  STL [R1+0x2fb4], R0 ;  /* 0x002fb40001007387 */ /* 0x0003e80000100800 */
[----:B----4-:R4:W-:Y:S01]  /*589b0*/  STL [R1+0x2fb8], R46 ;  /* 0x002fb82e01007387 */ /* 0x0109e20000100800 */
[----:B-1----:R-:W-:-:S03]  /*589c0*/  IMAD.MOV.U32 R0, RZ, RZ, R47 ;  /* 0x000000ffff007224 */ /* 0x002fc600078e002f */
[----:B----4-:R-:W4:Y:S04]  /*589d0*/  LDL.LU.64 R46, [R1+0x428] ;  /* 0x00042800012e7983 */ /* 0x010f280000300a00 */
[----:B------:R1:W-:Y:S04]  /*589e0*/  STL [R1+0x2fac], R0 ;  /* 0x002fac0001007387 */ /* 0x0003e80000100800 */
[----:B------:R1:W-:Y:S02]  /*589f0*/  STL [R1+0x2fb0], R34 ;  /* 0x002fb02201007387 */ /* 0x0003e40000100800 */
[----:B-1----:R-:W-:-:S02]  /*58a00*/  MOV R0, R35 ;  /* 0x0000002300007202 */ /* 0x002fc40000000f00 */
[----:B------:R-:W4:Y:S04]  /*58a10*/  LDL.LU.64 R34, [R1+0x2b8] ;  /* 0x0002b80001227983 */ /* 0x000f280000300a00 */
[----:B------:R1:W-:Y:S04]  /*58a20*/  STL [R1+0x2fa4], R0 ;  /* 0x002fa40001007387 */ /* 0x0003e80000100800 */
[----:B------:R-:W-:Y:S04]  /*58a30*/  STL [R1+0x2fa8], R232 ;  /* 0x002fa8e801007387 */ /* 0x000fe80000100800 */
[----:B------:R-:W-:Y:S04]  /*58a40*/  STL [R1+0x2f9c], R233 ;  /* 0x002f9ce901007387 */ /* 0x000fe80000100800 */
[----:B------:R1:W-:Y:S02]  /*58a50*/  STL [R1+0x2fa0], R16 ;  /* 0x002fa01001007387 */ /* 0x0003e40000100800 */
[----:B-1----:R-:W-:-:S02]  /*58a60*/  IMAD.MOV.U32 R0, RZ, RZ, R17 ;  /* 0x000000ffff007224 */ /* 0x002fc400078e0011 */
[----:B------:R-:W4:Y:S04]  /*58a70*/  LDL.LU.64 R16, [R1+0x580] ;  /* 0x0005800001107983 */ /* 0x000f280000300a00 */
[----:B------:R1:W-:Y:S04]  /*58a80*/  STL [R1+0x2f94], R0 ;  /* 0x002f940001007387 */ /* 0x0003e80000100800 */
        /* <DEDUP_REMOVED lines=8> */
[----:B-----5:R-:W-:Y:S04]  /*58b10*/  STL [R1+0x2f88], R194 ;  /* 0x002f88c201007387 */ /* 0x020fe80000100800 */
[----:B------:R-:W-:Y:S04]  /*58b20*/  STL [R1+0x2f7c], R195 ;  /* 0x002f7cc301007387 */ /* 0x000fe80000100800 */
        /* <DEDUP_REMOVED lines=57> */
[----:B-1----:R-:W-:-:S03]  /*58ec0*/  MOV R0, R45 ;  /* 0x0000002d00007202 */ /* 0x002fc60000000f00 */
[----:B---3--:R-:W3:Y:S04]  /*58ed0*/  LDL.LU.64 R44, [R1+0x528] ;  /* 0x00052800012c7983 */ /* 0x008ee80000300a00 */
        /* <DEDUP_REMOVED lines=34> */
[----:B-1----:R-:W-:-:S03]  /*59100*/  MOV R0, R43 ;  /* 0x0000002b00007202 */ /* 0x002fc60000000f00 */
        /* <DEDUP_REMOVED lines=71> */
[----:B------:R1:W-:Y:S04]  /*59580*/  STL [R1+0x2e04], R0 ;  /* 0x002e040001007387 */ /* 0x0003e80000100800 */
[----:B------:R-:W4:Y:S04]  /*59590*/  LDL.LU.64 R32, [R1+0x170] ;  /* 0x0001700001207983 */ /* 0x000f280000300a00 */
[----:B------:R-:W-:Y:S04]  /*595a0*/  STL [R1+0x2dfc], R149 ;  /* 0x002dfc9501007387 */ /* 0x000fe80000100800 */
[----:B------:R-:W-:Y:S01]  /*595b0*/  STL [R1+0x2e00], R38 ;  /* 0x002e002601007387 */ /* 0x000fe20000100800 */
[----:B-1----:R-:W-:-:S03]  /*595c0*/  MOV R0, R39 ;  /* 0x0000002700007202 */ /* 0x002fc60000000f00 */
[----:B------:R-:W4:Y:S04]  /*595d0*/  LDL.LU.64 R36, [R1+0x4b8] ;  /* 0x0004b80001247983 */ /* 0x000f280000300a00 */
[----:B------:R1:W-:Y:S04]  /*595e0*/  STL [R1+0x2df4], R0 ;  /* 0x002df40001007387 */ /* 0x0003e80000100800 */
[----:B------:R-:W-:Y:S01]  /*595f0*/  STL [R1+0x2df8], R40 ;  /* 0x002df82801007387 */ /* 0x000fe20000100800 */
[----:B-1----:R-:W-:-:S03]  /*59600*/  IMAD.MOV.U32 R0, RZ, RZ, R41 ;  /* 0x000000ffff007224 */ /* 0x002fc600078e0029 */
[----:B------:R-:W4:Y:S04]  /*59610*/  LDL.LU.64 R38, [R1+0x398] ;  /* 0x0003980001267983 */ /* 0x000f280000300a00 */
[----:B------:R1:W-:Y:S04]  /*59620*/  STL [R1+0x2dec], R0 ;  /* 0x002dec0001007387 */ /* 0x0003e80000100800 */
[----:B--2---:R-:W-:Y:S01]  /*59630*/  STL [R1+0x2df0], R42 ;  /* 0x002df02a01007387 */ /* 0x004fe20000100800 */
[----:B-1----:R-:W-:-:S03]  /*59640*/  IMAD.MOV.U32 R0, RZ, RZ, R43 ;  /* 0x000000ffff007224 */ /* 0x002fc600078e002b */
[----:B------:R-:W2:Y:S04]  /*59650*/  LDL.LU.64 R40, [R1+0x168] ;  /* 0x0001680001287983 */ /* 0x000ea80000300a00 */
[----:B------:R3:W-:Y:S04]  /*59660*/  STL [R1+0x2de4], R0 ;  /* 0x002de40001007387 */ /* 0x0007e80000100800 */
[----:B------:R-:W-:Y:S04]  /*59670*/  STL [R1+0x2de8], R156 ;  /* 0x002de89c01007387 */ /* 0x000fe80000100800 */
[----:B------:R-:W-:Y:S01]  /*59680*/  STL [R1+0x2ddc], R157 ;  /* 0x002ddc9d01007387 */ /* 0x000fe20000100800 */
[----:B---3--:R-:W-:-:S03]  /*59690*/  IMAD.MOV.U32 R0, RZ, RZ, R45 ;  /* 0x000000ffff007224 */ /* 0x008fc600078e002d */
[----:B------:R-:W-:Y:S04]  /*596a0*/  STL [R1+0x2de0], R44 ;  /* 0x002de02c01007387 */ /* 0x000fe80000100800 */
[----:B------:R-:W3:Y:S04]  /*596b0*/  LDL.LU.64 R42, [R1+0x4b0] ;  /* 0x0004b000012a7983 */ /* 0x000ee80000300a00 */
[----:B------:R1:W-:Y:S04]  /*596c0*/  STL [R1+0x2dd4], R0 ;  /* 0x002dd40001007387 */ /* 0x0003e80000100800 */
[----:B----4-:R4:W-:Y:S01]  /*596d0*/  STL [R1+0x2dd8], R46 ;  /* 0x002dd82e01007387 */ /* 0x0109e20000100800 */
[----:B-1----:R-:W-:-:S03]  /*596e0*/  MOV R0, R47 ;  /* 0x0000002f00007202 */ /* 0x002fc60000000f00 */
[----:B------:R-:W3:Y:S04]  /*596f0*/  LDL.LU.64 R44, [R1+0x390] ;  /* 0x00039000012c7983 */ /* 0x000ee80000300a00 */
[----:B------:R-:W-:Y:S04]  /*59700*/  STL [R1+0x2dd0], R34 ;  /* 0x002dd02201007387 */ /* 0x000fe80000100800 */
[----:B------:R1:W-:Y:S04]  /*59710*/  STL [R1+0x2dcc], R0 ;  /* 0x002dcc0001007387 */ /* 0x0003e80000100800 */
[----:B----4-:R-:W4:Y:S01]  /*59720*/  LDL.LU.64 R46, [R1+0x160] ;  /* 0x00016000012e7983 */ /* 0x010f220000300a00 */
[----:B-1----:R-:W-:-:S03]  /*59730*/  IMAD.MOV.U32 R0, RZ, RZ, R35 ;  /* 0x000000ffff007224 */ /* 0x002fc600078e0023 */
[----:B------:R-:W-:Y:S04]  /*59740*/  STL [R1+0x2dc8], R164 ;  /* 0x002dc8a401007387 */ /* 0x000fe80000100800 */
[----:B------:R1:W-:Y:S04]  /*59750*/  STL [R1+0x2dc4], R0 ;  /* 0x002dc40001007387 */ /* 0x0003e80000100800 */
[----:B------:R-:W-:Y:S01]  /*59760*/  STL [R1+0x2dbc], R165 ;  /* 0x002dbca501007387 */ /* 0x000fe20000100800 */
[----:B-1----:R-:W-:-:S03]  /*59770*/  IMAD.MOV.U32 R0, RZ, RZ, R17 ;  /* 0x000000ffff007224 */ /* 0x002fc600078e0011 */
[----:B------:R1:W-:Y:S04]  /*59780*/  STL [R1+0x2dc0], R16 ;  /* 0x002dc01001007387 */ /* 0x0003e80000100800 */
[----:B------:R-:W4:Y:S04]  /*59790*/  LDL.LU.64 R34, [R1+0x4a8] ;  /* 0x0004a80001227983 */ /* 0x000f280000300a00 */
[----:B------:R1:W-:Y:S04]  /*597a0*/  STL [R1+0x2db4], R0 ;  /* 0x002db40001007387 */ /* 0x0003e80000100800 */
[----:B------:R1:W-:Y:S04]  /*597b0*/  STL [R1+0x2db8], R18 ;  /* 0x002db81201007387 */ /* 0x0003e80000100800 */
[----:B-1----:R-:W4:Y:S01]  /*597c0*/  LDL.LU.64 R16, [R1+0x378] ;  /* 0x0003780001107983 */ /* 0x002f220000300a00 */
[----:B------:R-:W-:-:S03]  /*597d0*/  IMAD.MOV.U32 R0, RZ, RZ, R19 ;  /* 0x000000ffff007224 */ /* 0x000fc600078e0013 */
[----:B------:R-:W4:Y:S04]  /*597e0*/  LDL.LU.64 R18, [R1+0x158] ;  /* 0x0001580001127983 */ /* 0x000f280000300a00 */
[----:B------:R1:W-:Y:S04]  /*597f0*/  STL [R1+0x2dac], R0 ;  /* 0x002dac0001007387 */ /* 0x0003e80000100800 */
[----:B------:R-:W-:Y:S01]  /*59800*/  STL [R1+0x2db0], R32 ;  /* 0x002db02001007387 */ /* 0x000fe20000100800 */
[----:B-1----:R-:W-:-:S03]  /*59810*/  MOV R0, R33 ;  /* 0x0000002100007202 */ /* 0x002fc60000000f00 */
[----:B------:R-:W-:Y:S04]  /*59820*/  STL [R1+0x2da8], R172 ;  /* 0x002da8ac01007387 */ /* 0x000fe80000100800 */
[----:B------:R1:W-:Y:S04]  /*59830*/  STL [R1+0x2da4], R0 ;  /* 0x002da40001007387 */ /* 0x0003e80000100800 */
[----:B------:R-:W-:Y:S01]  /*59840*/  STL [R1+0x2d9c], R173 ;  /* 0x002d9cad01007387 */ /* 0x000fe20000100800 */
[----:B-1----:R-:W-:-:S03]  /*59850*/  IMAD.MOV.U32 R0, RZ, RZ, R37 ;  /* 0x000000ffff007224 */ /* 0x002fc600078e0025 */
[----:B------:R1:W-:Y:S04]  /*59860*/  STL [R1+0x2da0], R36 ;  /* 0x002da02401007387 */ /* 0x0003e80000100800 */
[----:B-1----:R-:W4:Y:S04]  /*59870*/  LDL.LU.64 R36, [R1+0x4a0] ;  /* 0x0004a00001247983 */ /* 0x002f280000300a00 */
[----:B------:R1:W-:Y:S04]  /*59880*/  STL [R1+0x2d94], R0 ;  /* 0x002d940001007387 */ /* 0x0003e80000100800 */
[----:B------:R1:W-:Y:S02]  /*59890*/  STL [R1+0x2d98], R38 ;  /* 0x002d982601007387 */ /* 0x0003e40000100800 */
[----:B-1----:R-:W-:-:S02]  /*598a0*/  IMAD.MOV.U32 R0, RZ, RZ, R39 ;  /* 0x000000ffff007224 */ /* 0x002fc400078e0027 */
[----:B------:R-:W4:Y:S04]  /*598b0*/  LDL.LU.64 R38, [R1+0x370] ;  /* 0x0003700001267983 */ /* 0x000f280000300a00 */
[----:B------:R2:W-:Y:S02]  /*598c0*/  STL [R1+0x2d8c], R0 ;  /* 0x002d8c0001007387 */ /* 0x0005e40000100800 */
[----:B--2---:R-:W-:Y:S02]  /*598d0*/  IMAD.MOV.U32 R0, RZ, RZ, R41 ;  /* 0x000000ffff007224 */ /* 0x004fe400078e0029 */
[----:B------:R1:W-:Y:S04]  /*598e0*/  STL [R1+0x2d90], R40 ;  /* 0x002d902801007387 */ /* 0x0003e80000100800 */
[----:B------:R-:W-:Y:S04]  /*598f0*/  STL [R1+0x2d88], R180 ;  /* 0x002d88b401007387 */ /* 0x000fe80000100800 */
[----:B------:R3:W-:Y:S04]  /*59900*/  STL [R1+0x2d84], R0 ;  /* 0x002d840001007387 */ /* 0x0007e80000100800 */
[----:B-1----:R-:W2:Y:S04]  /*59910*/  LDL.LU.64 R40, [R1+0x150] ;  /* 0x0001500001287983 */ /* 0x002ea80000300a00 */
[----:B------:R-:W-:Y:S01]  /*59920*/  STL [R1+0x2d7c], R181 ;  /* 0x002d7cb501007387 */ /* 0x000fe20000100800 */
[----:B---3--:R-:W-:-:S03]  /*59930*/  MOV R0, R43 ;  /* 0x0000002b00007202 */ /* 0x008fc60000000f00 */
[----:B------:R1:W-:Y:S04]  /*59940*/  STL [R1+0x2d80], R42 ;  /* 0x002d802a01007387 */ /* 0x0003e80000100800 */
[----:B------:R-:W-:Y:S04]  /*59950*/  STL [R1+0x2d78], R44 ;  /* 0x002d782c01007387 */ /* 0x000fe80000100800 */
[----:B------:R3:W-:Y:S04]  /*59960*/  STL [R1+0x2d74], R0 ;  /* 0x002d740001007387 */ /* 0x0007e80000100800 */
[----:B-1----:R-:W2:Y:S01]  /*59970*/  LDL.LU.64 R42, [R1+0x498] ;  /* 0x00049800012a7983 */ /* 0x002ea20000300a00 */
[----:B---3--:R-:W-:-:S05]  /*59980*/  IMAD.MOV.U32 R0, RZ, RZ, R45 ;  /* 0x000000ffff007224 */ /* 0x008fca00078e002d */
[----:B------:R1:W-:Y:S04]  /*59990*/  STL [R1+0x2d6c], R0 ;  /* 0x002d6c0001007387 */ /* 0x0003e80000100800 */
[----:B----4-:R3:W-:Y:S04]  /*599a0*/  STL [R1+0x2d70], R46 ;  /* 0x002d702e01007387 */ /* 0x0107e80000100800 */
[----:B------:R-:W4:Y:S01]  /*599b0*/  LDL.LU.64 R44, [R1+0x368] ;  /* 0x00036800012c7983 */ /* 0x000f220000300a00 */
[----:B-1----:R-:W-:-:S05]  /*599c0*/  IMAD.MOV.U32 R0, RZ, RZ, R47 ;  /* 0x000000ffff007224 */ /* 0x002fca00078e002f */
[----:B------:R1:W-:Y:S04]  /*599d0*/  STL [R1+0x2d64], R0 ;  /* 0x002d640001007387 */ /* 0x0003e80000100800 */
[----:B------:R-:W-:Y:S04]  /*599e0*/  STL [R1+0x2d68], R188 ;  /* 0x002d68bc01007387 */ /* 0x000fe80000100800 */
[----:B------:R-:W-:Y:S04]  /*599f0*/  STL [R1+0x2d5c], R189 ;  /* 0x002d5cbd01007387 */ /* 0x000fe80000100800 */
[----:B---3--:R-:W3:Y:S01]  /*59a00*/  LDL.LU.64 R46, [R1+0x148] ;  /* 0x00014800012e7983 */ /* 0x008ee20000300a00 */
[----:B-1----:R-:W-:-:S03]  /*59a10*/  IMAD.MOV.U32 R0, RZ, RZ, R35 ;  /* 0x000000ffff007224 */ /* 0x002fc600078e0023 */
[----:B------:R-:W-:Y:S04]  /*59a20*/  STL [R1+0x2d60], R34 ;  /* 0x002d602201007387 */ /* 0x000fe80000100800 */
[----:B------:R-:W-:Y:S04]  /*59a30*/  STL [R1+0x2d58], R16 ;  /* 0x002d581001007387 */ /* 0x000fe80000100800 */
[----:B------:R1:W-:Y:S04]  /*59a40*/  STL [R1+0x2d54], R0 ;  /* 0x002d540001007387 */ /* 0x0003e80000100800 */
[----:B------:R-:W-:Y:S01]  /*59a50*/  STL [R1+0x2d50], R18 ;  /* 0x002d501201007387 */ /* 0x000fe20000100800 */
[----:B-1----:R-:W-:-:S05]  /*59a60*/  MOV R0, R17 ;  /* 0x0000001100007202 */ /* 0x002fca0000000f00 */
[----:B------:R1:W-:Y:S04]  /*59a70*/  STL [R1+0x2d4c], R0 ;  /* 0x002d4c0001007387 */ /* 0x0003e80000100800 */
[----:B------:R-:W3:Y:S04]  /*59a80*/  LDL.LU.64 R12, [R1+0x490] ;  /* 0x00049000010c7983 */ /* 0x000ee80000300a00 */
[----:B------:R-:W3:Y:S01]  /*59a90*/  LDL.LU.64 R14, [R1+0x360] ;  /* 0x00036000010e7983 */ /* 0x000ee20000300a00 */
[----:B-1----:R-:W-:-:S05]  /*59aa0*/  IMAD.MOV.U32 R0, RZ, RZ, R19 ;  /* 0x000000ffff007224 */ /* 0x002fca00078e0013 */
[----:B------:R1:W-:Y:S04]  /*59ab0*/  STL [R1+0x2d44], R0 ;  /* 0x002d440001007387 */ /* 0x0003e80000100800 */
[----:B------:R-:W-:Y:S04]  /*59ac0*/  STL [R1+0x2d48], R24 ;  /* 0x002d481801007387 */ /* 0x000fe80000100800 */
[----:B------:R-:W3:Y:S04]  /*59ad0*/  LDL.LU.64 R32, [R1+0x140] ;  /* 0x0001400001207983 */ /* 0x000ee80000300a00 */
[----:B------:R-:W-:Y:S01]  /*59ae0*/  STL [R1+0x2d3c], R25 ;  /* 0x002d3c1901007387 */ /* 0x000fe20000100800 */
[----:B-1----:R-:W-:-:S03]  /*59af0*/  IMAD.MOV.U32 R0, RZ, RZ, R37 ;  /* 0x000000ffff007224 */ /* 0x002fc600078e0025 */
[----:B------:R-:W-:Y:S04]  /*59b00*/  STL [R1+0x2d40], R36 ;  /* 0x002d402401007387 */ /* 0x000fe80000100800 */
[----:B------:R-:W3:Y:S04]  /*59b10*/  LDL.LU.64 R34, [R1+0x488] ;  /* 0x0004880001227983 */ /* 0x000ee80000300a00 */
[----:B------:R1:W-:Y:S04]  /*59b20*/  STL [R1+0x2d34], R0 ;  /* 0x002d340001007387 */ /* 0x0003e80000100800 */
[----:B------:R-:W-:Y:S01]  /*59b30*/  STL [R1+0x2d38], R38 ;  /* 0x002d382601007387 */ /* 0x000fe20000100800 */
[----:B-1----:R-:W-:-:S03]  /*59b40*/  IMAD.MOV.U32 R0, RZ, RZ, R39 ;  /* 0x000000ffff007224 */ /* 0x002fc600078e0027 */
[----:B------:R-:W3:Y:S04]  /*59b50*/  LDL.LU.64 R16, [R1+0x348] ;  /* 0x0003480001107983 */ /* 0x000ee80000300a00 */
[----:B------:R-:W3:Y:S04]  /*59b60*/  LDL.LU.64 R18, [R1+0x138] ;  /* 0x0001380001127983 */ /* 0x000ee80000300a00 */
[----:B------:R2:W-:Y:S02]  /*59b70*/  STL [R1+0x2d2c], R0 ;  /* 0x002d2c0001007387 */ /* 0x0005e40000100800 */
[----:B--2---:R-:W-:-:S02]  /*59b80*/  MOV R0, R41 ;  /* 0x0000002900007202 */ /* 0x004fc40000000f00 */
[----:B------:R-:W-:Y:S04]  /*59b90*/  STL [R1+0x2d30], R40 ;  /* 0x002d302801007387 */ /* 0x000fe80000100800 */
[----:B------:R-:W-:Y:S04]  /*59ba0*/  STL [R1+0x2d28], R10 ;  /* 0x002d280a01007387 */ /* 0x000fe80000100800 */
[----:B------:R1:W-:Y:S04]  /*59bb0*/  STL [R1+0x2d24], R0 ;  /* 0x002d240001007387 */ /* 0x0003e80000100800 */
[----:B------:R-:W2:Y:S04]  /*59bc0*/  LDL.LU.64 R36, [R1+0x480] ;  /* 0x0004800001247983 */ /* 0x000ea80000300a00 */
[----:B------:R-:W-:Y:S04]  /*59bd0*/  STL [R1+0x2d1c], R11 ;  /* 0x002d1c0b01007387 */ /* 0x000fe80000100800 */
[----:B------:R-:W2:Y:S04]  /*59be0*/  LDL.LU.64 R38, [R1+0x340] ;  /* 0x0003400001267983 */ /* 0x000ea80000300a00 */
[----:B------:R4:W-:Y:S01]  /*59bf0*/  STL [R1+0x2d20], R42 ;  /* 0x002d202a01007387 */ /* 0x0009e20000100800 */
[----:B-1----:R-:W-:-:S03]  /*59c00*/  IMAD.MOV.U32 R0, RZ, RZ, R43 ;  /* 0x000000ffff007224 */ /* 0x002fc600078e002b */
[----:B------:R-:W2:Y:S04]  /*59c10*/  LDL.LU.64 R40, [R1+0x130] ;  /* 0x0001300001287983 */ /* 0x000ea80000300a00 */
[----:B----4-:R-:W-:Y:S04]  /*59c20*/  STL [R1+0x2d18], R44 ;  /* 0x002d182c01007387 */ /* 0x010fe80000100800 */
[----:B------:R1:W-:Y:S04]  /*59c30*/  STL [R1+0x2d14], R0 ;  /* 0x002d140001007387 */ /* 0x0003e80000100800 */
[----:B------:R-:W4:Y:S01]  /*59c40*/  LDL.LU.64 R42, [R1+0x478] ;  /* 0x00047800012a7983 */ /* 0x000f220000300a00 */
[----:B-1----:R-:W-:-:S05]  /*59c50*/  IMAD.MOV.U32 R0, RZ, RZ, R45 ;  /* 0x000000ffff007224 */ /* 0x002fca00078e002d */
[----:B------:R1:W-:Y:S04]  /*59c60*/  STL [R1+0x2d0c], R0 ;  /* 0x002d0c0001007387 */ /* 0x0003e80000100800 */
[----:B---3--:R3:W-:Y:S04]  /*59c70*/  STL [R1+0x2d10], R46 ;  /* 0x002d102e01007387 */ /* 0x0087e80000100800 */
[----:B------:R-:W4:Y:S01]  /*59c80*/  LDL.LU.64 R44, [R1+0x338] ;  /* 0x00033800012c7983 */ /* 0x000f220000300a00 */
[----:B-1----:R-:W-:-:S03]  /*59c90*/  IMAD.MOV.U32 R0, RZ, RZ, R47 ;  /* 0x000000ffff007224 */ /* 0x002fc600078e002f */
[----:B---3--:R-:W3:Y:S04]  /*59ca0*/  LDL.LU.64 R46, [R1+0x128] ;  /* 0x00012800012e7983 */ /* 0x008ee80000300a00 */
[----:B------:R1:W-:Y:S04]  /*59cb0*/  STL [R1+0x2d04], R0 ;  /* 0x002d040001007387 */ /* 0x0003e80000100800 */
[----:B------:R-:W-:Y:S04]  /*59cc0*/  STL [R1+0x2d08], R8 ;  /* 0x002d080801007387 */ /* 0x000fe80000100800 */
[----:B------:R-:W-:Y:S01]  /*59cd0*/  STL [R1+0x2cfc], R9 ;  /* 0x002cfc0901007387 */ /* 0x000fe20000100800 */
[----:B-1----:R-:W-:-:S03]  /*59ce0*/  MOV R0, R13 ;  /* 0x0000000d00007202 */ /* 0x002fc60000000f00 */
[----:B------:R-:W-:Y:S04]  /*59cf0*/  STL [R1+0x2d00], R12 ;  /* 0x002d000c01007387 */ /* 0x000fe80000100800 */
[----:B------:R-:W-:Y:S04]  /*59d00*/  STL [R1+0x2cf8], R14 ;  /* 0x002cf80e01007387 */ /* 0x000fe80000100800 */
[----:B------:R1:W-:Y:S02]  /*59d10*/  STL [R1+0x2cf4], R0 ;  /* 0x002cf40001007387 */ /* 0x0003e40000100800 */
[----:B-1----:R-:W-:-:S02]  /*59d20*/  IMAD.MOV.U32 R0, RZ, RZ, R15 ;  /* 0x000000ffff007224 */ /* 0x002fc400078e000f */
[----:B------:R-:W-:Y:S04]  /*59d30*/  STL [R1+0x2cf0], R32 ;  /* 0x002cf02001007387 */ /* 0x000fe80000100800 */
[----:B------:R1:W-:Y:S04]  /*59d40*/  STL [R1+0x2cec], R0 ;  /* 0x002cec0001007387 */ /* 0x0003e80000100800 */
[----:B------:R-:W-:Y:S01]  /*59d50*/  STL [R1+0x2ce8], R6 ;  /* 0x002ce80601007387 */ /* 0x000fe20000100800 */
[----:B-1----:R-:W-:-:S05]  /*59d60*/  IMAD.MOV.U32 R0, RZ, RZ, R33 ;  /* 0x000000ffff007224 */ /* 0x002fca00078e0021 */
[----:B------:R1:W-:Y:S04]  /*59d70*/  STL [R1+0x2ce4], R0 ;  /* 0x002ce40001007387 */ /* 0x0003e80000100800 */
[----:B------:R-:W-:Y:S01]  /*59d80*/  STL [R1+0x2cdc], R7 ;  /* 0x002cdc0701007387 */ /* 0x000fe20000100800 */
[----:B-1----:R-:W-:-:S03]  /*59d90*/  IMAD.MOV.U32 R0, RZ, RZ, R35 ;  /* 0x000000ffff007224 */ /* 0x002fc600078e0023 */
[----:B------:R-:W-:Y:S04]  /*59da0*/  STL [R1+0x2ce0], R34 ;  /* 0x002ce02201007387 */ /* 0x000fe80000100800 */
[----:B------:R-:W-:Y:S04]  /*59db0*/  STL [R1+0x2cd8], R16 ;  /* 0x002cd81001007387 */ /* 0x000fe80000100800 */
[----:B------:R1:W-:Y:S04]  /*59dc0*/  STL [R1+0x2cd4], R0 ;  /* 0x002cd40001007387 */ /* 0x0003e80000100800 */
[----:B------:R-:W-:Y:S01]  /*59dd0*/  STL [R1+0x2cd0], R18 ;  /* 0x002cd01201007387 */ /* 0x000fe20000100800 */
[----:B-1----:R-:W-:-:S05]  /*59de0*/  MOV R0, R17 ;  /* 0x0000001100007202 */ /* 0x002fca0000000f00 */
[----:B------:R1:W-:Y:S04]  /*59df0*/  STL [R1+0x2ccc], R0 ;  /* 0x002ccc0001007387 */ /* 0x0003e80000100800 */
[----:B------:R-:W-:Y:S01]  /*59e00*/  STL [R1+0x2cc8], R240 ;  /* 0x002cc8f001007387 */ /* 0x000fe20000100800 */
[----:B-1----:R-:W-:-:S05]  /*59e10*/  IMAD.MOV.U32 R0, RZ, RZ, R19 ;  /* 0x000000ffff007224 */ /* 0x002fca00078e0013 */
[----:B------:R2:W-:Y:S04]  /*59e20*/  STL [R1+0x2cc4], R0 ;  /* 0x002cc40001007387 */ /* 0x0005e80000100800 */
[----:B------:R-:W-:Y:S01]  /*59e30*/  STL [R1+0x2cbc], R241 ;  /* 0x002cbcf101007387 */ /* 0x000fe20000100800 */
[----:B--2---:R-:W-:-:S03]  /*59e40*/  IMAD.MOV.U32 R0, RZ, RZ, R37 ;  /* 0x000000ffff007224 */ /* 0x004fc600078e0025 */
[----:B------:R-:W-:Y:S04]  /*59e50*/  STL [R1+0x2cc0], R36 ;  /* 0x002cc02401007387 */ /* 0x000fe80000100800 */
[----:B------:R-:W-:Y:S04]  /*59e60*/  STL [R1+0x2cb8], R38 ;  /* 0x002cb82601007387 */ /* 0x000fe80000100800 */
[----:B------:R1:W-:Y:S02]  /*59e70*/  STL [R1+0x2cb4], R0 ;  /* 0x002cb40001007387 */ /* 0x0003e40000100800 */
[----:B-1----:R-:W-:-:S02]  /*59e80*/  IMAD.MOV.U32 R0, RZ, RZ, R39 ;  /* 0x000000ffff007224 */ /* 0x002fc400078e0027 */
[----:B------:R-:W-:Y:S04]  /*59e90*/  STL [R1+0x2cb0], R40 ;  /* 0x002cb02801007387 */ /* 0x000fe80000100800 */
[----:B------:R1:W-:Y:S04]  /*59ea0*/  STL [R1+0x2cac], R0 ;  /* 0x002cac0001007387 */ /* 0x0003e80000100800 */
[----:B------:R-:W-:Y:S01]  /*59eb0*/  STL [R1+0x2ca8], R242 ;  /* 0x002ca8f201007387 */ /* 0x000fe20000100800 */
[----:B-1----:R-:W-:-:S05]  /*59ec0*/  MOV R0, R41 ;  /* 0x0000002900007202 */ /* 0x002fca0000000f00 */
[----:B------:R4:W-:Y:S04]  /*59ed0*/  STL [R1+0x2ca4], R0 ;  /* 0x002ca40001007387 */ /* 0x0009e80000100800 */
[----:B------:R-:W-:Y:S01]  /*59ee0*/  STL [R1+0x2c9c], R243 ;  /* 0x002c9cf301007387 */ /* 0x000fe20000100800 */
[----:B----4-:R-:W-:-:S03]  /*59ef0*/  IMAD.MOV.U32 R0, RZ, RZ, R43 ;  /* 0x000000ffff007224 */ /* 0x010fc600078e002b */
[----:B------:R-:W-:Y:S04]  /*59f00*/  STL [R1+0x2ca0], R42 ;  /* 0x002ca02a01007387 */ /* 0x000fe80000100800 */
[----:B------:R-:W-:Y:S04]  /*59f10*/  STL [R1+0x2c98], R44 ;  /* 0x002c982c01007387 */ /* 0x000fe80000100800 */
[----:B------:R1:W-:Y:S04]  /*59f20*/  STL [R1+0x2c94], R0 ;  /* 0x002c940001007387 */ /* 0x0003e80000100800 */
[----:B---3--:R-:W-:Y:S01]  /*59f30*/  STL [R1+0x2c90], R46 ;  /* 0x002c902e01007387 */ /* 0x008fe20000100800 */
[----:B-1----:R-:W-:-:S05]  /*59f40*/  IMAD.MOV.U32 R0, RZ, RZ, R45 ;  /* 0x000000ffff007224 */ /* 0x002fca00078e002d */
[----:B------:R1:W-:Y:S04]  /*59f50*/  STL [R1+0x2c8c], R0 ;  /* 0x002c8c0001007387 */ /* 0x0003e80000100800 */
[----:B------:R-:W-:Y:S01]  /*59f60*/  STL [R1+0x2c88], R4 ;  /* 0x002c880401007387 */ /* 0x000fe20000100800 */
[----:B-1----:R-:W-:-:S05]  /*59f70*/  IMAD.MOV.U32 R0, RZ, RZ, R47 ;  /* 0x000000ffff007224 */ /* 0x002fca00078e002f */
[----:B------:R1:W-:Y:S04]  /*59f80*/  STL [R1+0x2c84], R0 ;  /* 0x002c840001007387 */ /* 0x0003e80000100800 */
[----:B------:R-:W-:Y:S04]  /*59f90*/  STL [R1+0x2c7c], R5 ;  /* 0x002c7c0501007387 */ /* 0x000fe80000100800 */
[----:B------:R-:W-:Y:S04]  /*59fa0*/  STL [R1+0x2c80], R192 ;  /* 0x002c80c001007387 */ /* 0x000fe80000100800 */
[----:B------:R-:W-:Y:S04]  /*59fb0*/  STL [R1+0x2c74], R193 ;  /* 0x002c74c101007387 */ /* 0x000fe80000100800 */
[----:B------:R-:W-:Y:S04]  /*59fc0*/  STL [R1+0x2c78], R190 ;  /* 0x002c78be01007387 */ /* 0x000fe80000100800 */
[----:B------:R-:W-:Y:S04]  /*59fd0*/  STL [R1+0x2c6c], R191 ;  /* 0x002c6cbf01007387 */ /* 0x000fe80000100800 */
[----:B------:R-:W2:Y:S04]  /*59fe0*/  LDL.LU.64 R46, [R1+0xac0] ;  /* 0x000ac000012e7983 */ /* 0x000ea80000300a00 */
[----:B------:R-:W-:Y:S04]  /*59ff0*/  STL [R1+0x2c70], R186 ;  /* 0x002c70ba01007387 */ /* 0x000fe80000100800 */
        /* <DEDUP_REMOVED lines=29> */
[----:B--2---:R2:W-:Y:S01]  /*5a1d0*/  STL [R1+0x2bf4], R46 ;  /* 0x002bf42e01007387 */ /* 0x0045e20000100800 */
[----:B-1----:R-:W-:-:S03]  /*5a1e0*/  MOV R0, R47 ;  /* 0x0000002f00007202 */ /* 0x002fc60000000f00 */
[----:B------:R-:W3:Y:S04]  /*5a1f0*/  LDL.LU.64 R44, [R1+0xcc8] ;  /* 0x000cc800012c7983 */ /* 0x000ee80000300a00 */
[----:B--2---:R-:W2:Y:S04]  /*5a200*/  LDL.LU.64 R46, [R1+0xcd0] ;  /* 0x000cd000012e7983 */ /* 0x004ea80000300a00 */
[----:B------:R3:W-:Y:S04]  /*5a210*/  STL [R1+0x2bf0], R0 ;  /* 0x002bf00001007387 */ /* 0x0007e80000100800 */
        /* <DEDUP_REMOVED lines=27> */
[----:B------:R-:W-:Y:S01]  /*5a3d0*/  STL [R1+0x2b6c], R105 ;  /* 0x002b6c6901007387 */ /* 0x000fe20000100800 */
[----:B---3--:R-:W-:-:S03]  /*5a3e0*/  IMAD.MOV.U32 R0, RZ, RZ, R45 ;  /* 0x000000ffff007224 */ /* 0x008fc600078e002d */
[----:B------:R-:W-:Y:S04]  /*5a3f0*/  STL [R1+0x2b74], R44 ;  /* 0x002b742c01007387 */ /* 0x000fe80000100800 */
[----:B--2---:R-:W-:Y:S04]  /*5a400*/  STL [R1+0x2b7c], R46 ;  /* 0x002b7c2e01007387 */ /* 0x004fe80000100800 */
[----:B------:R1:W-:Y:S04]  /*5a410*/  STL [R1+0x2b70], R0 ;  /* 0x002b700001007387 */ /* 0x0003e80000100800 */
[----:B------:R-:W-:Y:S01]  /*5a420*/  STL [R1+0x2b80], R102 ;  /* 0x002b806601007387 */ /* 0x000fe20000100800 */
[----:B-1----:R-:W-:-:S05]  /*5a430*/  IMAD.MOV.U32 R0, RZ, RZ, R47 ;  /* 0x000000ffff007224 */ /* 0x002fca00078e002f */
[----:B------:R1:W-:Y:S04]  /*5a440*/  STL [R1+0x2b78], R0 ;  /* 0x002b780001007387 */ /* 0x0003e80000100800 */
[----:B------:R-:W1:Y:S04]  /*5a450*/  LDL.LU.64 R40, [R1+0xde0] ;  /* 0x000de00001287983 */ /* 0x000e680000300a00 */
[----:B------:R-:W-:Y:S04]  /*5a460*/  STL [R1+0x2b64], R103 ;  /* 0x002b646701007387 */ /* 0x000fe80000100800 */
[----:B------:R-:W2:Y:S04]  /*5a470*/  LDL.LU.64 R42, [R1+0xdf0] ;  /* 0x000df000012a7983 */ /* 0x000ea80000300a00 */
[----:B------:R-:W-:Y:S04]  /*5a480*/  STL [R1+0x2b68], R98 ;  /* 0x002b686201007387 */ /* 0x000fe80000100800 */
[----:B------:R-:W3:Y:S04]  /*5a490*/  LDL.LU.64 R44, [R1+0xc10] ;  /* 0x000c1000012c7983 */ /* 0x000ee80000300a00 */
[----:B------:R-:W-:Y:S04]  /*5a4a0*/  STL [R1+0x2b5c], R99 ;  /* 0x002b5c6301007387 */ /* 0x000fe80000100800 */
[----:B------:R-:W4:Y:S04]  /*5a4b0*/  LDL.LU.64 R46, [R1+0xc18] ;  /* 0x000c1800012e7983 */ /* 0x000f280000300a00 */
        /* <DEDUP_REMOVED lines=24> */
[----:B-1----:R-:W-:-:S03]  /*5a640*/  IMAD.MOV.U32 R0, RZ, RZ, R41 ;  /* 0x000000ffff007224 */ /* 0x002fc600078e0029 */
[----:B------:R-:W-:Y:S04]  /*5a650*/  STL [R1+0x2ae4], R40 ;  /* 0x002ae42801007387 */ /* 0x000fe80000100800 */
[----:B--2---:R-:W-:Y:S04]  /*5a660*/  STL [R1+0x2aec], R42 ;  /* 0x002aec2a01007387 */ /* 0x004fe80000100800 */
[----:B------:R1:W-:Y:S04]  /*5a670*/  STL [R1+0x2ae0], R0 ;  /* 0x002ae00001007387 */ /* 0x0003e80000100800 */
[----:B---3--:R-:W-:Y:S01]  /*5a680*/  STL [R1+0x2af4], R44 ;  /* 0x002af42c01007387 */ /* 0x008fe20000100800 */
[----:B-1----:R-:W-:-:S05]  /*5a690*/  MOV R0, R43 ;  /* 0x0000002b00007202 */ /* 0x002fca0000000f00 */
[----:B------:R1:W-:Y:S04]  /*5a6a0*/  STL [R1+0x2ae8], R0 ;  /* 0x002ae80001007387 */ /* 0x0003e80000100800 */
[----:B----4-:R-:W-:Y:S01]  /*5a6b0*/  STL [R1+0x2afc], R46 ;  /* 0x002afc2e01007387 */ /* 0x010fe20000100800 */
        /* <DEDUP_REMOVED lines=8> */
[----:B------:R-:W2:Y:S04]  /*5a740*/  LDL.LU.64 R16, [R1+0xf30] ;  /* 0x000f300001107983 */ /* 0x000ea80000300a00 */
[----:B------:R-:W-:Y:S04]  /*5a750*/  STL [R1+0x2ad0], R64 ;  /* 0x002ad04001007387 */ /* 0x000fe80000100800 */
[----:B------:R-:W-:Y:S04]  /*5a760*/  STL [R1+0x2ac4], R65 ;  /* 0x002ac44101007387 */ /* 0x000fe80000100800 */
[----:B------:R-:W3:Y:S04]  /*5a770*/  LDL.LU.64 R18, [R1+0xf38] ;  /* 0x000f380001127983 */ /* 0x000ee80000300a00 */
[----:B------:R-:W-:Y:S04]  /*5a780*/  STL [R1+0x2ac8], R62 ;  /* 0x002ac83e01007387 */ /* 0x000fe80000100800 */
[----:B------:R-:W-:Y:S04]  /*5a790*/  STL [R1+0x2abc], R63 ;  /* 0x002abc3f01007387 */ /* 0x000fe80000100800 */
[----:B------:R-:W4:Y:S04]  /*5a7a0*/  LDL.LU.64 R46, [R1+0xda0] ;  /* 0x000da000012e7983 */ /* 0x000f280000300a00 */
        /* <DEDUP_REMOVED lines=24> */
[----:B--2---:R2:W-:Y:S01]  /*5a930*/  STL [R1+0x1c70], R16 ;  /* 0x001c701001007387 */ /* 0x0045e20000100800 */
[----:B-1----:R-:W-:-:S03]  /*5a940*/  IMAD.MOV.U32 R0, RZ, RZ, R17 ;  /* 0x000000ffff007224 */ /* 0x002fc600078e0011 */
[----:B--2---:R-:W2:Y:S04]  /*5a950*/  LDL.LU.64 R16, [R1+0x600] ;  /* 0x0006000001107983 */ /* 0x004ea80000300a00 */
[----:B------:R1:W-:Y:S04]  /*5a960*/  STL [R1+0x1c6c], R0 ;  /* 0x001c6c0001007387 */ /* 0x0003e80000100800 */
        /* <DEDUP_REMOVED lines=1532> */
[----:B------:R-:W-:Y:S04]  /*60930*/  STL [R1+0x2870], R32 ;  /* 0x0028702001007387 */ /* 0x000fe80000100800 */
[----:B------:R-:W4:Y:S01]  /*60940*/  LDL.LU.64 R14, [R1+0x1450] ;  /* 0x00145000010e7983 */ /* 0x000f220000300a00 */
[----:B-1----:R-:W-:-:S05]  /*60950*/  IMAD.MOV.U32 R0, RZ, RZ, R33 ;  /* 0x000000ffff007224 */ /* 0x002fca00078e0021 */
[----:B------:R2:W-:Y:S02]  /*60960*/  STL [R1+0x286c], R0 ;  /* 0x00286c0001007387 */ /* 0x0005e40000100800 */
[----:B--2---:R-:W-:Y:S02]  /*60970*/  MOV R0, R17 ;  /* 0x0000001100007202 */ /* 0x004fe40000000f00 */
[----:B------:R1:W-:Y:S04]  /*60980*/  STL [R1+0x2878], R16 ;  /* 0x0028781001007387 */ /* 0x0003e80000100800 */
[----:B-1----:R-:W2:Y:S04]  /*60990*/  LDL.LU.64 R16, [R1+0x1458] ;  /* 0x0014580001107983 */ /* 0x002ea80000300a00 */
        /* <DEDUP_REMOVED lines=22> */
[----:B------:R-:W4:Y:S01]  /*60b00*/  LDL.LU.64 R32, [R1+0x1498] ;  /* 0x0014980001207983 */ /* 0x000f220000300a00 */
[----:B-1----:R-:W-:-:S05]  /*60b10*/  IMAD.MOV.U32 R0, RZ, RZ, R35 ;  /* 0x000000ffff007224 */ /* 0x002fca00078e0023 */
[----:B------:R1:W-:Y:S04]  /*60b20*/  STL [R1+0x28a4], R0 ;  /* 0x0028a40001007387 */ /* 0x0003e80000100800 */
        /* <DEDUP_REMOVED lines=8> */
[----:B------:R-:W-:Y:S04]  /*60bb0*/  STL [R1+0x28c0], R12 ;  /* 0x0028c00c01007387 */ /* 0x000fe80000100800 */
[----:B------:R-:W4:Y:S01]  /*60bc0*/  LDL.LU.64 R34, [R1+0x14b0] ;  /* 0x0014b00001227983 */ /* 0x000f220000300a00 */
[----:B-1----:R-:W-:-:S03]  /*60bd0*/  IMAD.MOV.U32 R0, RZ, RZ, R13 ;  /* 0x000000ffff007224 */ /* 0x002fc600078e000d */
[----:B------:R-:W-:Y:S04]  /*60be0*/  STL [R1+0x28c8], R14 ;  /* 0x0028c80e01007387 */ /* 0x000fe80000100800 */
[----:B------:R1:W-:Y:S02]  /*60bf0*/  STL [R1+0x28bc], R0 ;  /* 0x0028bc0001007387 */ /* 0x0003e40000100800 */
[----:B-1----:R-:W-:Y:S02]  /*60c00*/  IMAD.MOV.U32 R0, RZ, RZ, R15 ;  /* 0x000000ffff007224 */ /* 0x002fe400078e000f */
[----:B------:R-:W4:Y:S04]  /*60c10*/  LDL.LU.64 R14, [R1+0x14b8] ;  /* 0x0014b800010e7983 */ /* 0x000f280000300a00 */
[----:B------:R2:W-:Y:S02]  /*60c20*/  STL [R1+0x28c4], R0 ;  /* 0x0028c40001007387 */ /* 0x0005e40000100800 */
[----:B--2---:R-:W-:-:S02]  /*60c30*/  IMAD.MOV.U32 R0, RZ, RZ, R17 ;  /* 0x000000ffff007224 */ /* 0x004fc400078e0011 */
[----:B------:R1:W-:Y:S04]  /*60c40*/  STL [R1+0x28d0], R16 ;  /* 0x0028d01001007387 */ /* 0x0003e80000100800 */
[----:B-1----:R-:W2:Y:S04]  /*60c50*/  LDL.LU.64 R16, [R1+0x14c0] ;  /* 0x0014c00001107983 */ /* 0x002ea80000300a00 */
        /* <DEDUP_REMOVED lines=31> */
[----:B------:R-:W-:Y:S04]  /*60e50*/  STL [R1+0x2918], R34 ;  /* 0x0029182201007387 */ /* 0x000fe80000100800 */
[----:B------:R1:W-:Y:S04]  /*60e60*/  STL [R1+0x290c], R0 ;  /* 0x00290c0001007387 */ /* 0x0003e80000100800 */
[----:B------:R-:W4:Y:S01]  /*60e70*/  LDL.LU.64 R44, [R1+0x1530] ;  /* 0x00153000012c7983 */ /* 0x000f220000300a00 */
[----:B-1----:R-:W-:-:S03]  /*60e80*/  MOV R0, R35 ;  /* 0x0000002300007202 */ /* 0x002fc60000000f00 */
[----:B------:R-:W4:Y:S04]  /*60e90*/  LDL.LU.64 R34, [R1+0x1538] ;  /* 0x0015380001227983 */ /* 0x000f280000300a00 */
[----:B------:R1:W-:Y:S04]  /*60ea0*/  STL [R1+0x2914], R0 ;  /* 0x0029140001007387 */ /* 0x0003e80000100800 */
[----:B------:R-:W-:Y:S04]  /*60eb0*/  STL [R1+0x2920], R14 ;  /* 0x0029200e01007387 */ /* 0x000fe80000100800 */
[----:B------:R-:W4:Y:S01]  /*60ec0*/  LDL.LU.64 R12, [R1+0x1550] ;  /* 0x00155000010c7983 */ /* 0x000f220000300a00 */
[----:B-1----:R-:W-:-:S05]  /*60ed0*/  IMAD.MOV.U32 R0, RZ, RZ, R15 ;  /* 0x000000ffff007224 */ /* 0x002fca00078e000f */
        /* <DEDUP_REMOVED lines=27> */
[----:B-1----:R-:W-:-:S03]  /*61090*/  MOV R0, R33 ;  /* 0x0000002100007202 */ /* 0x002fc60000000f00 */
[----:B------:R-:W-:Y:S04]  /*610a0*/  STL [R1+0x2960], R42 ;  /* 0x0029602a01007387 */ /* 0x000fe80000100800 */
[----:B------:R1:W-:Y:S04]  /*610b0*/  STL [R1+0x2954], R0 ;  /* 0x0029540001007387 */ /* 0x0003e80000100800 */
[----:B------:R-:W4:Y:S01]  /*610c0*/  LDL.LU.64 R32, [R1+0x15b0] ;  /* 0x0015b00001207983 */ /* 0x000f220000300a00 */
[----:B-1----:R-:W-:-:S03]  /*610d0*/  IMAD.MOV.U32 R0, RZ, RZ, R43 ;  /* 0x000000ffff007224 */ /* 0x002fc600078e002b */
[----:B------:R-:W4:Y:S04]  /*610e0*/  LDL.LU.64 R42, [R1+0x15d8] ;  /* 0x0015d800012a7983 */ /* 0x000f280000300a00 */
[----:B------:R1:W-:Y:S04]  /*610f0*/  STL [R1+0x295c], R0 ;  /* 0x00295c0001007387 */ /* 0x0003e80000100800 */
[----:B------:R1:W-:Y:S02]  /*61100*/  STL [R1+0x2968], R44 ;  /* 0x0029682c01007387 */ /* 0x0003e40000100800 */
[----:B-1----:R-:W-:-:S02]  /*61110*/  IMAD.MOV.U32 R0, RZ, RZ, R45 ;  /* 0x000000ffff007224 */ /* 0x002fc400078e002d */
        /* <DEDUP_REMOVED lines=8> */
[----:B--2---:R-:W-:Y:S04]  /*611a0*/  STL [R1+0x2980], R16 ;  /* 0x0029801001007387 */ /* 0x004fe80000100800 */
[----:B------:R1:W-:Y:S02]  /*611b0*/  STL [R1+0x2974], R0 ;  /* 0x0029740001007387 */ /* 0x0003e40000100800 */
[----:B-1----:R-:W-:Y:S02]  /*611c0*/  IMAD.MOV.U32 R0, RZ, RZ, R17 ;  /* 0x000000ffff007224 */ /* 0x002fe400078e0011 */
[----:B------:R-:W2:Y:S04]  /*611d0*/  LDL.LU.64 R16, [R1+0x15f0] ;  /* 0x0015f00001107983 */ /* 0x000ea80000300a00 */
[----:B------:R1:W-:Y:S04]  /*611e0*/  STL [R1+0x297c], R0 ;  /* 0x00297c0001007387 */ /* 0x0003e80000100800 */
[----:B---3--:R3:W-:Y:S01]  /*611f0*/  STL [R1+0x2988], R18 ;  /* 0x0029881201007387 */ /* 0x0087e20000100800 */
[----:B-1----:R-:W-:-:S03]  /*61200*/  IMAD.MOV.U32 R0, RZ, RZ, R19 ;  /* 0x000000ffff007224 */ /* 0x002fc600078e0013 */
[----:B---3--:R-:W3:Y:S04]  /*61210*/  LDL.LU.64 R18, [R1+0x15f8] ;  /* 0x0015f80001127983 */ /* 0x008ee80000300a00 */
[----:B------:R1:W-:Y:S04]  /*61220*/  STL [R1+0x2984], R0 ;  /* 0x0029840001007387 */ /* 0x0003e80000100800 */
[----:B----4-:R4:W-:Y:S01]  /*61230*/  STL [R1+0x2990], R46 ;  /* 0x0029902e01007387 */ /* 0x0109e20000100800 */
[----:B-1----:R-:W-:-:S03]  /*61240*/  IMAD.MOV.U32 R0, RZ, RZ, R47 ;  /* 0x000000ffff007224 */ /* 0x002fc600078e002f */
[----:B------:R-:W-:Y:S04]  /*61250*/  STL [R1+0x2998], R14 ;  /* 0x0029980e01007387 */ /* 0x000fe80000100800 */
[----:B------:R1:W-:Y:S04]  /*61260*/  STL [R1+0x298c], R0 ;  /* 0x00298c0001007387 */ /* 0x0003e80000100800 */
[----:B----4-:R-:W4:Y:S01]  /*61270*/  LDL.LU.64 R46, [R1+0x1600] ;  /* 0x00160000012e7983 */ /* 0x010f220000300a00 */
[----:B-1----:R-:W-:-:S03]  /*61280*/  MOV R0, R15 ;  /* 0x0000000f00007202 */ /* 0x002fc60000000f00 */
[----:B------:R-:W-:Y:S04]  /*61290*/  STL [R1+0x29a0], R36 ;  /* 0x0029a02401007387 */ /* 0x000fe80000100800 */
[----:B------:R1:W-:Y:S02]  /*612a0*/  STL [R1+0x2994], R0 ;  /* 0x0029940001007387 */ /* 0x0003e40000100800 */
[----:B-1----:R-:W-:Y:S02]  /*612b0*/  IMAD.MOV.U32 R0, RZ, RZ, R37 ;  /* 0x000000ffff007224 */ /* 0x002fe400078e0025 */
        /* <DEDUP_REMOVED lines=11> */
[----:B-1----:R-:W-:-:S03]  /*61370*/  MOV R0, R33 ;  /* 0x0000002100007202 */ /* 0x002fc60000000f00 */
[----:B------:R-:W-:Y:S04]  /*61380*/  STL [R1+0x29c0], R42 ;  /* 0x0029c02a01007387 */ /* 0x000fe80000100800 */
[----:B------:R1:W-:Y:S04]  /*61390*/  STL [R1+0x29b4], R0 ;  /* 0x0029b40001007387 */ /* 0x0003e80000100800 */
[----:B------:R-:W4:Y:S01]  /*613a0*/  LDL.LU.64 R28, [R1+0x1630] ;  /* 0x00163000011c7983 */ /* 0x000f220000300a00 */
[----:B-1----:R-:W-:-:S03]  /*613b0*/  IMAD.MOV.U32 R0, RZ, RZ, R43 ;  /* 0x000000ffff007224 */ /* 0x002fc600078e002b */
[----:B------:R-:W4:Y:S04]  /*613c0*/  LDL.LU.64 R42, [R1+0x1638] ;  /* 0x00163800012a7983 */ /* 0x000f280000300a00 */
[----:B------:R1:W-:Y:S04]  /*613d0*/  STL [R1+0x29bc], R0 ;  /* 0x0029bc0001007387 */ /* 0x0003e80000100800 */
[----:B------:R1:W-:Y:S04]  /*613e0*/  STL [R1+0x29c8], R44 ;  /* 0x0029c82c01007387 */ /* 0x0003e80000100800 */
[----:B------:R-:W4:Y:S01]  /*613f0*/  LDL.LU.64 R30, [R1+0x1640] ;  /* 0x00164000011e7983 */ /* 0x000f220000300a00 */
[----:B-1----:R-:W-:-:S03]  /*61400*/  IMAD.MOV.U32 R0, RZ, RZ, R45 ;  /* 0x000000ffff007224 */ /* 0x002fc600078e002d */
[----:B------:R-:W-:Y:S04]  /*61410*/  STL [R1+0x29d0], R34 ;  /* 0x0029d02201007387 */ /* 0x000fe80000100800 */
[----:B------:R1:W-:Y:S04]  /*61420*/  STL [R1+0x29c4], R0 ;  /* 0x0029c40001007387 */ /* 0x0003e80000100800 */
[----:B------:R-:W4:Y:S04]  /*61430*/  LDL.LU.64 R44, [R1+0x1648] ;  /* 0x00164800012c7983 */ /* 0x000f280000300a00 */
[----:B------:R-:W4:Y:S01]  /*61440*/  LDL.LU.64 R12, [R1+0x1650] ;  /* 0x00165000010c7983 */ /* 0x000f220000300a00 */
[----:B-1----:R-:W-:-:S05]  /*61450*/  IMAD.MOV.U32 R0, RZ, RZ, R35 ;  /* 0x000000ffff007224 */ /* 0x002fca00078e0023 */
[----:B------:R2:W-:Y:S02]  /*61460*/  STL [R1+0x29cc], R0 ;  /* 0x0029cc0001007387 */ /* 0x0005e40000100800 */
[----:B--2---:R-:W-:Y:S02]  /*61470*/  MOV R0, R17 ;  /* 0x0000001100007202 */ /* 0x004fe40000000f00 */
[----:B------:R-:W-:Y:S04]  /*61480*/  STL [R1+0x29d8], R16 ;  /* 0x0029d81001007387 */ /* 0x000fe80000100800 */
[----:B------:R-:W2:Y:S04]  /*61490*/  LDL.LU.64 R14, [R1+0x1658] ;  /* 0x00165800010e7983 */ /* 0x000ea80000300a00 */
[----:B------:R3:W-:Y:S02]  /*614a0*/  STL [R1+0x29d4], R0 ;  /* 0x0029d40001007387 */ /* 0x0007e40000100800 */
[----:B---3--:R-:W-:-:S02]  /*614b0*/  IMAD.MOV.U32 R0, RZ, RZ, R19 ;  /* 0x000000ffff007224 */ /* 0x008fc400078e0013 */
[----:B------:R-:W-:Y:S04]  /*614c0*/  STL [R1+0x29e0], R18 ;  /* 0x0029e01201007387 */ /* 0x000fe80000100800 */
[----:B------:R-:W3:Y:S04]  /*614d0*/  LDL.LU.64 R32, [R1+0x1660] ;  /* 0x0016600001207983 */ /* 0x000ee80000300a00 */
[----:B------:R-:W3:Y:S04]  /*614e0*/  LDL.LU.64 R34, [R1+0x1688] ;  /* 0x0016880001227983 */ /* 0x000ee80000300a00 */
[----:B------:R4:W-:Y:S02]  /*614f0*/  STL [R1+0x29dc], R0 ;  /* 0x0029dc0001007387 */ /* 0x0009e40000100800 */
[----:B----4-:R-:W-:-:S02]  /*61500*/  IMAD.MOV.U32 R0, RZ, RZ, R47 ;  /* 0x000000ffff007224 */ /* 0x010fc400078e002f */
[----:B------:R1:W-:Y:S04]  /*61510*/  STL [R1+0x29e8], R46 ;  /* 0x0029e82e01007387 */ /* 0x0003e80000100800 */
[----:B------:R-:W4:Y:S04]  /*61520*/  LDL.LU.64 R16, [R1+0x1690] ;  /* 0x0016900001107983 */ /* 0x000f280000300a00 */
[----:B-1----:R-:W4:Y:S04]  /*61530*/  LDL.LU.64 R46, [R1+0x1698] ;  /* 0x00169800012e7983 */ /* 0x002f280000300a00 */
[----:B------:R1:W-:Y:S02]  /*61540*/  STL [R1+0x29e4], R0 ;  /* 0x0029e40001007387 */ /* 0x0003e40000100800 */
[----:B-1----:R-:W-:-:S02]  /*61550*/  IMAD.MOV.U32 R0, RZ, RZ, R37 ;  /* 0x000000ffff007224 */ /* 0x002fc400078e0025 */
[----:B------:R-:W-:Y:S04]  /*61560*/  STL [R1+0x29f0], R36 ;  /* 0x0029f02401007387 */ /* 0x000fe80000100800 */
[----:B------:R-:W4:Y:S04]  /*61570*/  LDL.LU.64 R18, [R1+0x16a0] ;  /* 0x0016a00001127983 */ /* 0x000f280000300a00 */
[----:B------:R1:W-:Y:S02]  /*61580*/  STL [R1+0x29ec], R0 ;  /* 0x0029ec0001007387 */ /* 0x0003e40000100800 */
[----:B-1----:R-:W-:-:S02]  /*61590*/  MOV R0, R39 ;  /* 0x0000002700007202 */ /* 0x002fc40000000f00 */
[----:B------:R1:W-:Y:S04]  /*615a0*/  STL [R1+0x29f8], R38 ;  /* 0x0029f82601007387 */ /* 0x0003e80000100800 */
[----:B------:R-:W4:Y:S04]  /*615b0*/  LDL.LU.64 R36, [R1+0x16b0] ;  /* 0x0016b00001247983 */ /* 0x000f280000300a00 */
[----:B------:R-:W-:Y:S04]  /*615c0*/  STL [R1+0x2a00], R40 ;  /* 0x002a002801007387 */ /* 0x000fe80000100800 */
[----:B------:R1:W-:Y:S04]  /*615d0*/  STL [R1+0x29f4], R0 ;  /* 0x0029f40001007387 */ /* 0x0003e80000100800 */
[----:B-1----:R-:W4:Y:S01]  /*615e0*/  LDL.LU.64 R38, [R1+0x16d0] ;  /* 0x0016d00001267983 */ /* 0x002f220000300a00 */
[----:B------:R-:W-:-:S03]  /*615f0*/  IMAD.MOV.U32 R0, RZ, RZ, R41 ;  /* 0x000000ffff007224 */ /* 0x000fc600078e0029 */
[----:B------:R-:W4:Y:S04]  /*61600*/  LDL.LU.64 R40, [R1+0x16d8] ;  /* 0x0016d80001287983 */ /* 0x000f280000300a00 */
[----:B------:R1:W-:Y:S04]  /*61610*/  STL [R1+0x29fc], R0 ;  /* 0x0029fc0001007387 */ /* 0x0003e80000100800 */
[----:B------:R-:W-:Y:S01]  /*61620*/  STL [R1+0x2a08], R28 ;  /* 0x002a081c01007387 */ /* 0x000fe20000100800 */
[----:B-1----:R-:W-:-:S03]  /*61630*/  IMAD.MOV.U32 R0, RZ, RZ, R29 ;  /* 0x000000ffff007224 */ /* 0x002fc600078e001d */
[----:B------:R-:W-:Y:S04]  /*61640*/  STL [R1+0x2a10], R42 ;  /* 0x002a102a01007387 */ /* 0x000fe80000100800 */
[----:B------:R1:W-:Y:S02]  /*61650*/  STL [R1+0x2a04], R0 ;  /* 0x002a040001007387 */ /* 0x0003e40000100800 */
[----:B-1----:R-:W-:Y:S02]  /*61660*/  IMAD.MOV.U32 R0, RZ, RZ, R43 ;  /* 0x000000ffff007224 */ /* 0x002fe400078e002b */
[----:B------:R-:W-:Y:S04]  /*61670*/  STL [R1+0x2a18], R30 ;  /* 0x002a181e01007387 */ /* 0x000fe80000100800 */
[----:B------:R1:W-:Y:S04]  /*61680*/  STL [R1+0x2a0c], R0 ;  /* 0x002a0c0001007387 */ /* 0x0003e80000100800 */
[----:B------:R-:W4:Y:S01]  /*61690*/  LDL.LU.64 R42, [R1+0x16e0] ;  /* 0x0016e000012a7983 */ /* 0x000f220000300a00 */
[----:B-1----:R-:W-:-:S03]  /*616a0*/  MOV R0, R31 ;  /* 0x0000001f00007202 */ /* 0x002fc60000000f00 */
[----:B------:R-:W-:Y:S04]  /*616b0*/  STL [R1+0x2a20], R44 ;  /* 0x002a202c01007387 */ /* 0x000fe80000100800 */
[----:B------:R1:W-:Y:S04]  /*616c0*/  STL [R1+0x2a14], R0 ;  /* 0x002a140001007387 */ /* 0x0003e80000100800 */
[----:B------:R-:W-:Y:S01]  /*616d0*/  STL [R1+0x2a28], R12 ;  /* 0x002a280c01007387 */ /* 0x000fe20000100800 */
[----:B-1----:R-:W-:-:S05]  /*616e0*/  IMAD.MOV.U32 R0, RZ, RZ, R45 ;  /* 0x000000ffff007224 */ /* 0x002fca00078e002d */
[----:B------:R1:W-:Y:S04]  /*616f0*/  STL [R1+0x2a1c], R0 ;  /* 0x002a1c0001007387 */ /* 0x0003e80000100800 */
[----:B------:R-:W4:Y:S01]  /*61700*/  LDL.LU.64 R44, [R1+0x16e8] ;  /* 0x0016e800012c7983 */ /* 0x000f220000300a00 */
[----:B-1----:R-:W-:-:S03]  /*61710*/  IMAD.MOV.U32 R0, RZ, RZ, R13 ;  /* 0x000000ffff007224 */ /* 0x002fc600078e000d */
[----:B--2---:R-:W-:Y:S04]  /*61720*/  STL [R1+0x2a30], R14 ;  /* 0x002a300e01007387 */ /* 0x004fe80000100800 */
[----:B------:R1:W-:Y:S02]  /*61730*/  STL [R1+0x2a24], R0 ;  /* 0x002a240001007387 */ /* 0x0003e40000100800 */
[----:B-1----:R-:W-:Y:S02]  /*61740*/  IMAD.MOV.U32 R0, RZ, RZ, R15 ;  /* 0x000000ffff007224 */ /* 0x002fe400078e000f */
[----:B---3--:R-:W-:Y:S04]  /*61750*/  STL [R1+0x2a38], R32 ;  /* 0x002a382001007387 */ /* 0x008fe80000100800 */
[----:B------:R1:W-:Y:S04]  /*61760*/  STL [R1+0x2a2c], R0 ;  /* 0x002a2c0001007387 */ /* 0x0003e80000100800 */
[----:B------:R-:W-:Y:S01]  /*61770*/  STL [R1+0x2a40], R34 ;  /* 0x002a402201007387 */ /* 0x000fe20000100800 */
[----:B-1----:R-:W-:-:S05]  /*61780*/  MOV R0, R33 ;  /* 0x0000002100007202 */ /* 0x002fca0000000f00 */
[----:B------:R1:W-:Y:S04]  /*61790*/  STL [R1+0x2a34], R0 ;  /* 0x002a340001007387 */ /* 0x0003e80000100800 */
[----:B----4-:R-:W-:Y:S01]  /*617a0*/  STL [R1+0x2a48], R16 ;  /* 0x002a481001007387 */ /* 0x010fe20000100800 */
[----:B-1----:R-:W-:-:S05]  /*617b0*/  IMAD.MOV.U32 R0, RZ, RZ, R35 ;  /* 0x000000ffff007224 */ /* 0x002fca00078e0023 */
[----:B------:R1:W-:Y:S04]  /*617c0*/  STL [R1+0x2a3c], R0 ;  /* 0x002a3c0001007387 */ /* 0x0003e80000100800 */
[----:B------:R-:W-:Y:S01]  /*617d0*/  STL [R1+0x2a50], R46 ;  /* 0x002a502e01007387 */ /* 0x000fe20000100800 */
[----:B-1----:R-:W-:-:S05]  /*617e0*/  IMAD.MOV.U32 R0, RZ, RZ, R17 ;  /* 0x000000ffff007224 */ /* 0x002fca00078e0011 */
[----:B------:R1:W-:Y:S02]  /*617f0*/  STL [R1+0x2a44], R0 ;  /* 0x002a440001007387 */ /* 0x0003e40000100800 */
[----:B-1----:R-:W-:-:S05]  /*61800*/  IMAD.MOV.U32 R0, RZ, RZ, R47 ;  /* 0x000000ffff007224 */ /* 0x002fca00078e002f */
[----:B------:R1:W-:Y:S04]  /*61810*/  STL [R1+0x2a4c], R0 ;  /* 0x002a4c0001007387 */ /* 0x0003e80000100800 */
[----:B------:R-:W-:Y:S01]  /*61820*/  STL [R1+0x2a58], R18 ;  /* 0x002a581201007387 */ /* 0x000fe20000100800 */
[----:B-1----:R-:W-:Y:S01]  /*61830*/  MOV R0, R19 ;  /* 0x0000001300007202 */ /* 0x002fe20000000f00 */
[----:B------:R-:W-:Y:S02]  /*61840*/  IMAD.MOV.U32 R3, RZ, RZ, R37 ;  /* 0x000000ffff037224 */ /* 0x000fe400078e0025 */
[----:B------:R-:W-:Y:S04]  /*61850*/  STL [R1+0x2a60], R36 ;  /* 0x002a602401007387 */ /* 0x000fe80000100800 */
[----:B------:R-:W-:Y:S04]  /*61860*/  STL [R1+0x2a54], R0 ;  /* 0x002a540001007387 */ /* 0x000fe80000100800 */
[----:B------:R-:W-:Y:S04]  /*61870*/  STL [R1+0x2a68], R38 ;  /* 0x002a682601007387 */ /* 0x000fe80000100800 */
[----:B------:R1:W-:Y:S01]  /*61880*/  STL [R1+0x2a5c], R3 ;  /* 0x002a5c0301007387 */ /* 0x0003e20000100800 */
[----:B------:R-:W-:-:S03]  /*61890*/  MOV R4, R41 ;  /* 0x0000002900047202 */ /* 0x000fc60000000f00 */
[----:B------:R-:W-:Y:S01]  /*618a0*/  STL [R1+0x2a70], R40 ;  /* 0x002a702801007387 */ /* 0x000fe20000100800 */
[----:B-1----:R-:W-:-:S05]  /*618b0*/  IMAD.MOV.U32 R3, RZ, RZ, R39 ;  /* 0x000000ffff037224 */ /* 0x002fca00078e0027 */
[----:B------:R-:W-:Y:S04]  /*618c0*/  STL [R1+0x2a64], R3 ;  /* 0x002a640301007387 */ /* 0x000fe80000100800 */
[----:B------:R-:W-:Y:S01]  /*618d0*/  STL [R1+0x2a6c], R4 ;  /* 0x002a6c0401007387 */ /* 0x000fe20000100800 */
[----:B------:R-:W-:-:S03]  /*618e0*/  IMAD.MOV.U32 R5, RZ, RZ, R43 ;  /* 0x000000ffff057224 */ /* 0x000fc600078e002b */
[----:B------:R-:W-:Y:S04]  /*618f0*/  STL [R1+0x2a78], R42 ;  /* 0x002a782a01007387 */ /* 0x000fe80000100800 */
[----:B------:R-:W-:Y:S01]  /*61900*/  STL [R1+0x2a74], R5 ;  /* 0x002a740501007387 */ /* 0x000fe20000100800 */
[----:B------:R-:W-:-:S03]  /*61910*/  MOV R7, R45 ;  /* 0x0000002d00077202 */ /* 0x000fc60000000f00 */
[----:B------:R-:W-:Y:S04]  /*61920*/  STL [R1+0x2a80], R44 ;  /* 0x002a802c01007387 */ /* 0x000fe80000100800 */
[----:B------:R-:W-:Y:S04]  /*61930*/  STL [R1+0x2a7c], R7 ;  /* 0x002a7c0701007387 */ /* 0x000fe80000100800 */
[----:B------:R-:W2:Y:S04]  /*61940*/  LDL.LU.64 R8, [R1+0x3d60] ;  /* 0x003d600001087983 */ /* 0x000ea80000300a00 */
[----:B------:R-:W3:Y:S04]  /*61950*/  LDL.LU.64 R10, [R1+0x3d58] ;  /* 0x003d5800010a7983 */ /* 0x000ee80000300a00 */
[----:B------:R-:W1:Y:S04]  /*61960*/  S2R R46, SR_TID.X ;  /* 0x00000000002e7919 */ /* 0x000e680000002100 */
[----:B--2---:R2:W-:Y:S04]  /*61970*/  STL.64 [R1+0x1c60], R8 ;  /* 0x001c600801007387 */ /* 0x0045e80000100a00 */
[----:B--2---:R-:W2:Y:S01]  /*61980*/  LDL.LU.64 R8, [R1+0x3d50] ;  /* 0x003d500001087983 */ /* 0x004ea20000300a00 */
[C---:B-1----:R-:W-:Y:S01]  /*61990*/  LOP3.LUT R0, R46.reuse, 0x7, RZ, 0xc0, !PT ;  /* 0x000000072e007812 */ /* 0x042fe200078ec0ff */
[----:B------:R-:W-:-:S04]  /*619a0*/  IMAD.SHL.U32 R3, R46, 0x2, RZ ;  /* 0x000000022e037824 */ /* 0x000fc800078e00ff */
[----:B------:R-:W-:Y:S02]  /*619b0*/  IMAD R0, R0, 0x210, RZ ;  /* 0x0000021000007824 */ /* 0x000fe400078e02ff */
[----:B------:R-:W-:-:S03]  /*619c0*/  IMAD.SHL.U32 R6, R46, 0x80, RZ ;  /* 0x000000802e067824 */ /* 0x000fc600078e00ff */
[----:B------:R-:W-:-:S04]  /*619d0*/  LOP3.LUT R0, R0, 0x30, R3, 0x78, !PT ;  /* 0x0000003000007812 */ /* 0x000fc800078e7803 */
[----:B------:R-:W-:Y:S01]  /*619e0*/  LOP3.LUT R6, R0, 0x1000, R6, 0xf8, !PT ;  /* 0x0000100000067812 */ /* 0x000fe200078ef806 */
[----:B---3--:R1:W-:Y:S04]  /*619f0*/  STL.64 [R1+0x1c58], R10 ;  /* 0x001c580a01007387 */ /* 0x0083e80000100a00 */
[----:B------:R-:W-:Y:S04]  /*61a00*/  STL [R1+0x3084], R6 ;  /* 0x0030840601007387 */ /* 0x000fe80000100800 */
[----:B-1----:R-:W3:Y:S04]  /*61a10*/  LDL.LU.64 R10, [R1+0x3d48] ;  /* 0x003d4800010a7983 */ /* 0x002ee80000300a00 */
[----:B--2---:R1:W-:Y:S04]  /*61a20*/  STL.64 [R1+0x1c50], R8 ;  /* 0x001c500801007387 */ /* 0x0043e80000100a00 */
[----:B-1----:R-:W2:Y:S04]  /*61a30*/  LDL.LU.64 R8, [R1+0x3d40] ;  /* 0x003d400001087983 */ /* 0x002ea80000300a00 */
[----:B---3--:R1:W-:Y:S04]  /*61a40*/  STL.64 [R1+0x1c48], R10 ;  /* 0x001c480a01007387 */ /* 0x0083e80000100a00 */
        /* <DEDUP_REMOVED lines=814> */
[----:B-1----:R-:W2:Y:S04]  /*64d30*/  LDL.64 R8, [R1+0x30a8] ;  /* 0x0030a80001087983 */ /* 0x002ea80000100a00 */
[----:B---3--:R1:W-:Y:S04]  /*64d40*/  STL.64 [R1+0xf88], R10 ;  /* 0x000f880a01007387 */ /* 0x0083e80000100a00 */
[----:B-1----:R-:W3:Y:S04]  /*64d50*/  LDL.64 R10, [R1+0x30a0] ;  /* 0x0030a000010a7983 */ /* 0x002ee80000100a00 */
[----:B--2---:R1:W-:Y:S04]  /*64d60*/  STL.64 [R1+0xf80], R8 ;  /* 0x000f800801007387 */ /* 0x0043e80000100a00 */
[----:B-1----:R-:W2:Y:S04]  /*64d70*/  LDL.64 R8, [R1+0x3098] ;  /* 0x0030980001087983 */ /* 0x002ea80000100a00 */
        /* <DEDUP_REMOVED lines=187> */
[----:B-1----:R-:W2:Y:S01]  /*65930*/  LDL.LU.64 R8, [R1+0x3b48] ;  /* 0x003b480001087983 */ /* 0x002ea20000300a00 */
[----:B------:R-:W-:Y:S01]  /*65940*/  SHF.R.S32.HI R0, RZ, 0x1f, R2 ;  /* 0x0000001fff007819 */ /* 0x000fe20000011402 */
[----:B------:R-:W-:-:S03]  /*65950*/  IMAD.MOV.U32 R7, RZ, RZ, 0x1 ;  /* 0x00000001ff077424 */ /* 0x000fc600078e00ff */
[----:B------:R-:W-:Y:S01]  /*65960*/  SHF.L.U64.HI R0, R2, 0x2, R0 ;  /* 0x0000000202007819 */ /* 0x000fe20000010200 */
[----:B------:R-:W-:Y:S01]  /*65970*/  IMAD.MOV.U32 R2, RZ, RZ, -0x1 ;  /* 0xffffffffff027424 */ /* 0x000fe200078e00ff */
[----:B---3--:R-:W-:Y:S04]  /*65980*/  STL.64 [R1+0xc88], R10 ;  /* 0x000c880a01007387 */ /* 0x008fe80000100a00 */
[----:B--2---:R-:W-:Y:S04]  /*65990*/  STL.64 [R1+0xc80], R8 ;  /* 0x000c800801007387 */ /* 0x004fe80000100a00 */
[----:B------:R-:W-:Y:S04]  /*659a0*/  STL [R1+0xc74], RZ ;  /* 0x000c74ff01007387 */ /* 0x000fe80000100800 */
[----:B------:R-:W-:Y:S04]  /*659b0*/  STL [R1+0xc54], R7 ;  /* 0x000c540701007387 */ /* 0x000fe80000100800 */
[----:B------:R1:W-:Y:S04]  /*659c0*/  STL [R1+0xc6c], R2 ;  /* 0x000c6c0201007387 */ /* 0x0003e80000100800 */
[----:B------:R2:W-:Y:S04]  /*659d0*/  STL [R1], RZ ;  /* 0x000000ff01007387 */ /* 0x0005e80000100800 */
        /* <DEDUP_REMOVED lines=400> */
[----:B------:R2:W-:Y:S01]  /*672e0*/  STL [R1+0x384], RZ ;  /* 0x000384ff01007387 */ /* 0x0005e20000100800 */
[----:B------:R-:W-:-:S03]  /*672f0*/  IMAD.MOV.U32 R47, RZ, RZ, 0x7f ;  /* 0x0000007fff2f7424 */ /* 0x000fc600078e00ff */
[----:B------:R2:W-:Y:S04]  /*67300*/  STL [R1+0x388], RZ ;  /* 0x000388ff01007387 */ /* 0x0005e80000100800 */
[----:B------:R2:W-:Y:S04]  /*67310*/  STL [R1+0x38c], RZ ;  /* 0x00038cff01007387 */ /* 0x0005e80000100800 */
[----:B------:R2:W-:Y:S04]  /*67320*/  STL [R1+0x350], RZ ;  /* 0x000350ff01007387 */ /* 0x0005e80000100800 */
[----:B------:R2:W-:Y:S04]  /*67330*/  STL [R1+0x354], RZ ;  /* 0x000354ff01007387 */ /* 0x0005e80000100800 */
[----:B------:R2:W-:Y:S01]  /*67340*/  STL [R1+0x358], RZ ;  /* 0x000358ff01007387 */ /* 0x0005e20000100800 */
[----:B------:R-:W-:-:S03]  /*67350*/  IADD3 R47, R47, c[0x0][0x180], RZ ;  /* 0x000060002f2f7a10 */ /* 0x000fc60007ffe0ff */
[----:B------:R2:W-:Y:S04]  /*67360*/  STL [R1+0x35c], RZ ;  /* 0x00035cff01007387 */ /* 0x0005e80000100800 */
[----:B------:R2:W-:Y:S04]  /*67370*/  STL [R1+0x320], RZ ;  /* 0x000320ff01007387 */ /* 0x0005e80000100800 */
[----:B------:R2:W-:Y:S04]  /*67380*/  STL [R1+0x324], RZ ;  /* 0x000324ff01007387 */ /* 0x0005e80000100800 */
[----:B------:R2:W-:Y:S01]  /*67390*/  STL [R1+0x328], RZ ;  /* 0x000328ff01007387 */ /* 0x0005e20000100800 */
[----:B------:R-:W-:-:S03]  /*673a0*/  SHF.R.S32.HI R4, RZ, 0x1f, R47 ;  /* 0x0000001fff047819 */ /* 0x000fc6000001142f */
[----:B------:R2:W-:Y:S01]  /*673b0*/  STL [R1+0x32c], RZ ;  /* 0x00032cff01007387 */ /* 0x0005e20000100800 */
[----:B------:R-:W-:-:S03]  /*673c0*/  LOP3.LUT R5, R46, 0x3, RZ, 0xc0, !PT ;  /* 0x000000032e057812 */ /* 0x000fc600078ec0ff */
[----:B------:R2:W-:Y:S01]  /*673d0*/  STL [R1+0x310], RZ ;  /* 0x000310ff01007387 */ /* 0x0005e20000100800 */
[----:B------:R-:W-:-:S03]  /*673e0*/  LOP3.LUT R3, R46, 0x1c, RZ, 0xc0, !PT ;  /* 0x0000001c2e037812 */ /* 0x000fc600078ec0ff */
[----:B------:R2:W-:Y:S04]  /*673f0*/  STL [R1+0x314], RZ ;  /* 0x000314ff01007387 */ /* 0x0005e80000100800 */
[----:B------:R2:W-:Y:S01]  /*67400*/  STL [R1+0x318], RZ ;  /* 0x000318ff01007387 */ /* 0x0005e20000100800 */
[----:B------:R-:W-:-:S03]  /*67410*/  LEA.HI R4, R4, R47, RZ, 0x7 ;  /* 0x0000002f04047211 */ /* 0x000fc600078f38ff */
[----:B------:R2:W-:Y:S04]  /*67420*/  STL [R1+0x31c], RZ ;  /* 0x00031cff01007387 */ /* 0x0005e80000100800 */
[----:B------:R2:W-:Y:S01]  /*67430*/  STL [R1+0x2d0], RZ ;  /* 0x0002d0ff01007387 */ /* 0x0005e20000100800 */
[----:B------:R-:W-:-:S03]  /*67440*/  IMAD R5, R5, 0x120, R3 ;  /* 0x0000012005057824 */ /* 0x000fc600078e0203 */
[----:B------:R2:W-:Y:S04]  /*67450*/  STL [R1+0x2d4], RZ ;  /* 0x0002d4ff01007387 */ /* 0x0005e80000100800 */
[----:B------:R2:W-:Y:S01]  /*67460*/  STL [R1+0x2d8], RZ ;  /* 0x0002d8ff01007387 */ /* 0x0005e20000100800 */
[----:B-1----:R-:W-:-:S03]  /*67470*/  SHF.R.S32.HI R2, RZ, 0x7, R4 ;  /* 0x00000007ff027819 */ /* 0x002fc60000011404 */
[----:B------:R2:W-:Y:S04]  /*67480*/  STL [R1+0x2dc], RZ ;  /* 0x0002dcff01007387 */ /* 0x0005e80000100800 */
[----:B------:R2:W-:Y:S04]  /*67490*/  STL [R1+0x220], RZ ;  /* 0x000220ff01007387 */ /* 0x0005e80000100800 */
[----:B------:R2:W-:Y:S01]  /*674a0*/  STL [R1+0x224], RZ ;  /* 0x000224ff01007387 */ /* 0x0005e20000100800 */
[----:B------:R-:W-:-:S03]  /*674b0*/  LOP3.LUT R4, R5, 0x20, RZ, 0x3c, !PT ;  /* 0x0000002005047812 */ /* 0x000fc600078e3cff */
[----:B------:R2:W-:Y:S01]  /*674c0*/  STL [R1+0x228], RZ ;  /* 0x000228ff01007387 */ /* 0x0005e20000100800 */
[----:B------:R-:W-:-:S03]  /*674d0*/  IADD3 R4, R2, -0x2, RZ ;  /* 0xfffffffe02047810 */ /* 0x000fc60007ffe0ff */
[----:B------:R2:W-:Y:S01]  /*674e0*/  STL [R1+0x22c], RZ ;  /* 0x00022cff01007387 */ /* 0x0005e20000100800 */
[----:B------:R-:W-:-:S03]  /*674f0*/  LOP3.LUT R2, R6, 0x40, RZ, 0x3c, !PT ;  /* 0x0000004006027812 */ /* 0x000fc600078e3cff */
        /* <DEDUP_REMOVED lines=8> */
[----:B------:R2:W-:Y:S01]  /*67580*/  STL [R1+0x3098], R2 ;  /* 0x0030980201007387 */ /* 0x0005e20000100800 */
[----:B------:R-:W-:Y:S01]  /*67590*/  SHF.R.S32.HI R3, RZ, 0x1f, R252 ;  /* 0x0000001fff037819 */ /* 0x000fe200000114fc */
[----:B------:R-:W-:Y:S01]  /*675a0*/  CS2R R248, SRZ ;  /* 0x0000000000f87805 */ /* 0x000fe2000001ff00 */
[C---:B------:R-:W-:Y:S01]  /*675b0*/  LOP3.LUT R7, R5.reuse, 0x40, RZ, 0x3c, !PT ;  /* 0x0000004005077812 */ /* 0x040fe200078e3cff */
[----:B------:R-:W-:Y:S01]  /*675c0*/  CS2R R250, SRZ ;  /* 0x0000000000fa7805 */ /* 0x000fe2000001ff00 */
[----:B------:R-:W-:Y:S01]  /*675d0*/  SHF.L.U64.HI R3, R252, 0x2, R3 ;  /* 0x00000002fc037819 */ /* 0x000fe20000010203 */
        /* <DEDUP_REMOVED lines=38> */
[----:B--2---:R-:W-:-:S02]  /*67840*/  LOP3.LUT R5, R5, 0x60, RZ, 0x3c, !PT ;  /* 0x0000006005057812 */ /* 0x004fc400078e3cff */
.L_x_1:
[----:B------:R-:W2:Y:S01]  /*67850*/  LDL.LU R2, [R1+0xc6c] ;  /* 0x000c6c0001027983 */ /* 0x000ea20000300800 */
[----:B------:R-:W-:-:S04]  /*67860*/  DEPBAR.LE SB0, 0x2 ;  /* 0x000080800000791a */ /* 0x000fc80000000000 */
[----:B------:R-:W3:Y:S04]  /*67870*/  LDL R8, [R1+0x3084] ;  /* 0x0030840001087983 */ /* 0x000ee80000100800 */
[----:B------:R-:W1:Y:S04]  /*67880*/  S2R R6, SR_TID.X ;  /* 0x0000000000067919 */ /* 0x000e680000002100 */
[----:B------:R-:W-:Y:S04]  /*67890*/  STL.64 [R1+0x6ba8], R30 ;  /* 0x006ba81e01007387 */ /* 0x000fe80000100a00 */
[----:B------:R-:W-:Y:S04]  /*678a0*/  STL.64 [R1+0x6ba0], R28 ;  /* 0x006ba01c01007387 */ /* 0x000fe80000100a00 */
[----:B------:R-:W-:Y:S04]  /*678b0*/  STL.64 [R1+0x6b98], R14 ;  /* 0x006b980e01007387 */ /* 0x000fe80000100a00 */
[----:B------:R-:W-:Y:S04]  /*678c0*/  STL.64 [R1+0x6b90], R12 ;  /* 0x006b900c01007387 */ /* 0x000fe80000100a00 */
[----:B------:R-:W-:Y:S04]  /*678d0*/  STL.64 [R1+0x6b88], R34 ;  /* 0x006b882201007387 */ /* 0x000fe80000100a00 */
[----:B------:R4:W-:Y:S01]  /*678e0*/  STL.64 [R1+0x6b80], R32 ;  /* 0x006b802001007387 */ /* 0x0009e20000100a00 */
[----:B-1----:R-:W-:-:S02]  /*678f0*/  LOP3.LUT R9, R6, 0x1c, RZ, 0xc0, !PT ;  /* 0x0000001c06097812 */ /* 0x002fc400078ec0ff */
[C---:B------:R-:W-:Y:S01]  /*67900*/  LOP3.LUT R7, R6.reuse, 0x3, RZ, 0xc0, !PT ;  /* 0x0000000306077812 */ /* 0x040fe200078ec0ff */
[----:B------:R-:W-:Y:S01]  /*67910*/  STL.64 [R1+0x6b78], R18 ;  /* 0x006b781201007387 */ /* 0x000fe20000100a00 */
[C---:B------:R-:W-:Y:S02]  /*67920*/  LOP3.LUT R5, R6.reuse, 0x1c, RZ, 0xc0, !PT ;  /* 0x0000001c06057812 */ /* 0x040fe400078ec0ff */
[----:B------:R-:W-:Y:S01]  /*67930*/  LOP3.LUT R4, R6, 0x3, RZ, 0xc0, !PT ;  /* 0x0000000306047812 */ /* 0x000fe200078ec0ff */
[----:B------:R-:W-:Y:S01]  /*67940*/  STL.64 [R1+0x6b70], R16 ;  /* 0x006b701001007387 */ /* 0x000fe20000100a00 */
[----:B------:R-:W-:-:S03]  /*67950*/  IMAD R7, R7, 0x120, R9 ;  /* 0x0000012007077824 */ /* 0x000fc600078e0209 */
[----:B------:R-:W-:Y:S01]  /*67960*/  STL [R1+0x6b6c], R36 ;  /* 0x006b6c2401007387 */ /* 0x000fe20000100800 */
[----:B------:R-:W-:-:S03]  /*67970*/  IMAD R4, R4, 0x120, R5 ;  /* 0x0000012004047824 */ /* 0x000fc600078e0205 */
[----:B------:R-:W-:Y:S02]  /*67980*/  STL [R1+0x6b68], R37 ;  /* 0x006b682501007387 */ /* 0x000fe40000100800 */
[----:B------:R-:W-:Y:S02]  /*67990*/  LOP3.LUT R4, R4, 0x20, RZ, 0x3c, !PT ;  /* 0x0000002004047812 */ /* 0x000fe400078e3cff */
[----:B------:R-:W-:Y:S04]  /*679a0*/  STL [R1+0x6b64], R38 ;  /* 0x006b642601007387 */ /* 0x000fe80000100800 */
[----:B------:R-:W-:Y:S04]  /*679b0*/  STL [R1+0x6b60], R39 ;  /* 0x006b602701007387 */ /* 0x000fe80000100800 */
[----:B------:R-:W-:Y:S04]  /*679c0*/  STL [R1+0x6b5c], R40 ;  /* 0x006b5c2801007387 */ /* 0x000fe80000100800 */
[----:B------:R1:W-:Y:S04]  /*679d0*/  STL [R1+0x6b58], R41 ;  /* 0x006b582901007387 */ /* 0x0003e80000100800 */
[----:B------:R-:W-:Y:S04]  /*679e0*/  STL [R1+0x6b54], R42 ;  /* 0x006b542a01007387 */ /* 0x000fe80000100800 */
[----:B------:R1:W-:Y:S04]  /*679f0*/  STL [R1+0x6b50], R43 ;  /* 0x006b502b01007387 */ /* 0x0003e80000100800 */
[----:B------:R-:W-:Y:S04]  /*67a00*/  STL [R1+0x6b4c], R44 ;  /* 0x006b4c2c01007387 */ /* 0x000fe80000100800 */
[----:B------:R-:W-:Y:S04]  /*67a10*/  STL [R1+0x6b48], R45 ;  /* 0x006b482d01007387 */ /* 0x000fe80000100800 */
[----:B------:R-:W-:Y:S04]  /*67a20*/  STL [R1+0x6b44], R46 ;  /* 0x006b442e01007387 */ /* 0x000fe80000100800 */
[----:B------:R-:W-:Y:S04]  /*67a30*/  STL [R1+0x6b40], R47 ;  /* 0x006b402f01007387 */ /* 0x000fe80000100800 */
[----:B------:R-:W-:Y:S04]  /*67a40*/  STL [R1+0x458c], R3 ;  /* 0x00458c0301007387 */ /* 0x000fe80000100800 */
[----:B------:R1:W-:Y:S01]  /*67a50*/  STL [R1+0x4588], R0 ;  /* 0x0045880001007387 */ /* 0x0003e20000100800 */
[----:B--2---:R-:W-:-:S03]  /*67a60*/  IADD3 R2, R2, 0x1, RZ ;  /* 0x0000000102027810 */ /* 0x004fc60007ffe0ff */
[----:B------:R-:W-:Y:S01]  /*67a70*/  BAR.SYNC.DEFER_BLOCKING 0x0 ;  /* 0x0000000000007b1d */ /* 0x000fe20000010000 */
[----:B------:R-:W-:-:S04]  /*67a80*/  ISETP.GT.AND P0, PT, R2, 0x1, PT ;  /* 0x000000010200780c */ /* 0x000fc80003f04270 */
[----:B------:R-:W-:-:S04]  /*67a90*/  SEL R2, R2, RZ, !P0 ;  /* 0x000000ff02027207 */ /* 0x000fc80004000000 */
[C---:B----4-:R-:W-:Y:S01]  /*67aa0*/  LEA R32, R2.reuse, R4, 0xf ;  /* 0x0000000402207211 */ /* 0x050fe200078e78ff */
[C---:B------:R-:W-:Y:S01]  /*67ab0*/  IMAD R33, R2.reuse, 0x8000, R7 ;  /* 0x0000800002217824 */ /* 0x040fe200078e0207 */
[----:B------:R-:W-:Y:S01]  /*67ac0*/  STL [R1+0xc6c], R2 ;  /* 0x000c6c0201007387 */ /* 0x000fe20000100800 */
[----:B---3--:R-:W-:Y:S01]  /*67ad0*/  IMAD R252, R2, 0x40000, R8 ;  /* 0x0004000002fc7824 */ /* 0x008fe200078e0208 */
[C---:B------:R-:W-:Y:S02]  /*67ae0*/  LOP3.LUT R4, R6.reuse, 0x3, RZ, 0xc0, !PT ;  /* 0x0000000306047812 */ /* 0x040fe400078ec0ff */
[----:B------:R-:W-:Y:S01]  /*67af0*/  STL [R1+0xc64], R33 ;  /* 0x000c642101007387 */ /* 0x000fe20000100800 */
[C---:B------:R-:W-:Y:S02]  /*67b00*/  LOP3.LUT R7, R6.reuse, 0x1c, RZ, 0xc0, !PT ;  /* 0x0000001c06077812 */ /* 0x040fe400078ec0ff */
[----:B------:R-:W-:Y:S01]  /*67b10*/  LOP3.LUT R6, R6, 0x3, RZ, 0xc0, !PT ;  /* 0x0000000306067812 */ /* 0x000fe200078ec0ff */
[----:B-1----:R-:W2:Y:S01]  /*67b20*/  LDL.LU.64 R40, [R1] ;  /* 0x0000000001287983 */ /* 0x002ea20000300a00 */
[----:B------:R-:W-:-:S03]  /*67b30*/  IMAD R4, R4, 0x120, R5 ;  /* 0x0000012004047824 */ /* 0x000fc600078e0205 */
[----:B------:R-:W2:Y:S01]  /*67b40*/  LDL.LU.64 R42, [R1+0x8] ;  /* 0x00000800012a7983 */ /* 0x000ea20000300a00 */
[----:B------:R-:W-:Y:S01]  /*67b50*/  IMAD R6, R6, 0x120, R7 ;  /* 0x0000012006067824 */ /* 0x000fe200078e0207 */
[----:B------:R-:W-:Y:S02]  /*67b60*/  LOP3.LUT R4, R4, 0x60, RZ, 0x3c, !PT ;  /* 0x0000006004047812 */ /* 0x000fe400078e3cff */
[----:B------:R-:W3:Y:S02]  /*67b70*/  LDL.LU.64 R28, [R1+0xe0] ;  /* 0x0000e000011c7983 */ /* 0x000ee40000300a00 */
[----:B------:R-:W-:Y:S01]  /*67b80*/  LOP3.LUT R6, R6, 0x40, RZ, 0x3c, !PT ;  /* 0x0000004006067812 */ /* 0x000fe200078e3cff */
[C---:B------:R-:W-:Y:S01]  /*67b90*/  IMAD R0, R2.reuse, 0x8000, R4 ;  /* 0x0000800002007824 */ /* 0x040fe200078e0204 */
[----:B------:R-:W3:Y:S03]  /*67ba0*/  LDL.LU.64 R30, [R1+0xe8] ;  /* 0x0000e800011e7983 */ /* 0x000ee60000300a00 */
[----:B------:R-:W-:Y:S01]  /*67bb0*/  IMAD R3, R2, 0x8000, R6 ;  /* 0x0000800002037824 */ /* 0x000fe200078e0206 */
[----:B------:R-:W4:Y:S04]  /*67bc0*/  LDL.LU.64 R24, [R1+0xd0] ;  /* 0x0000d00001187983 */ /* 0x000f280000300a00 */
[----:B------:R-:W4:Y:S04]  /*67bd0*/  LDL.LU.64 R26, [R1+0xd8] ;  /* 0x0000d800011a7983 */ /* 0x000f280000300a00 */
[----:B------:R-:W3:Y:S04]  /*67be0*/  LDL.LU.64 R16, [R1+0xc0] ;  /* 0x0000c00001107983 */ /* 0x000ee80000300a00 */
[----:B------:R-:W3:Y:S04]  /*67bf0*/  LDL.LU.64 R18, [R1+0xc8] ;  /* 0x0000c80001127983 */ /* 0x000ee80000300a00 */
[----:B------:R-:W3:Y:S04]  /*67c00*/  LDL.LU.64 R12, [R1+0xb0] ;  /* 0x0000b000010c7983 */ /* 0x000ee80000300a00 */
[----:B------:R-:W3:Y:S04]  /*67c10*/  LDL.LU.64 R14, [R1+0xb8] ;  /* 0x0000b800010e7983 */ /* 0x000ee80000300a00 */
[----:B------:R-:W-:Y:S04]  /*67c20*/  LDS R176, [R33+0x80000] ;  /* 0x0800000021b07984 */ /* 0x000fe80000000800 */
[----:B------:R-:W-:Y:S04]  /*67c30*/  LDS R178, [R33+0x80400] ;  /* 0x0804000021b27984 */ /* 0x000fe80000000800 */
[----:B------:R-:W-:Y:S04]  /*67c40*/  LDS R177, [R32+0x80000] ;  /* 0x0800000020b17984 */ /* 0x000fe80000000800 */
[----:B------:R-:W-:Y:S04]  /*67c50*/  LDS R179, [R32+0x80400] ;  /* 0x0804000020b37984 */ /* 0x000fe80000000800 */
[----:B------:R-:W1:Y:S04]  /*67c60*/  LDSM.16.M88.4 R8, [R252] ;  /* 0x00000000fc08783b */ /* 0x000e680000000200 */
[----:B------:R-:W1:Y:S04]  /*67c70*/  LDSM.16.M88.4 R4, [R252+0x2000] ;  /* 0x00200000fc04783b */ /* 0x000e680000000200 */
[----:B------:R-:W1:Y:S04]  /*67c80*/  LDSM.16.M88.4 R160, [R252+0x4000] ;  /* 0x00400000fca0783b */ /* 0x000e680000000200 */
[----:B------:R-:W1:Y:S04]  /*67c90*/  LDSM.16.M88.4 R156, [R252+0x6000] ;  /* 0x00600000fc9c783b */ /* 0x000e680000000200 */
[----:B------:R-:W1:Y:S04]  /*67ca0*/  LDSM.16.M88.4 R152, [R252+0x8000] ;  /* 0x00800000fc98783b */ /* 0x000e680000000200 */
[----:B------:R-:W1:Y:S04]  /*67cb0*/  LDSM.16.M88.4 R148, [R252+0xa000] ;  /* 0x00a00000fc94783b */ /* 0x000e680000000200 */
[----:B------:R-:W-:Y:S04]  /*67cc0*/  LDS R180, [R3+0x80000] ;  /* 0x0800000003b47984 */ /* 0x000fe80000000800 */
[----:B------:R-:W-:Y:S04]  /*67cd0*/  LDS R182, [R3+0x80400] ;  /* 0x0804000003b67984 */ /* 0x000fe80000000800 */
[----:B------:R-:W-:Y:S04]  /*67ce0*/  LDS R181, [R0+0x80000] ;  /* 0x0800000000b57984 */ /* 0x000fe80000000800 */
[----:B------:R-:W1:Y:S02]  /*67cf0*/  LDS R183, [R0+0x80400] ;  /* 0x0804000000b77984 */ /* 0x000e640000000800 */
[----:B-1---5:R-:W-:Y:S02]  /*67d00*/  HMMA.1688.F32.TF32 R44, R176, R8, R248 ;  /* 0x00000008b02c723c */ /* 0x022fe400000810f8 */
[----:B------:R-:W-:Y:S04]  /*67d10*/  LDS R240, [R33+0x80080] ;  /* 0x0800800021f07984 */ /* 0x000fe80000000800 */
[----:B------:R-:W-:Y:S04]  /*67d20*/  LDS R242, [R33+0x80480] ;  /* 0x0804800021f27984 */ /* 0x000fe80000000800 */
[----:B------:R-:W-:Y:S04]  /*67d30*/  LDS R241, [R32+0x80080] ;  /* 0x0800800020f17984 */ /* 0x000fe80000000800 */
[----:B------:R-:W1:Y:S04]  /*67d40*/  LDS R243, [R32+0x80480] ;  /* 0x0804800020f37984 */ /* 0x000e680000000800 */
[----:B------:R-:W-:Y:S04]  /*67d50*/  STL [R1+0xc58], R32 ;  /* 0x000c582001007387 */ /* 0x000fe80000100800 */
[----:B------:R-:W-:Y:S04]  /*67d60*/  LDS R48, [R3+0x80080] ;  /* 0x0800800003307984 */ /* 0x000fe80000000800 */
[----:B------:R-:W-:Y:S04]  /*67d70*/  LDS R50, [R3+0x80480] ;  /* 0x0804800003327984 */ /* 0x000fe80000000800 */
[----:B------:R-:W-:Y:S04]  /*67d80*/  LDS R49, [R0+0x80080] ;  /* 0x0800800000317984 */ /* 0x000fe80000000800 */
[----:B------:R-:W1:Y:S04]  /*67d90*/  LDS R51, [R0+0x80480] ;  /* 0x0804800000337984 */ /* 0x000e680000000800 */
[----:B------:R-:W-:Y:S04]  /*67da0*/  STL [R1+0xc5c], R3 ;  /* 0x000c5c0301007387 */ /* 0x000fe80000100800 */
[----:B------:R-:W-:Y:S04]  /*67db0*/  STL [R1+0xc60], R0 ;  /* 0x000c600001007387 */ /* 0x000fe80000100800 */
[----:B------:R-:W-:Y:S04]  /*67dc0*/  STL [R1+0x6948], R3 ;  /* 0x0069480301007387 */ /* 0x000fe80000100800 */
[----:B------:R-:W-:Y:S04]  /*67dd0*/  STL [R1+0x694c], R0 ;  /* 0x00694c0001007387 */ /* 0x000fe80000100800 */
[----:B------:R-:W-:Y:S04]  /*67de0*/  STL [R1+0x6b3c], R11 ;  /* 0x006b3c0b01007387 */ /* 0x000fe80000100800 */
[----:B------:R-:W-:Y:S01]  /*67df0*/  STL [R1+0x6b34], R6 ;  /* 0x006b340601007387 */ /* 0x000fe20000100800 */
[----:B------:R-:W-:-:S03]  /*67e00*/  IMAD.MOV.U32 R38, RZ, RZ, R46 ;  /* 0x000000ffff267224 */ /* 0x000fc600078e002e */
[----:B------:R-:W-:Y:S01]  /*67e10*/  STL [R1+0x6b30], R7 ;  /* 0x006b300701007387 */ /* 0x000fe20000100800 */
[----:B------:R-:W-:-:S03]  /*67e20*/  IMAD.MOV.U32 R39, RZ, RZ, R47 ;  /* 0x000000ffff277224 */ /* 0x000fc600078e002f */
[----:B------:R-:W-:Y:S01]  /*67e30*/  STL [R1+0x6b38], R163 ;  /* 0x006b38a301007387 */ /* 0x000fe20000100800 */
[----:B------:R-:W-:Y:S01]  /*67e40*/  MOV R36, R44 ;  /* 0x0000002c00247202 */ /* 0x000fe20000000f00 */
[----:B------:R-:W-:Y:S02]  /*67e50*/  IMAD.MOV.U32 R37, RZ, RZ, R45 ;  /* 0x000000ffff257224 */ /* 0x000fe400078e002d */
[----:B------:R-:W-:Y:S04]  /*67e60*/  STL [R1+0x6b2c], R158 ;  /* 0x006b2c9e01007387 */ /* 0x000fe80000100800 */
[----:B------:R-:W-:Y:S04]  /*67e70*/  STL [R1+0x6b28], R159 ;  /* 0x006b289f01007387 */ /* 0x000fe80000100800 */
[----:B------:R-:W-:Y:S04]  /*67e80*/  STL [R1+0x6b00], R154 ;  /* 0x006b009a01007387 */ /* 0x000fe80000100800 */
[----:B------:R-:W-:Y:S04]  /*67e90*/  STL [R1+0x6afc], R155 ;  /* 0x006afc9b01007387 */ /* 0x000fe80000100800 */
[----:B------:R-:W-:Y:S04]  /*67ea0*/  STL [R1+0x6af8], R150 ;  /* 0x006af89601007387 */ /* 0x000fe80000100800 */
[----:B------:R-:W-:Y:S04]  /*67eb0*/  STL [R1+0x6af4], R151 ;  /* 0x006af49701007387 */ /* 0x000fe80000100800 */
[----:B------:R-:W-:Y:S04]  /*67ec0*/  STL.64 [R1+0x6bb8], R38 ;  /* 0x006bb82601007387 */ /* 0x000fe80000100a00 */
[----:B------:R1:W-:Y:S04]  /*67ed0*/  STL.64 [R1+0x6bb0], R36 ;  /* 0x006bb02401007387 */ /* 0x0003e80000100a00 */
[----:B------:R-:W-:Y:S04]  /*67ee0*/  LDSM.16.M88.4 R144, [R252+0x10000] ;  /* 0x01000000fc90783b */ /* 0x000fe80000000200 */
[----:B------:R-:W-:Y:S01]  /*67ef0*/  LDSM.16.M88.4 R140, [R252+0x12000] ;  /* 0x01200000fc8c783b */ /* 0x000fe20000000200 */
[-C--:B-1----:R-:W-:Y:S03]  /*67f00*/  HMMA.1688.F32.TF32 R36, R180, R8.reuse, R196 ;  /* 0x00000008b424723c */ /* 0x082fe600000810c4 */
[----:B------:R-:W-:Y:S04]  /*67f10*/  LDSM.16.M88.4 R136, [R252+0x14000] ;  /* 0x01400000fc88783b */ /* 0x000fe80000000200 */
[----:B------:R-:W-:Y:S01]  /*67f20*/  LDSM.16.M88.4 R132, [R252+0x16000] ;  /* 0x01600000fc84783b */ /* 0x000fe20000000200 */
[-C--:B------:R-:W-:Y:S03]  /*67f30*/  HMMA.1688.F32.TF32 R52, R240, R8.reuse, R220 ;  /* 0x00000008f034723c */ /* 0x080fe600000810dc */
[----:B------:R-:W-:Y:S04]  /*67f40*/  LDSM.16.M88.4 R128, [R252+0x18000] ;  /* 0x01800000fc80783b */ /* 0x000fe80000000200 */
[----:B------:R-:W-:Y:S01]  /*67f50*/  LDSM.16.M88.4 R124, [R252+0x1a000] ;  /* 0x01a00000fc7c783b */ /* 0x000fe20000000200 */
[----:B------:R-:W-:Y:S03]  /*67f60*/  HMMA.1688.F32.TF32 R44, R48, R8, R236 ;  /* 0x00000008302c723c */ /* 0x000fe600000810ec */
[----:B------:R-:W-:Y:S04]  /*67f70*/  LDSM.16.M88.4 R120, [R252+0x1c000] ;  /* 0x01c00000fc78783b */ /* 0x000fe80000000200 */
[----:B------:R-:W-:Y:S04]  /*67f80*/  LDSM.16.M88.4 R116, [R252+0x1e000] ;  /* 0x01e00000fc74783b */ /* 0x000fe80000000200 */
[----:B------:R-:W-:Y:S04]  /*67f90*/  STL.64 [R1+0x3d0], R36 ;  /* 0x0003d02401007387 */ /* 0x000fe80000100a00 */
[----:B------:R-:W-:Y:S04]  /*67fa0*/  STL.64 [R1+0x3d8], R38 ;  /* 0x0003d82601007387 */ /* 0x000fe80000100a00 */
[----:B------:R-:W-:Y:S04]  /*67fb0*/  STL.64 [R1+0x210], R52 ;  /* 0x0002103401007387 */ /* 0x000fe80000100a00 */
[----:B------:R-:W-:Y:S04]  /*67fc0*/  STL.64 [R1+0x218], R54 ;  /* 0x0002183601007387 */ /* 0x000fe80000100a00 */
[----:B------:R-:W-:Y:S04]  /*67fd0*/  STL.64 [R1+0x6c0], R44 ;  /* 0x0006c02c01007387 */ /* 0x000fe80000100a00 */
[----:B------:R1:W-:Y:S04]  /*67fe0*/  STL.64 [R1+0x6c8], R46 ;  /* 0x0006c82e01007387 */ /* 0x0003e80000100a00 */
[----:B------:R-:W-:Y:S04]  /*67ff0*/  LDSM.16.M88.4 R112, [R252+0x20000] ;  /* 0x02000000fc70783b */ /* 0x000fe80000000200 */
[----:B------:R-:W-:Y:S01]  /*68000*/  LDSM.16.M88.4 R108, [R252+0x22000] ;  /* 0x02200000fc6c783b */ /* 0x000fe20000000200 */
[-C--:B-1----:R-:W-:Y:S03]  /*68010*/  HMMA.1688.F32.TF32 R44, R180, R4.reuse, R200 ;  /* 0x00000004b42c723c */ /* 0x082fe600000810c8 */
[----:B------:R-:W-:Y:S04]  /*68020*/  LDSM.16.M88.4 R104, [R252+0x24000] ;  /* 0x02400000fc68783b */ /* 0x000fe80000000200 */
        /* <DEDUP_REMOVED lines=9> */
[----:B------:R-:W-:Y:S01]  /*680c0*/  LDSM.16.M88.4 R64, [R252+0x38000] ;  /* 0x03800000fc40783b */ /* 0x000fe20000000200 */
[-C--:B--2---:R-:W-:Y:S03]  /*680d0*/  HMMA.1688.F32.TF32 R36, R176, R4.reuse, R40 ;  /* 0x00000004b024723c */ /* 0x084fe60000081028 */
[----:B------:R-:W-:Y:S04]  /*680e0*/  LDSM.16.M88.4 R60, [R252+0x3a000] ;  /* 0x03a00000fc3c783b */ /* 0x000fe80000000200 */
[----:B------:R-:W-:Y:S04]  /*680f0*/  LDSM.16.M88.4 R56, [R252+0x3c000] ;  /* 0x03c00000fc38783b */ /* 0x000fe80000000200 */
[----:B------:R-:W-:Y:S11]  /*68100*/  LDSM.16.M88.4 R52, [R252+0x3e000] ;  /* 0x03e00000fc34783b */ /* 0x000ff60000000200 */
[----:B------:R-:W-:Y:S02]  /*68110*/  @!UPT UIADD3 URZ, URZ, URZ, URZ ;  /* 0x0000003f3f3ff290 */ /* 0x000fe4000fffe03f */
[----:B------:R-:W-:Y:S01]  /*68120*/  MOV R40, R36 ;  /* 0x0000002400287202 */ /* 0x000fe20000000f00 */
[----:B------:R-:W-:Y:S02]  /*68130*/  IMAD.MOV.U32 R41, RZ, RZ, R37 ;  /* 0x000000ffff297224 */ /* 0x000fe400078e0025 */
[----:B------:R-:W-:Y:S02]  /*68140*/  IMAD.MOV.U32 R42, RZ, RZ, R38 ;  /* 0x000000ffff2a7224 */ /* 0x000fe400078e0026 */
[----:B------:R-:W-:Y:S02]  /*68150*/  IMAD.MOV.U32 R43, RZ, RZ, R39 ;  /* 0x000000ffff2b7224 */ /* 0x000fe400078e0027 */
[-C--:B------:R-:W-:Y:S08]  /*68160*/  HMMA.1688.F32.TF32 R36, R240, R4.reuse, R228 ;  /* 0x00000004f024723c */ /* 0x080ff000000810e4 */
[----:B------:R-:W-:Y:S08]  /*68170*/  HMMA.1688.F32.TF32 R4, R48, R4, R20 ;  /* 0x000000043004723c */ /* 0x000ff00000081014 */
[C---:B---3--:R-:W-:Y:S08]  /*68180*/  HMMA.1688.F32.TF32 R16, R176.reuse, R152, R16 ;  /* 0x00000098b010723c */ /* 0x048ff00000081010 */
[----:B------:R-:W-:Y:S01]  /*68190*/  HMMA.1688.F32.TF32 R12, R176, R148, R12 ;  /* 0x00000094b00c723c */ /* 0x000fe2000008100c */
[----:B------:R-:W-:Y:S04]  /*681a0*/  STL.64 [R1+0x3a0], R44 ;  /* 0x0003a02c01007387 */ /* 0x000fe80000100a00 */
[----:B------:R-:W-:Y:S04]  /*681b0*/  STL.64 [R1+0x3a8], R46 ;  /* 0x0003a82e01007387 */ /* 0x000fe80000100a00 */
[----:B------:R-:W-:Y:S04]  /*681c0*/  STL.64 [R1+0x2c0], R36 ;  /* 0x0002c02401007387 */ /* 0x000fe80000100a00 */
[----:B------:R-:W-:Y:S04]  /*681d0*/  STL.64 [R1+0x2c8], R38 ;  /* 0x0002c82601007387 */ /* 0x000fe80000100a00 */
[----:B------:R-:W-:Y:S01]  /*681e0*/  STL.64 [R1+0x6b0], R4 ;  /* 0x0006b00401007387 */ /* 0x000fe20000100a00 */
[----:B------:R-:W-:-:S03]  /*681f0*/  MOV R158, R17 ;  /* 0x00000011009e7202 */ /* 0x000fc60000000f00 */
[----:B------:R-:W-:Y:S01]  /*68200*/  STL.64 [R1+0x6b8], R6 ;  /* 0x0006b80601007387 */ /* 0x000fe20000100a00 */
[----:B------:R-:W-:-:S03]  /*68210*/  IMAD.MOV.U32 R159, RZ, RZ, R18 ;  /* 0x000000ffff9f7224 */ /* 0x000fc600078e0012 */
[----:B------:R1:W-:Y:S04]  /*68220*/  STL [R1+0x170], R16 ;  /* 0x0001701001007387 */ /* 0x0003e80000100800 */
[----:B------:R2:W-:Y:S04]  /*68230*/  STL [R1+0x17c], R19 ;  /* 0x00017c1301007387 */ /* 0x0005e80000100800 */
[----:B-1----:R-:W3:Y:S04]  /*68240*/  LDL.LU.64 R16, [R1+0xa0] ;  /* 0x0000a00001107983 */ /* 0x002ee80000300a00 */
[----:B--2---:R-:W3:Y:S04]  /*68250*/  LDL.LU.64 R18, [R1+0xa8] ;  /* 0x0000a80001127983 */ /* 0x004ee80000300a00 */
[----:B------:R1:W-:Y:S04]  /*68260*/  STL.64 [R1+0x160], R12 ;  /* 0x0001600c01007387 */ /* 0x0003e80000100a00 */
[----:B------:R2:W-:Y:S04]  /*68270*/  STL.64 [R1+0x168], R14 ;  /* 0x0001680e01007387 */ /* 0x0005e80000100a00 */
[----:B-1----:R-:W3:Y:S04]  /*68280*/  LDL.LU.64 R12, [R1+0x90] ;  /* 0x00009000010c7983 */ /* 0x002ee80000300a00 */
[----:B--2---:R-:W2:Y:S01]  /*68290*/  LDL.LU.64 R14, [R1+0x98] ;  /* 0x00009800010e7983 */ /* 0x004ea20000300a00 */
[C---:B----4-:R-:W-:Y:S03]  /*682a0*/  HMMA.1688.F32.TF32 R20, R176.reuse, R156, R24 ;  /* 0x0000009cb014723c */ /* 0x050fe60000081018 */
[----:B------:R-:W1:Y:S04]  /*682b0*/  LDSM.16.M88.4 R24, [R252+0xc000] ;  /* 0x00c00000fc18783b */ /* 0x000e680000000200 */
[----:B------:R-:W4:Y:S04]  /*682c0*/  LDL.LU.64 R172, [R1+0x80] ;  /* 0x0000800001ac7983 */ /* 0x000f280000300a00 */
[----:B------:R-:W4:Y:S11]  /*682d0*/  LDL.LU.64 R174, [R1+0x88] ;  /* 0x0000880001ae7983 */ /* 0x000f360000300a00 */
[----:B------:R-:W-:Y:S02]  /*682e0*/  @!UPT UIADD3 URZ, URZ, URZ, URZ ;  /* 0x0000003f3f3ff290 */ /* 0x000fe4000fffe03f */
[----:B------:R-:W-:Y:S01]  /*682f0*/  MOV R11, R20 ;  /* 0x00000014000b7202 */ /* 0x000fe20000000f00 */
[----:B------:R-:W-:Y:S02]  /*68300*/  IMAD.MOV.U32 R163, RZ, RZ, R21 ;  /* 0x000000ffffa37224 */ /* 0x000fe400078e0015 */
[----:B------:R-:W-:Y:S02]  /*68310*/  IMAD.MOV.U32 R6, RZ, RZ, R22 ;  /* 0x000000ffff067224 */ /* 0x000fe400078e0016 */
[----:B------:R-:W-:Y:S02]  /*68320*/  IMAD.MOV.U32 R7, RZ, RZ, R23 ;  /* 0x000000ffff077224 */ /* 0x000fe400078e0017 */
[----:B------:R-:W1:Y:S04]  /*68330*/  LDSM.16.M88.4 R20, [R252+0xe000] ;  /* 0x00e00000fc14783b */ /* 0x000e680000000200 */
[----:B-1----:R-:W-:Y:S04]  /*68340*/  STL [R1+0x6aec], R26 ;  /* 0x006aec1a01007387 */ /* 0x002fe80000100800 */
        /* <DEDUP_REMOVED lines=32> */
[C---:B------:R-:W-:Y:S03]  /*68550*/  HMMA.1688.F32.TF32 R28, R176.reuse, R160, R28 ;  /* 0x000000a0b01c723c */ /* 0x040fe6000008101c */
        /* <DEDUP_REMOVED lines=17> */
[C---:B---3--:R-:W-:Y:S03]  /*68670*/  HMMA.1688.F32.TF32 R16, R176.reuse, R24, R16 ;  /* 0x00000018b010723c */ /* 0x048fe60000081010 */
[----:B------:R-:W-:Y:S04]  /*68680*/  STL [R1+0x6974], R54 ;  /* 0x0069743601007387 */ /* 0x000fe80000100800 */
[----:B------:R-:W-:Y:S01]  /*68690*/  STL [R1+0x6968], R55 ;  /* 0x0069683701007387 */ /* 0x000fe20000100800 */
[----:B--2---:R-:W-:Y:S03]  /*686a0*/  HMMA.1688.F32.TF32 R12, R176, R20, R12 ;  /* 0x00000014b00c723c */ /* 0x004fe6000008100c */
[----:B------:R-:W-:Y:S04]  /*686b0*/  STL [R1+0x6310], R252 ;  /* 0x006310fc01007387 */ /* 0x000fe80000100800 */
[----:B------:R-:W2:Y:S04]  /*686c0*/  LDL.LU.64 R36, [R1+0x70] ;  /* 0x0000700001247983 */ /* 0x000ea80000300a00 */
[----:B------:R-:W2:Y:S04]  /*686d0*/  LDL.LU.64 R38, [R1+0x78] ;  /* 0x0000780001267983 */ /* 0x000ea80000300a00 */
[----:B------:R1:W-:Y:S04]  /*686e0*/  STL.64 [R1+0x150], R16 ;  /* 0x0001501001007387 */ /* 0x0003e80000100a00 */
[----:B------:R3:W-:Y:S01]  /*686f0*/  STL.64 [R1+0x158], R18 ;  /* 0x0001581201007387 */ /* 0x0007e20000100a00 */
[----:B------:R-:W-:-:S03]  /*68700*/  MOV R44, R28 ;  /* 0x0000001c002c7202 */ /* 0x000fc60000000f00 */
[----:B------:R-:W4:Y:S01]  /*68710*/  LDL.LU.64 R168, [R1+0x60] ;  /* 0x0000600001a87983 */ /* 0x000f220000300a00 */
[----:B------:R-:W-:-:S03]  /*68720*/  IMAD.MOV.U32 R45, RZ, RZ, R29 ;  /* 0x000000ffff2d7224 */ /* 0x000fc600078e001d */
[----:B------:R-:W4:Y:S01]  /*68730*/  LDL.LU.64 R170, [R1+0x68] ;  /* 0x0000680001aa7983 */ /* 0x000f220000300a00 */
[----:B------:R-:W-:-:S03]  /*68740*/  IMAD.MOV.U32 R46, RZ, RZ, R30 ;  /* 0x000000ffff2e7224 */ /* 0x000fc600078e001e */
[----:B------:R1:W-:Y:S01]  /*68750*/  STL.64 [R1+0x140], R12 ;  /* 0x0001400c01007387 */ /* 0x0003e20000100a00 */
[----:B------:R-:W-:-:S03]  /*68760*/  IMAD.MOV.U32 R47, RZ, RZ, R31 ;  /* 0x000000ffff2f7224 */ /* 0x000fc600078e001f */
[----:B------:R1:W-:Y:S04]  /*68770*/  STL.64 [R1+0x148], R14 ;  /* 0x0001480e01007387 */ /* 0x0003e80000100a00 */
[----:B------:R-:W4:Y:S04]  /*68780*/  LDL.LU.64 R28, [R1+0x50] ;  /* 0x00005000011c7983 */ /* 0x000f280000300a00 */
[----:B------:R-:W4:Y:S04]  /*68790*/  LDL.LU.64 R30, [R1+0x58] ;  /* 0x00005800011e7983 */ /* 0x000f280000300a00 */
[----:B-1----:R-:W4:Y:S04]  /*687a0*/  LDL.LU.64 R16, [R1+0x40] ;  /* 0x0000400001107983 */ /* 0x002f280000300a00 */
[----:B---3--:R-:W3:Y:S04]  /*687b0*/  LDL.LU.64 R18, [R1+0x48] ;  /* 0x0000480001127983 */ /* 0x008ee80000300a00 */
[----:B------:R-:W3:Y:S04]  /*687c0*/  LDL.LU.64 R12, [R1+0x30] ;  /* 0x00003000010c7983 */ /* 0x000ee80000300a00 */
[----:B------:R-:W3:Y:S04]  /*687d0*/  LDL.LU.64 R14, [R1+0x38] ;  /* 0x00003800010e7983 */ /* 0x000ee80000300a00 */
[----:B------:R-:W3:Y:S04]  /*687e0*/  LDL.LU.64 R164, [R1+0x9b0] ;  /* 0x0009b00001a47983 */ /* 0x000ee80000300a00 */
[----:B------:R-:W3:Y:S01]  /*687f0*/  LDL.LU.64 R166, [R1+0x9b8] ;  /* 0x0009b80001a67983 */ /* 0x000ee20000300a00 */
[C---:B--2---:R-:W-:Y:S08]  /*68800*/  HMMA.1688.F32.TF32 R36, R176.reuse, R140, R36 ;  /* 0x0000008cb024723c */ /* 0x044ff00000081024 */
[C---:B----4-:R-:W-:Y:S11]  /*68810*/  HMMA.1688.F32.TF32 R28, R176.reuse, R132, R28 ;  /* 0x00000084b01c723c */ /* 0x050ff6000008101c */
[----:B------:R-:W-:Y:S05]  /*68820*/  @!UPT UIADD3 URZ, URZ, URZ, URZ ;  /* 0x0000003f3f3ff290 */ /* 0x000fea000fffe03f */
[----:B------:R-:W-:Y:S01]  /*68830*/  IMAD.MOV.U32 R142, RZ, RZ, R36 ;  /* 0x000000ffff8e7224 */ /* 0x000fe200078e0024 */
[----:B------:R-:W-:Y:S01]  /*68840*/  MOV R146, R38 ;  /* 0x0000002600927202 */ /* 0x000fe20000000f00 */
[----:B------:R-:W-:Y:S02]  /*68850*/  IMAD.MOV.U32 R143, RZ, RZ, R37 ;  /* 0x000000ffff8f7224 */ /* 0x000fe400078e0025 */
[----:B------:R-:W-:Y:S01]  /*68860*/  IMAD.MOV.U32 R147, RZ, RZ, R39 ;  /* 0x000000ffff937224 */ /* 0x000fe200078e0027 */
[----:B------:R-:W2:Y:S04]  /*68870*/  LDL.LU.64 R36, [R1+0x9a0] ;  /* 0x0009a00001247983 */ /* 0x000ea80000300a00 */
[----:B------:R-:W2:Y:S01]  /*68880*/  LDL.LU.64 R38, [R1+0x9a8] ;  /* 0x0009a80001267983 */ /* 0x000ea20000300a00 */
[----:B---3--:R-:W-:Y:S01]  /*68890*/  HMMA.1688.F32.TF32 R16, R176, R128, R16 ;  /* 0x00000080b010723c */ /* 0x008fe20000081010 */
[----:B------:R-:W-:Y:S01]  /*688a0*/  IMAD.MOV.U32 R22, RZ, RZ, R28 ;  /* 0x000000ffff167224 */ /* 0x000fe200078e001c */
[----:B------:R-:W-:Y:S01]  /*688b0*/  MOV R155, R30 ;  /* 0x0000001e009b7202 */ /* 0x000fe20000000f00 */
[----:B------:R-:W-:-:S02]  /*688c0*/  IMAD.MOV.U32 R154, RZ, RZ, R29 ;  /* 0x000000ffff9a7224 */ /* 0x000fc400078e001d */
[----:B------:R-:W-:Y:S01]  /*688d0*/  IMAD.MOV.U32 R150, RZ, RZ, R31 ;  /* 0x000000ffff967224 */ /* 0x000fe200078e001f */
[----:B------:R-:W3:Y:S04]  /*688e0*/  LDL.LU.64 R28, [R1+0xa30] ;  /* 0x000a3000011c7983 */ /* 0x000ee80000300a00 */
[----:B------:R-:W3:Y:S11]  /*688f0*/  LDL.LU.64 R30, [R1+0xa38] ;  /* 0x000a3800011e7983 */ /* 0x000ef60000300a00 */
[----:B------:R-:W-:Y:S02]  /*68900*/  @!UPT UIADD3 URZ, URZ, URZ, URZ ;  /* 0x0000003f3f3ff290 */ /* 0x000fe4000fffe03f */
[----:B------:R-:W-:Y:S04]  /*68910*/  STL.64 [R1+0xe0], R16 ;  /* 0x0000e01001007387 */ /* 0x000fe80000100a00 */
[----:B------:R1:W-:Y:S02]  /*68920*/  STL.64 [R1+0xe8], R18 ;  /* 0x0000e81201007387 */ /* 0x0003e40000100a00 */
[C---:B-1----:R-:W-:Y:S02]  /*68930*/  HMMA.1688.F32.TF32 R16, R176.reuse, R124, R12 ;  /* 0x0000007cb010723c */ /* 0x042fe4000008100c */
[----:B------:R-:W4:Y:S04]  /*68940*/  LDL.LU.64 R12, [R1+0xa20] ;  /* 0x000a2000010c7983 */ /* 0x000f280000300a00 */
[----:B------:R-:W4:Y:S11]  /*68950*/  LDL.LU.64 R14, [R1+0xa28] ;  /* 0x000a2800010e7983 */ /* 0x000f360000300a00 */
[----:B------:R-:W-:Y:S06]  /*68960*/  @!UPT UIADD3 URZ, URZ, URZ, URZ ;  /* 0x0000003f3f3ff290 */ /* 0x000fec000fffe03f */
[----:B------:R1:W-:Y:S04]  /*68970*/  STL.64 [R1+0xd0], R16 ;  /* 0x0000d01001007387 */ /* 0x0003e80000100a00 */
[----:B------:R1:W-:Y:S04]  /*68980*/  STL.64 [R1+0xd8], R18 ;  /* 0x0000d81201007387 */ /* 0x0003e80000100a00 */
[----:B-1----:R-:W4:Y:S04]  /*68990*/  LDL.LU.64 R16, [R1+0xa10] ;  /* 0x000a100001107983 */ /* 0x002f280000300a00 */
[----:B------:R-:W4:Y:S01]  /*689a0*/  LDL.LU.64 R18, [R1+0xa18] ;  /* 0x000a180001127983 */ /* 0x000f220000300a00 */
[C---:B------:R-:W-:Y:S11]  /*689b0*/  HMMA.1688.F32.TF32 R164, R176.reuse, R120, R164 ;  /* 0x00000078b0a4723c */ /* 0x040ff600000810a4 */
[----:B------:R-:W-:Y:S11]  /*689c0*/  @!UPT UIADD3 URZ, URZ, URZ, URZ ;  /* 0x0000003f3f3ff290 */ /* 0x000ff6000fffe03f */
[----:B------:R-:W-:Y:S02]  /*689d0*/  @!UPT UIADD3 URZ, URZ, URZ, URZ ;  /* 0x0000003f3f3ff290 */ /* 0x000fe4000fffe03f */
[----:B------:R-:W-:Y:S01]  /*689e0*/  IMAD.MOV.U32 R75, RZ, RZ, R167 ;  /* 0x000000ffff4b7224 */ /* 0x000fe200078e00a7 */
[----:B------:R-:W-:Y:S01]  /*689f0*/  MOV R74, R166 ;  /* 0x000000a6004a7202 */ /* 0x000fe20000000f00 */
[----:B------:R-:W-:Y:S02]  /*68a00*/  IMAD.MOV.U32 R71, RZ, RZ, R165 ;  /* 0x000000ffff477224 */ /* 0x000fe400078e00a5 */
[----:B------:R-:W-:Y:S01]  /*68a10*/  IMAD.MOV.U32 R70, RZ, RZ, R164 ;  /* 0x000000ffff467224 */ /* 0x000fe200078e00a4 */
[----:B------:R-:W-:Y:S04]  /*68a20*/  STL [R1+0x6ac4], R75 ;  /* 0x006ac44b01007387 */ /* 0x000fe80000100800 */
[----:B------:R-:W-:Y:S04]  /*68a30*/  STL [R1+0x6ac0], R74 ;  /* 0x006ac04a01007387 */ /* 0x000fe80000100800 */
[----:B------:R-:W-:Y:S04]  /*68a40*/  STL [R1+0x6abc], R71 ;  /* 0x006abc4701007387 */ /* 0x000fe80000100800 */
[----:B------:R-:W-:Y:S04]  /*68a50*/  STL [R1+0x6ab8], R70 ;  /* 0x006ab84601007387 */ /* 0x000fe80000100800 */
[----:B------:R-:W4:Y:S04]  /*68a60*/  LDL.LU.64 R164, [R1+0xa00] ;  /* 0x000a000001a47983 */ /* 0x000f280000300a00 */
[----:B------:R-:W4:Y:S01]  /*68a70*/  LDL.LU.64 R166, [R1+0xa08] ;  /* 0x000a080001a67983 */ /* 0x000f220000300a00 */
[C---:B--2---:R-:W-:Y:S08]  /*68a80*/  HMMA.1688.F32.TF32 R36, R176.reuse, R116, R36 ;  /* 0x00000074b024723c */ /* 0x044ff00000081024 */
[----:B---3--:R-:W-:Y:S11]  /*68a90*/  HMMA.1688.F32.TF32 R28, R176, R112, R28 ;  /* 0x00000070b01c723c */ /* 0x008ff6000008101c */
[----:B------:R-:W-:Y:S04]  /*68aa0*/  @!UPT UIADD3 URZ, URZ, URZ, URZ ;  /* 0x0000003f3f3ff290 */ /* 0x000fe8000fffe03f */
[----:B------:R1:W-:Y:S04]  /*68ab0*/  STL.64 [R1+0xb0], R36 ;  /* 0x0000b02401007387 */ /* 0x0003e80000100a00 */
[----:B------:R2:W-:Y:S04]  /*68ac0*/  STL.64 [R1+0xb8], R38 ;  /* 0x0000b82601007387 */ /* 0x0005e80000100a00 */
[----:B-1----:R-:W3:Y:S04]  /*68ad0*/  LDL.LU.64 R36, [R1+0x9f0] ;  /* 0x0009f00001247983 */ /* 0x002ee80000300a00 */
[----:B--2---:R-:W3:Y:S01]  /*68ae0*/  LDL.LU.64 R38, [R1+0x9f8] ;  /* 0x0009f80001267983 */ /* 0x004ee20000300a00 */
[----:B------:R-:W-:Y:S01]  /*68af0*/  IMAD.MOV.U32 R70, RZ, RZ, R31 ;  /* 0x000000ffff467224 */ /* 0x000fe200078e001f */
[----:B------:R-:W-:Y:S01]  /*68b00*/  MOV R71, R30 ;  /* 0x0000001e00477202 */ /* 0x000fe20000000f00 */
[----:B------:R-:W-:-:S02]  /*68b10*/  IMAD.MOV.U32 R75, RZ, RZ, R28 ;  /* 0x000000ffff4b7224 */ /* 0x000fc400078e001c */
[----:B------:R-:W-:Y:S01]  /*68b20*/  IMAD.MOV.U32 R74, RZ, RZ, R29 ;  /* 0x000000ffff4a7224 */ /* 0x000fe200078e001d */
[----:B------:R-:W-:Y:S01]  /*68b30*/  STL [R1+0x6ad4], R70 ;  /* 0x006ad44601007387 */ /* 0x000fe20000100800 */
[C---:B----4-:R-:W-:Y:S03]  /*68b40*/  HMMA.1688.F32.TF32 R28, R176.reuse, R108, R12 ;  /* 0x0000006cb01c723c */ /* 0x050fe6000008100c */
[----:B------:R-:W-:Y:S04]  /*68b50*/  STL [R1+0x6ad0], R71 ;  /* 0x006ad04701007387 */ /* 0x000fe80000100800 */
[----:B------:R-:W-:Y:S04]  /*68b60*/  STL [R1+0x6acc], R75 ;  /* 0x006acc4b01007387 */ /* 0x000fe80000100800 */
[----:B------:R-:W-:Y:S04]  /*68b70*/  STL [R1+0x6ac8], R74 ;  /* 0x006ac84a01007387 */ /* 0x000fe80000100800 */
[----:B------:R-:W2:Y:S04]  /*68b80*/  LDL.LU.64 R12, [R1+0x9e0] ;  /* 0x0009e000010c7983 */ /* 0x000ea80000300a00 */
[----:B------:R-:W2:Y:S04]  /*68b90*/  LDL.LU.64 R14, [R1+0x9e8] ;  /* 0x0009e800010e7983 */ /* 0x000ea80000300a00 */
[----:B------:R1:W-:Y:S04]  /*68ba0*/  STL.64 [R1+0x90], R28 ;  /* 0x0000901c01007387 */ /* 0x0003e80000100a00 */
[----:B------:R4:W-:Y:S01]  /*68bb0*/  STL.64 [R1+0x98], R30 ;  /* 0x0000981e01007387 */ /* 0x0009e20000100a00 */
[C---:B------:R-:W-:Y:S03]  /*68bc0*/  HMMA.1688.F32.TF32 R16, R176.reuse, R104, R16 ;  /* 0x00000068b010723c */ /* 0x040fe60000081010 */
[----:B-1----:R-:W3:Y:S04]  /*68bd0*/  LDL.LU.64 R28, [R1+0x9d0] ;  /* 0x0009d000011c7983 */ /* 0x002ee80000300a00 */
[----:B----4-:R-:W4:Y:S11]  /*68be0*/  LDL.LU.64 R30, [R1+0x9d8] ;  /* 0x0009d800011e7983 */ /* 0x010f360000300a00 */
[----:B------:R-:W-:Y:S06]  /*68bf0*/  @!UPT UIADD3 URZ, URZ, URZ, URZ ;  /* 0x0000003f3f3ff290 */ /* 0x000fec000fffe03f */
[----:B------:R-:W-:Y:S01]  /*68c00*/  IMAD.MOV.U32 R78, RZ, RZ, R16 ;  /* 0x000000ffff4e7224 */ /* 0x000fe200078e0010 */
[----:B------:R-:W-:Y:S01]  /*68c10*/  MOV R82, R18 ;  /* 0x0000001200527202 */ /* 0x000fe20000000f00 */
[----:B------:R-:W-:Y:S02]  /*68c20*/  IMAD.MOV.U32 R79, RZ, RZ, R17 ;  /* 0x000000ffff4f7224 */ /* 0x000fe400078e0011 */
[----:B------:R-:W-:Y:S01]  /*68c30*/  IMAD.MOV.U32 R83, RZ, RZ, R19 ;  /* 0x000000ffff537224 */ /* 0x000fe200078e0013 */
[----:B------:R-:W4:Y:S04]  /*68c40*/  LDL.LU.64 R16, [R1+0x9c0] ;  /* 0x0009c00001107983 */ /* 0x000f280000300a00 */
[----:B------:R-:W4:Y:S01]  /*68c50*/  LDL.LU.64 R18, [R1+0x9c8] ;  /* 0x0009c80001127983 */ /* 0x000f220000300a00 */
[C---:B------:R-:W-:Y:S08]  /*68c60*/  HMMA.1688.F32.TF32 R172, R176.reuse, R144, R172 ;  /* 0x00000090b0ac723c */ /* 0x040ff000000810ac */
[----:B------:R-:W-:Y:S01]  /*68c70*/  HMMA.1688.F32.TF32 R168, R176, R136, R168 ;  /* 0x00000088b0a8723c */ /* 0x000fe200000810a8 */
[----:B------:R1:W-:Y:S04]  /*68c80*/  STL [R1+0x6ae4], R83 ;  /* 0x006ae45301007387 */ /* 0x0003e80000100800 */
[----:B------:R-:W-:Y:S04]  /*68c90*/  STL [R1+0x6ae0], R82 ;  /* 0x006ae05201007387 */ /* 0x000fe80000100800 */
[----:B------:R1:W-:Y:S04]  /*68ca0*/  STL [R1+0x6adc], R79 ;  /* 0x006adc4f01007387 */ /* 0x0003e80000100800 */
[----:B------:R1:W-:Y:S03]  /*68cb0*/  STL [R1+0x6ad8], R78 ;  /* 0x006ad84e01007387 */ /* 0x0003e60000100800 */
[----:B------:R-:W-:Y:S01]  /*68cc0*/  IMAD.MOV.U32 R134, RZ, RZ, R172 ;  /* 0x000000ffff867224 */ /* 0x000fe200078e00ac */
[----:B------:R-:W-:Y:S01]  /*68cd0*/  MOV R138, R174 ;  /* 0x000000ae008a7202 */ /* 0x000fe20000000f00 */
[----:B------:R-:W-:-:S02]  /*68ce0*/  IMAD.MOV.U32 R135, RZ, RZ, R173 ;  /* 0x000000ffff877224 */ /* 0x000fc400078e00ad */
[----:B------:R-:W-:Y:S01]  /*68cf0*/  IMAD.MOV.U32 R139, RZ, RZ, R175 ;  /* 0x000000ffff8b7224 */ /* 0x000fe200078e00af */
[----:B------:R-:W4:Y:S03]  /*68d00*/  LDL.LU.64 R172, [R1+0x20] ;  /* 0x0000200001ac7983 */ /* 0x000f260000300a00 */
[----:B------:R-:W-:Y:S01]  /*68d10*/  IMAD.MOV.U32 R151, RZ, RZ, R168 ;  /* 0x000000ffff977224 */ /* 0x000fe200078e00a8 */
[----:B------:R-:W4:Y:S01]  /*68d20*/  LDL.LU.64 R174, [R1+0x28] ;  /* 0x0000280001ae7983 */ /* 0x000f220000300a00 */
[----:B------:R-:W-:Y:S01]  /*68d30*/  IMAD.MOV.U32 R23, RZ, RZ, R169 ;  /* 0x000000ffff177224 */ /* 0x000fe200078e00a9 */
[----:B------:R-:W-:Y:S01]  /*68d40*/  MOV R26, R170 ;  /* 0x000000aa001a7202 */ /* 0x000fe20000000f00 */
[----:B------:R-:W-:Y:S01]  /*68d50*/  IMAD.MOV.U32 R27, RZ, RZ, R171 ;  /* 0x000000ffff1b7224 */ /* 0x000fe200078e00ab */
[----:B------:R-:W4:Y:S04]  /*68d60*/  LDL.LU.64 R168, [R1+0x10] ;  /* 0x0000100001a87983 */ /* 0x000f280000300a00 */
[----:B------:R-:W4:Y:S01]  /*68d70*/  LDL.LU.64 R170, [R1+0x18] ;  /* 0x0000180001aa7983 */ /* 0x000f220000300a00 */
[C---:B------:R-:W-:Y:S08]  /*68d80*/  HMMA.1688.F32.TF32 R164, R176.reuse, R100, R164 ;  /* 0x00000064b0a4723c */ /* 0x040ff000000810a4 */
[C---:B--2---:R-:W-:Y:S11]  /*68d90*/  HMMA.1688.F32.TF32 R12, R176.reuse, R92, R12 ;  /* 0x0000005cb00c723c */ /* 0x044ff6000008100c */
[----:B------:R-:W-:Y:S11]  /*68da0*/  @!UPT UIADD3 URZ, URZ, URZ, URZ ;  /* 0x0000003f3f3ff290 */ /* 0x000ff6000fffe03f */
[----:B------:R-:W-:Y:S02]  /*68db0*/  @!UPT UIADD3 URZ, URZ, URZ, URZ ;  /* 0x0000003f3f3ff290 */ /* 0x000fe4000fffe03f */
[----:B------:R-:W-:Y:S01]  /*68dc0*/  IMAD.MOV.U32 R86, RZ, RZ, R12 ;  /* 0x000000ffff567224 */ /* 0x000fe200078e000c */
[----:B------:R-:W-:Y:S01]  /*68dd0*/  MOV R90, R14 ;  /* 0x0000000e005a7202 */ /* 0x000fe20000000f00 */
[----:B------:R-:W-:Y:S02]  /*68de0*/  IMAD.MOV.U32 R87, RZ, RZ, R13 ;  /* 0x000000ffff577224 */ /* 0x000fe400078e000d */
[----:B------:R-:W-:Y:S01]  /*68df0*/  IMAD.MOV.U32 R91, RZ, RZ, R15 ;  /* 0x000000ffff5b7224 */ /* 0x000fe200078e000f */
[----:B------:R-:W2:Y:S04]  /*68e00*/  LDL.LU.64 R12, [R1+0x990] ;  /* 0x00099000010c7983 */ /* 0x000ea80000300a00 */
[----:B------:R-:W2:Y:S01]  /*68e10*/  LDL.LU.64 R14, [R1+0x998] ;  /* 0x00099800010e7983 */ /* 0x000ea20000300a00 */
[C---:B---3--:R-:W-:Y:S08]  /*68e20*/  HMMA.1688.F32.TF32 R36, R176.reuse, R96, R36 ;  /* 0x00000060b024723c */ /* 0x048ff00000081024 */
[----:B----4-:R-:W-:Y:S01]  /*68e30*/  HMMA.1688.F32.TF32 R28, R176, R88, R28 ;  /* 0x00000058b01c723c */ /* 0x010fe2000008101c */
[----:B------:R-:W-:Y:S01]  /*68e40*/  IMAD.MOV.U32 R70, RZ, RZ, R164 ;  /* 0x000000ffff467224 */ /* 0x000fe200078e00a4 */
[----:B------:R-:W-:Y:S01]  /*68e50*/  MOV R75, R166 ;  /* 0x000000a6004b7202 */ /* 0x000fe20000000f00 */
[----:B------:R-:W-:-:S02]  /*68e60*/  IMAD.MOV.U32 R71, RZ, RZ, R165 ;  /* 0x000000ffff477224 */ /* 0x000fc400078e00a5 */
[----:B------:R-:W-:Y:S01]  /*68e70*/  IMAD.MOV.U32 R74, RZ, RZ, R167 ;  /* 0x000000ffff4a7224 */ /* 0x000fe200078e00a7 */
[----:B------:R-:W3:Y:S04]  /*68e80*/  LDL.LU.64 R164, [R1+0x980] ;  /* 0x0009800001a47983 */ /* 0x000ee80000300a00 */
[----:B------:R-:W3:Y:S06]  /*68e90*/  LDL.LU.64 R166, [R1+0x988] ;  /* 0x0009880001a67983 */ /* 0x000eec0000300a00 */
[----:B-1----:R-:W-:Y:S01]  /*68ea0*/  IMAD.MOV.U32 R83, RZ, RZ, R36 ;  /* 0x000000ffff537224 */ /* 0x002fe200078e0024 */
[----:B------:R-:W-:Y:S01]  /*68eb0*/  MOV R79, R38 ;  /* 0x00000026004f7202 */ /* 0x000fe20000000f00 */
[----:B------:R-:W-:-:S02]  /*68ec0*/  IMAD.MOV.U32 R82, RZ, RZ, R37 ;  /* 0x000000ffff527224 */ /* 0x000fc400078e0025 */
[----:B------:R-:W-:Y:S01]  /*68ed0*/  IMAD.MOV.U32 R78, RZ, RZ, R39 ;  /* 0x000000ffff4e7224 */ /* 0x000fe200078e0027 */
[----:B------:R-:W4:Y:S04]  /*68ee0*/  LDL.LU.64 R36, [R1+0x970] ;  /* 0x0009700001247983 */ /* 0x000f280000300a00 */
[----:B------:R-:W4:Y:S01]  /*68ef0*/  LDL.LU.64 R38, [R1+0x978] ;  /* 0x0009780001267983 */ /* 0x000f220000300a00 */
[----:B------:R-:W-:Y:S01]  /*68f00*/  IMAD.MOV.U32 R94, RZ, RZ, R28 ;  /* 0x000000ffff5e7224 */ /* 0x000fe200078e001c */
[----:B------:R-:W-:Y:S01]  /*68f10*/  MOV R98, R30 ;  /* 0x0000001e00627202 */ /* 0x000fe20000000f00 */
[----:B------:R-:W-:Y:S02]  /*68f20*/  IMAD.MOV.U32 R95, RZ, RZ, R29 ;  /* 0x000000ffff5f7224 */ /* 0x000fe400078e001d */
[----:B------:R-:W-:Y:S01]  /*68f30*/  IMAD.MOV.U32 R99, RZ, RZ, R31 ;  /* 0x000000ffff637224 */ /* 0x000fe200078e001f */
[----:B------:R-:W4:Y:S01]  /*68f40*/  LDL.LU.64 R28, [R1+0x960] ;  /* 0x00096000011c7983 */ /* 0x000f220000300a00 */
[C---:B------:R-:W-:Y:S03]  /*68f50*/  HMMA.1688.F32.TF32 R16, R176.reuse, R84, R16 ;  /* 0x00000054b010723c */ /* 0x040fe60000081010 */
[----:B------:R-:W4:Y:S11]  /*68f60*/  LDL.LU.64 R30, [R1+0x968] ;  /* 0x00096800011e7983 */ /* 0x000f360000300a00 */
[----:B------:R-:W-:Y:S10]  /*68f70*/  @!UPT UIADD3 URZ, URZ, URZ, URZ ;  /* 0x0000003f3f3ff290 */ /* 0x000ff4000fffe03f */
[----:B------:R-:W-:Y:S01]  /*68f80*/  IMAD.MOV.U32 R102, RZ, RZ, R16 ;  /* 0x000000ffff667224 */ /* 0x000fe200078e0010 */
[----:B------:R-:W-:Y:S01]  /*68f90*/  MOV R106, R18 ;  /* 0x00000012006a7202 */ /* 0x000fe20000000f00 */
[----:B------:R-:W-:Y:S02]  /*68fa0*/  IMAD.MOV.U32 R103, RZ, RZ, R17 ;  /* 0x000000ffff677224 */ /* 0x000fe400078e0011 */
[----:B------:R-:W-:Y:S01]  /*68fb0*/  IMAD.MOV.U32 R107, RZ, RZ, R19 ;  /* 0x000000ffff6b7224 */ /* 0x000fe200078e0013 */
[----:B------:R-:W4:Y:S04]  /*68fc0*/  LDL.LU.64 R16, [R1+0xa70] ;  /* 0x000a700001107983 */ /* 0x000f280000300a00 */
[----:B------:R-:W4:Y:S01]  /*68fd0*/  LDL.LU.64 R18, [R1+0xa78] ;  /* 0x000a780001127983 */ /* 0x000f220000300a00 */
[C---:B------:R-:W-:Y:S08]  /*68fe0*/  HMMA.1688.F32.TF32 R168, R176.reuse, R76, R168 ;  /* 0x0000004cb0a8723c */ /* 0x040ff000000810a8 */
        /* <DEDUP_REMOVED lines=14> */
[----:B------:R-:W-:-:S03]  /*690d0*/  IMAD.MOV.U32 R126, RZ, RZ, R171 ;  /* 0x000000ffff7e7224 */ /* 0x000fc600078e00ab */
[C---:B----4-:R-:W-:Y:S08]  /*690e0*/  HMMA.1688.F32.TF32 R164, R176.reuse, R64, R36 ;  /* 0x00000040b0a4723c */ /* 0x050ff00000081024 */
[----:B------:R-:W-:Y:S07]  /*690f0*/  HMMA.1688.F32.TF32 R168, R176, R60, R28 ;  /* 0x0000003cb0a8723c */ /* 0x000fee000008101c */
[----:B------:R-:W-:Y:S04]  /*69100*/  STL.64 [R1+0x69d0], R250 ;  /* 0x0069d0fa01007387 */ /* 0x000fe80000100a00 */
[----:B------:R-:W-:Y:S04]  /*69110*/  STL.64 [R1+0x69c8], R248 ;  /* 0x0069c8f801007387 */ /* 0x000fe80000100a00 */
[----:B------:R-:W-:Y:S04]  /*69120*/  STL [R1+0x69b0], R164 ;  /* 0x0069b0a401007387 */ /* 0x000fe80000100800 */
[----:B------:R-:W-:Y:S04]  /*69130*/  STL [R1+0x69ac], R165 ;  /* 0x0069aca501007387 */ /* 0x000fe80000100800 */
[----:B------:R-:W-:Y:S04]  /*69140*/  STL [R1+0x69a8], R166 ;  /* 0x0069a8a601007387 */ /* 0x000fe80000100800 */
[----:B------:R-:W-:Y:S01]  /*69150*/  STL [R1+0x69a4], R167 ;  /* 0x0069a4a701007387 */ /* 0x000fe20000100800 */
[----:B------:R-:W-:-:S03]  /*69160*/  IMAD.MOV.U32 R110, RZ, RZ, R172 ;  /* 0x000000ffff6e7224 */ /* 0x000fc600078e00ac */
[----:B------:R-:W-:Y:S01]  /*69170*/  STL [R1+0x6990], R168 ;  /* 0x006990a801007387 */ /* 0x000fe20000100800 */
[----:B------:R-:W-:Y:S01]  /*69180*/  IMAD.MOV.U32 R111, RZ, RZ, R173 ;  /* 0x000000ffff6f7224 */ /* 0x000fe200078e00ad */
[----:B------:R-:W-:Y:S02]  /*69190*/  MOV R114, R174 ;  /* 0x000000ae00727202 */ /* 0x000fe40000000f00 */
[----:B------:R-:W-:Y:S01]  /*691a0*/  STL [R1+0x698c], R169 ;  /* 0x00698ca901007387 */ /* 0x000fe20000100800 */
[----:B------:R-:W-:-:S03]  /*691b0*/  IMAD.MOV.U32 R115, RZ, RZ, R175 ;  /* 0x000000ffff737224 */ /* 0x000fc600078e00af */
[----:B------:R-:W-:Y:S01]  /*691c0*/  STL [R1+0x6988], R170 ;  /* 0x006988aa01007387 */ /* 0x000fe20000100800 */
[C---:B------:R-:W-:Y:S03]  /*691d0*/  HMMA.1688.F32.TF32 R172, R176.reuse, R56, R16 ;  /* 0x00000038b0ac723c */ /* 0x040fe60000081010 */
[----:B------:R-:W-:Y:S04]  /*691e0*/  STL [R1+0x6984], R171 ;  /* 0x006984ab01007387 */ /* 0x000fe80000100800 */
[----:B------:R-:W3:Y:S04]  /*691f0*/  LDL.LU.64 R220, [R1+0x790] ;  /* 0x0007900001dc7983 */ /* 0x000ee80000300a00 */
[----:B------:R-:W3:Y:S04]  /*69200*/  LDL.LU.64 R222, [R1+0x798] ;  /* 0x0007980001de7983 */ /* 0x000ee80000300a00 */
[----:B------:R-:W4:Y:S04]  /*69210*/  LDL.LU.64 R200, [R1+0x780] ;  /* 0x0007800001c87983 */ /* 0x000f280000300a00 */
[----:B------:R-:W4:Y:S04]  /*69220*/  LDL.LU.64 R202, [R1+0x788] ;  /* 0x0007880001ca7983 */ /* 0x000f280000300a00 */
[----:B------:R-:W4:Y:S04]  /*69230*/  LDL.LU.64 R196, [R1+0x7f0] ;  /* 0x0007f00001c47983 */ /* 0x000f280000300a00 */
[----:B------:R-:W4:Y:S04]  /*69240*/  LDL.LU.64 R198, [R1+0x7f8] ;  /* 0x0007f80001c67983 */ /* 0x000f280000300a00 */
[----:B------:R-:W4:Y:S04]  /*69250*/  LDL.LU.64 R192, [R1+0x7e0] ;  /* 0x0007e00001c07983 */ /* 0x000f280000300a00 */
[----:B------:R-:W4:Y:S04]  /*69260*/  LDL.LU.64 R194, [R1+0x7e8] ;  /* 0x0007e80001c27983 */ /* 0x000f280000300a00 */
[----:B------:R-:W-:Y:S04]  /*69270*/  STL [R1+0x69b4], R172 ;  /* 0x0069b4ac01007387 */ /* 0x000fe80000100800 */
[----:B------:R1:W-:Y:S04]  /*69280*/  STL [R1+0x6998], R173 ;  /* 0x006998ad01007387 */ /* 0x0003e80000100800 */
[----:B------:R-:W-:Y:S04]  /*69290*/  STL [R1+0x6994], R174 ;  /* 0x006994ae01007387 */ /* 0x000fe80000100800 */
[----:B------:R1:W-:Y:S04]  /*692a0*/  STL [R1+0x6978], R175 ;  /* 0x006978af01007387 */ /* 0x0003e80000100800 */
[----:B------:R-:W4:Y:S04]  /*692b0*/  LDL.LU.64 R188, [R1+0x850] ;  /* 0x0008500001bc7983 */ /* 0x000f280000300a00 */
[----:B------:R-:W4:Y:S04]  /*692c0*/  LDL.LU.64 R190, [R1+0x858] ;  /* 0x0008580001be7983 */ /* 0x000f280000300a00 */
[----:B------:R-:W4:Y:S04]  /*692d0*/  LDL.LU.64 R184, [R1+0x840] ;  /* 0x0008400001b87983 */ /* 0x000f280000300a00 */
[----:B------:R-:W4:Y:S04]  /*692e0*/  LDL.LU.64 R186, [R1+0x848] ;  /* 0x0008480001ba7983 */ /* 0x000f280000300a00 */
[----:B-1----:R-:W4:Y:S04]  /*692f0*/  LDL.LU.64 R172, [R1+0x8b0] ;  /* 0x0008b00001ac7983 */ /* 0x002f280000300a00 */
        /* <DEDUP_REMOVED lines=10> */
[----:B------:R-:W4:Y:S01]  /*693a0*/  LDL.LU.64 R18, [R1+0x948] ;  /* 0x0009480001127983 */ /* 0x000f220000300a00 */
[----:B--2---:R-:W-:Y:S03]  /*693b0*/  HMMA.1688.F32.TF32 R176, R176, R52, R12 ;  /* 0x00000034b0b0723c */ /* 0x004fe6000008100c */
[----:B------:R-:W2:Y:S04]  /*693c0*/  LDL.LU.64 R12, [R1+0x930] ;  /* 0x00093000010c7983 */ /* 0x000ea80000300a00 */
[----:B------:R-:W2:Y:S11]  /*693d0*/  LDL.LU.64 R14, [R1+0x938] ;  /* 0x00093800010e7983 */ /* 0x000eb60000300a00 */
[----:B------:R-:W-:Y:S05]  /*693e0*/  @!UPT UIADD3 URZ, URZ, URZ, URZ ;  /* 0x0000003f3f3ff290 */ /* 0x000fea000fffe03f */
[----:B------:R-:W-:Y:S04]  /*693f0*/  STL [R1+0x69c4], R176 ;  /* 0x0069c4b001007387 */ /* 0x000fe80000100800 */
[----:B------:R-:W-:Y:S04]  /*69400*/  STL [R1+0x69c0], R177 ;  /* 0x0069c0b101007387 */ /* 0x000fe80000100800 */
[----:B------:R-:W-:Y:S04]  /*69410*/  STL [R1+0x69bc], R178 ;  /* 0x0069bcb201007387 */ /* 0x000fe80000100800 */
[----:B------:R1:W-:Y:S01]  /*69420*/  STL [R1+0x69b8], R179 ;  /* 0x0069b8b301007387 */ /* 0x0003e20000100800 */
[C---:B---3--:R-:W-:Y:S08]  /*69430*/  HMMA.1688.F32.TF32 R220, R180.reuse, R160, R220 ;  /* 0x000000a0b4dc723c */ /* 0x048ff000000810dc */
[C---:B----4-:R-:W-:Y:S08]  /*69440*/  HMMA.1688.F32.TF32 R200, R180.reuse, R156, R200 ;  /* 0x0000009cb4c8723c */ /* 0x050ff000000810c8 */
[C---:B-1----:R-:W-:Y:S07]  /*69450*/  HMMA.1688.F32.TF32 R176, R180.reuse, R152, R196 ;  /* 0x00000098b4b0723c */ /* 0x042fee00000810c4 */
[----:B------:R-:W-:Y:S01]  /*69460*/  STL.64 [R1+0x2e0], R220 ;  /* 0x0002e0dc01007387 */ /* 0x000fe20000100a00 */
[C---:B------:R-:W-:Y:S03]  /*69470*/  HMMA.1688.F32.TF32 R192, R180.reuse, R148, R192 ;  /* 0x00000094b4c0723c */ /* 0x040fe600000810c0 */
[----:B------:R-:W-:Y:S04]  /*69480*/  STL.64 [R1+0x2e8], R222 ;  /* 0x0002e8de01007387 */ /* 0x000fe80000100a00 */
[----:B------:R-:W-:Y:S04]  /*69490*/  STL.64 [R1+0x390], R200 ;  /* 0x000390c801007387 */ /* 0x000fe80000100a00 */
[----:B------:R-:W-:Y:S04]  /*694a0*/  STL.64 [R1+0x398], R202 ;  /* 0x000398ca01007387 */ /* 0x000fe80000100a00 */
[----:B------:R-:W-:Y:S04]  /*694b0*/  STL.64 [R1+0x370], R176 ;  /* 0x000370b001007387 */ /* 0x000fe80000100a00 */
[----:B------:R1:W-:Y:S01]  /*694c0*/  STL.64 [R1+0x378], R178 ;  /* 0x000378b201007387 */ /* 0x0003e20000100a00 */
[C---:B------:R-:W-:Y:S08]  /*694d0*/  HMMA.1688.F32.TF32 R188, R180.reuse, R24, R188 ;  /* 0x00000018b4bc723c */ /* 0x040ff000000810bc */
[C---:B-1----:R-:W-:Y:S08]  /*694e0*/  HMMA.1688.F32.TF32 R176, R180.reuse, R20, R184 ;  /* 0x00000014b4b0723c */ /* 0x042ff000000810b8 */
[C---:B------:R-:W-:Y:S08]  /*694f0*/  HMMA.1688.F32.TF32 R172, R180.reuse, R144, R172 ;  /* 0x00000090b4ac723c */ /* 0x040ff000000810ac */
[C---:B------:R-:W-:Y:S08]  /*69500*/  HMMA.1688.F32.TF32 R168, R180.reuse, R140, R168 ;  /* 0x0000008cb4a8723c */ /* 0x040ff000000810a8 */
[C---:B------:R-:W-:Y:S08]  /*69510*/  HMMA.1688.F32.TF32 R164, R180.reuse, R136, R164 ;  /* 0x00000088b4a4723c */ /* 0x040ff000000810a4 */
[C---:B------:R-:W-:Y:S08]  /*69520*/  HMMA.1688.F32.TF32 R36, R180.reuse, R132, R36 ;  /* 0x00000084b424723c */ /* 0x040ff00000081024 */
[C---:B------:R-:W-:Y:S01]  /*69530*/  HMMA.1688.F32.TF32 R28, R180.reuse, R128, R28 ;  /* 0x00000080b41c723c */ /* 0x040fe2000008101c */
        /* <DEDUP_REMOVED lines=12> */
[----:B------:R1:W-:Y:S01]  /*69600*/  STL.64 [R1+0x400], R36 ;  /* 0x0004002401007387 */ /* 0x0003e20000100a00 */
[C---:B------:R-:W-:Y:S03]  /*69610*/  HMMA.1688.F32.TF32 R16, R180.reuse, R124, R16 ;  /* 0x0000007cb410723c */ /* 0x040fe60000081010 */
[----:B------:R3:W-:Y:S04]  /*69620*/  STL.64 [R1+0x408], R38 ;  /* 0x0004082601007387 */ /* 0x0007e80000100a00 */
[----:B-1----:R-:W4:Y:S04]  /*69630*/  LDL.LU.64 R36, [R1+0x920] ;  /* 0x0009200001247983 */ /* 0x002f280000300a00 */
[----:B------:R1:W-:Y:S04]  /*69640*/  STL.64 [R1+0x410], R28 ;  /* 0x0004101c01007387 */ /* 0x0003e80000100a00 */
[----:B------:R1:W-:Y:S04]  /*69650*/  STL.64 [R1+0x418], R30 ;  /* 0x0004181e01007387 */ /* 0x0003e80000100a00 */
[----:B---3--:R-:W4:Y:S04]  /*69660*/  LDL.LU.64 R38, [R1+0x928] ;  /* 0x0009280001267983 */ /* 0x008f280000300a00 */
[----:B------:R3:W-:Y:S04]  /*69670*/  STL.64 [R1+0x420], R16 ;  /* 0x0004201001007387 */ /* 0x0007e80000100a00 */
[----:B------:R2:W-:Y:S04]  /*69680*/  STL.64 [R1+0x428], R18 ;  /* 0x0004281201007387 */ /* 0x0005e80000100a00 */
[----:B-1----:R-:W4:Y:S04]  /*69690*/  LDL.LU.64 R28, [R1+0x8f0] ;  /* 0x0008f000011c7983 */ /* 0x002f280000300a00 */
[----:B------:R-:W4:Y:S01]  /*696a0*/  LDL.LU.64 R30, [R1+0x8f8] ;  /* 0x0008f800011e7983 */ /* 0x000f220000300a00 */
[C---:B--2---:R-:W-:Y:S11]  /*696b0*/  HMMA.1688.F32.TF32 R12, R180.reuse, R120, R12 ;  /* 0x00000078b40c723c */ /* 0x044ff6000008100c */
[----:B------:R-:W-:Y:S11]  /*696c0*/  @!UPT UIADD3 URZ, URZ, URZ, URZ ;  /* 0x0000003f3f3ff290 */ /* 0x000ff6000fffe03f */
[----:B------:R-:W-:Y:S01]  /*696d0*/  @!UPT UIADD3 URZ, URZ, URZ, URZ ;  /* 0x0000003f3f3ff290 */ /* 0x000fe2000fffe03f */
[----:B------:R1:W-:Y:S04]  /*696e0*/  STL.64 [R1+0x430], R12 ;  /* 0x0004300c01007387 */ /* 0x0003e80000100a00 */
[----:B------:R2:W-:Y:S04]  /*696f0*/  STL.64 [R1+0x438], R14 ;  /* 0x0004380e01007387 */ /* 0x0005e80000100a00 */
[----:B------:R-:W4:Y:S04]  /*69700*/  LDL.LU.64 R192, [R1+0x8e0] ;  /* 0x0008e00001c07983 */ /* 0x000f280000300a00 */
[----:B------:R-:W4:Y:S04]  /*69710*/  LDL.LU.64 R194, [R1+0x8e8] ;  /* 0x0008e80001c27983 */ /* 0x000f280000300a00 */
[----:B------:R-:W4:Y:S04]  /*69720*/  LDL.LU.64 R188, [R1+0x8d0] ;  /* 0x0008d00001bc7983 */ /* 0x000f280000300a00 */
[----:B------:R-:W4:Y:S04]  /*69730*/  LDL.LU.64 R190, [R1+0x8d8] ;  /* 0x0008d80001be7983 */ /* 0x000f280000300a00 */
[----:B---3--:R-:W3:Y:S04]  /*69740*/  LDL.LU.64 R16, [R1+0x8c0] ;  /* 0x0008c00001107983 */ /* 0x008ee80000300a00 */
[----:B------:R-:W3:Y:S04]  /*69750*/  LDL.LU.64 R18, [R1+0x8c8] ;  /* 0x0008c80001127983 */ /* 0x000ee80000300a00 */
        /* <DEDUP_REMOVED lines=10> */
[----:B-1----:R-:W3:Y:S04]  /*69800*/  LDL.LU.64 R12, [R1+0x820] ;  /* 0x00082000010c7983 */ /* 0x002ee80000300a00 */
[----:B--2---:R-:W2:Y:S01]  /*69810*/  LDL.LU.64 R14, [R1+0x828] ;  /* 0x00082800010e7983 */ /* 0x004ea20000300a00 */
[C---:B----4-:R-:W-:Y:S03]  /*69820*/  HMMA.1688.F32.TF32 R196, R180.reuse, R116, R36 ;  /* 0x00000074b4c4723c */ /* 0x050fe60000081024 */
[----:B------:R-:W4:Y:S04]  /*69830*/  LDL.LU.64 R36, [R1+0x810] ;  /* 0x0008100001247983 */ /* 0x000f280000300a00 */
[----:B------:R-:W4:Y:S11]  /*69840*/  LDL.LU.64 R38, [R1+0x818] ;  /* 0x0008180001267983 */ /* 0x000f360000300a00 */
[----:B------:R-:W-:Y:S05]  /*69850*/  @!UPT UIADD3 URZ, URZ, URZ, URZ ;  /* 0x0000003f3f3ff290 */ /* 0x000fea000fffe03f */
[----:B------:R-:W-:Y:S04]  /*69860*/  STL.64 [R1+0x440], R196 ;  /* 0x000440c401007387 */ /* 0x000fe80000100a00 */
[----:B------:R1:W-:Y:S02]  /*69870*/  STL.64 [R1+0x448], R198 ;  /* 0x000448c601007387 */ /* 0x0003e40000100a00 */
[C---:B-1----:R-:W-:Y:S02]  /*69880*/  HMMA.1688.F32.TF32 R196, R180.reuse, R112, R28 ;  /* 0x00000070b4c4723c */ /* 0x042fe4000008101c */
[----:B------:R-:W4:Y:S04]  /*69890*/  LDL.LU.64 R28, [R1+0x800] ;  /* 0x00080000011c7983 */ /* 0x000f280000300a00 */
[----:B------:R-:W4:Y:S11]  /*698a0*/  LDL.LU.64 R30, [R1+0x808] ;  /* 0x00080800011e7983 */ /* 0x000f360000300a00 */
[----:B------:R-:W-:Y:S06]  /*698b0*/  @!UPT UIADD3 URZ, URZ, URZ, URZ ;  /* 0x0000003f3f3ff290 */ /* 0x000fec000fffe03f */
[----:B------:R-:W-:Y:S04]  /*698c0*/  STL.64 [R1+0x450], R196 ;  /* 0x000450c401007387 */ /* 0x000fe80000100a00 */
[----:B------:R1:W-:Y:S02]  /*698d0*/  STL.64 [R1+0x458], R198 ;  /* 0x000458c601007387 */ /* 0x0003e40000100a00 */
[C---:B-1----:R-:W-:Y:S08]  /*698e0*/  HMMA.1688.F32.TF32 R196, R180.reuse, R108, R192 ;  /* 0x0000006cb4c4723c */ /* 0x042ff000000810c0 */
[C---:B------:R-:W-:Y:S08]  /*698f0*/  HMMA.1688.F32.TF32 R192, R180.reuse, R104, R188 ;  /* 0x00000068b4c0723c */ /* 0x040ff000000810bc */
[C---:B---3--:R-:W-:Y:S07]  /*69900*/  HMMA.1688.F32.TF32 R188, R180.reuse, R100, R16 ;  /* 0x00000064b4bc723c */ /* 0x048fee0000081010 */
[----:B------:R-:W-:Y:S04]  /*69910*/  STL.64 [R1+0x460], R196 ;  /* 0x000460c401007387 */ /* 0x000fe80000100a00 */
[----:B------:R-:W-:Y:S04]  /*69920*/  STL.64 [R1+0x468], R198 ;  /* 0x000468c601007387 */ /* 0x000fe80000100a00 */
[----:B------:R-:W3:Y:S04]  /*69930*/  LDL.LU.64 R16, [R1+0x7d0] ;  /* 0x0007d00001107983 */ /* 0x000ee80000300a00 */
[----:B------:R-:W-:Y:S04]  /*69940*/  STL.64 [R1+0x470], R192 ;  /* 0x000470c001007387 */ /* 0x000fe80000100a00 */
[----:B------:R-:W-:Y:S04]  /*69950*/  STL.64 [R1+0x478], R194 ;  /* 0x000478c201007387 */ /* 0x000fe80000100a00 */
[----:B------:R-:W3:Y:S04]  /*69960*/  LDL.LU.64 R18, [R1+0x7d8] ;  /* 0x0007d80001127983 */ /* 0x000ee80000300a00 */
[----:B------:R-:W-:Y:S04]  /*69970*/  STL.64 [R1+0x480], R188 ;  /* 0x000480bc01007387 */ /* 0x000fe80000100a00 */
[----:B------:R1:W-:Y:S02]  /*69980*/  STL.64 [R1+0x488], R190 ;  /* 0x000488be01007387 */ /* 0x0003e40000100a00 */
[C---:B-1----:R-:W-:Y:S08]  /*69990*/  HMMA.1688.F32.TF32 R188, R180.reuse, R96, R184 ;  /* 0x00000060b4bc723c */ /* 0x042ff000000810b8 */
[C---:B------:R-:W-:Y:S08]  /*699a0*/  HMMA.1688.F32.TF32 R184, R180.reuse, R92, R176 ;  /* 0x0000005cb4b8723c */ /* 0x040ff000000810b0 */
[C---:B------:R-:W-:Y:S08]  /*699b0*/  HMMA.1688.F32.TF32 R176, R180.reuse, R88, R172 ;  /* 0x00000058b4b0723c */ /* 0x040ff000000810ac */
[C---:B------:R-:W-:Y:S08]  /*699c0*/  HMMA.1688.F32.TF32 R172, R180.reuse, R84, R168 ;  /* 0x00000054b4ac723c */ /* 0x040ff000000810a8 */
[C---:B------:R-:W-:Y:S01]  /*699d0*/  HMMA.1688.F32.TF32 R168, R180.reuse, R80, R164 ;  /* 0x00000050b4a8723c */ /* 0x040fe200000810a4 */
[----:B------:R-:W-:Y:S04]  /*699e0*/  STL.64 [R1+0x490], R188 ;  /* 0x000490bc01007387 */ /* 0x000fe80000100a00 */
[----:B------:R-:W-:Y:S04]  /*699f0*/  STL.64 [R1+0x498], R190 ;  /* 0x000498be01007387 */ /* 0x000fe80000100a00 */
[----:B------:R-:W-:Y:S04]  /*69a00*/  STL.64 [R1+0x4a0], R184 ;  /* 0x0004a0b801007387 */ /* 0x000fe80000100a00 */
[----:B------:R-:W-:Y:S01]  /*69a10*/  STL.64 [R1+0x4a8], R186 ;  /* 0x0004a8ba01007387 */ /* 0x000fe20000100a00 */
[C---:B--2---:R-:W-:Y:S03]  /*69a20*/  HMMA.1688.F32.TF32 R164, R180.reuse, R76, R12 ;  /* 0x0000004cb4a4723c */ /* 0x044fe6000008100c */
[----:B------:R-:W-:Y:S04]  /*69a30*/  STL.64 [R1+0x4b0], R176 ;  /* 0x0004b0b001007387 */ /* 0x000fe80000100a00 */
[----:B------:R-:W-:Y:S04]  /*69a40*/  STL.64 [R1+0x4b8], R178 ;  /* 0x0004b8b201007387 */ /* 0x000fe80000100a00 */
[----:B------:R-:W-:Y:S04]  /*69a50*/  STL.64 [R1+0x4c0], R172 ;  /* 0x0004c0ac01007387 */ /* 0x000fe80000100a00 */
[----:B------:R-:W-:Y:S04]  /*69a60*/  STL.64 [R1+0x4c8], R174 ;  /* 0x0004c8ae01007387 */ /* 0x000fe80000100a00 */
[----:B------:R-:W2:Y:S04]  /*69a70*/  LDL.LU.64 R12, [R1+0x7c0] ;  /* 0x0007c000010c7983 */ /* 0x000ea80000300a00 */
[----:B------:R1:W-:Y:S04]  /*69a80*/  STL.64 [R1+0x4e0], R168 ;  /* 0x0004e0a801007387 */ /* 0x0003e80000100a00 */
[----:B------:R1:W-:Y:S04]  /*69a90*/  STL.64 [R1+0x4e8], R170 ;  /* 0x0004e8aa01007387 */ /* 0x0003e80000100a00 */
[----:B------:R-:W2:Y:S04]  /*69aa0*/  LDL.LU.64 R14, [R1+0x7c8] ;  /* 0x0007c800010e7983 */ /* 0x000ea80000300a00 */
[----:B------:R4:W-:Y:S04]  /*69ab0*/  STL.64 [R1+0x500], R164 ;  /* 0x000500a401007387 */ /* 0x0009e80000100a00 */
[----:B------:R4:W-:Y:S04]  /*69ac0*/  STL.64 [R1+0x508], R166 ;  /* 0x000508a601007387 */ /* 0x0009e80000100a00 */
[----:B-1----:R-:W2:Y:S04]  /*69ad0*/  LDL.LU.64 R168, [R1+0xa50] ;  /* 0x000a500001a87983 */ /* 0x002ea80000300a00 */
[----:B------:R-:W2:Y:S01]  /*69ae0*/  LDL.LU.64 R170, [R1+0xa58] ;  /* 0x000a580001aa7983 */ /* 0x000ea20000300a00 */
[C---:B----4-:R-:W-:Y:S08]  /*69af0*/  HMMA.1688.F32.TF32 R36, R180.reuse, R72, R36 ;  /* 0x00000048b424723c */ /* 0x050ff00000081024 */
[C---:B------:R-:W-:Y:S11]  /*69b00*/  HMMA.1688.F32.TF32 R28, R180.reuse, R68, R28 ;  /* 0x00000044b41c723c */ /* 0x040ff6000008101c */
[----:B------:R-:W-:Y:S04]  /*69b10*/  @!UPT UIADD3 URZ, URZ, URZ, URZ ;  /* 0x0000003f3f3ff290 */ /* 0x000fe8000fffe03f */
[----:B------:R1:W-:Y:S04]  /*69b20*/  STL.64 [R1+0x520], R36 ;  /* 0x0005202401007387 */ /* 0x0003e80000100a00 */
[----:B------:R4:W-:Y:S04]  /*69b30*/  STL.64 [R1+0x528], R38 ;  /* 0x0005282601007387 */ /* 0x0009e80000100a00 */
[----:B------:R-:W2:Y:S04]  /*69b40*/  LDL.LU.64 R164, [R1+0xa40] ;  /* 0x000a400001a47983 */ /* 0x000ea80000300a00 */
[----:B------:R-:W2:Y:S04]  /*69b50*/  LDL.LU.64 R166, [R1+0xa48] ;  /* 0x000a480001a67983 */ /* 0x000ea80000300a00 */
[----:B------:R4:W-:Y:S04]  /*69b60*/  STL.64 [R1+0x540], R28 ;  /* 0x0005401c01007387 */ /* 0x0009e80000100a00 */
[----:B------:R4:W-:Y:S04]  /*69b70*/  STL.64 [R1+0x548], R30 ;  /* 0x0005481e01007387 */ /* 0x0009e80000100a00 */
[----:B-1----:R-:W2:Y:S04]  /*69b80*/  LDL.LU.64 R36, [R1+0x2a0] ;  /* 0x0002a00001247983 */ /* 0x002ea80000300a00 */
[----:B----4-:R-:W4:Y:S04]  /*69b90*/  LDL.LU.64 R38, [R1+0x2a8] ;  /* 0x0002a80001267983 */ /* 0x010f280000300a00 */
[----:B------:R-:W4:Y:S04]  /*69ba0*/  LDL.LU.64 R28, [R1+0x290] ;  /* 0x00029000011c7983 */ /* 0x000f280000300a00 */
[----:B------:R-:W4:Y:S01]  /*69bb0*/  LDL.LU.64 R30, [R1+0x298] ;  /* 0x00029800011e7983 */ /* 0x000f220000300a00 */
[C---:B---3--:R-:W-:Y:S11]  /*69bc0*/  HMMA.1688.F32.TF32 R16, R180.reuse, R64, R16 ;  /* 0x00000040b410723c */ /* 0x048ff60000081010 */
        /* <DEDUP_REMOVED lines=10> */
[----:B------:R-:W3:Y:S04]  /*69c70*/  LDL.LU.64 R16, [R1+0x7b0] ;  /* 0x0007b00001107983 */ /* 0x000ee80000300a00 */
[----:B------:R-:W3:Y:S01]  /*69c80*/  LDL.LU.64 R18, [R1+0x7b8] ;  /* 0x0007b80001127983 */ /* 0x000ee20000300a00 */
[C---:B--2---:R-:W-:Y:S11]  /*69c90*/  HMMA.1688.F32.TF32 R12, R180.reuse, R60, R12 ;  /* 0x0000003cb40c723c */ /* 0x044ff6000008100c */
[----:B------:R-:W-:Y:S11]  /*69ca0*/  @!UPT UIADD3 URZ, URZ, URZ, URZ ;  /* 0x0000003f3f3ff290 */ /* 0x000ff6000fffe03f */
[----:B------:R-:W-:Y:S01]  /*69cb0*/  @!UPT UIADD3 URZ, URZ, URZ, URZ ;  /* 0x0000003f3f3ff290 */ /* 0x000fe2000fffe03f */
[----:B------:R1:W-:Y:S04]  /*69cc0*/  STL.64 [R1+0x580], R12 ;  /* 0x0005800c01007387 */ /* 0x0003e80000100a00 */
[----:B------:R2:W-:Y:S04]  /*69cd0*/  STL.64 [R1+0x588], R14 ;  /* 0x0005880e01007387 */ /* 0x0005e80000100a00 */
[----:B-1----:R-:W3:Y:S04]  /*69ce0*/  LDL.LU.64 R12, [R1+0x7a0] ;  /* 0x0007a000010c7983 */ /* 0x002ee80000300a00 */
[----:B--2---:R-:W2:Y:S01]  /*69cf0*/  LDL.LU.64 R14, [R1+0x7a8] ;  /* 0x0007a800010e7983 */ /* 0x004ea20000300a00 */
[----:B------:R-:W-:Y:S11]  /*69d00*/  HMMA.1688.F32.TF32 R168, R180, R56, R168 ;  /* 0x00000038b4a8723c */ /* 0x000ff600000810a8 */
[----:B------:R-:W-:Y:S11]  /*69d10*/  @!UPT UIADD3 URZ, URZ, URZ, URZ ;  /* 0x0000003f3f3ff290 */ /* 0x000ff6000fffe03f */
[----:B------:R-:W-:Y:S02]  /*69d20*/  @!UPT UIADD3 URZ, URZ, URZ, URZ ;  /* 0x0000003f3f3ff290 */ /* 0x000fe4000fffe03f */
[----:B------:R-:W-:Y:S01]  /*69d30*/  IMAD.MOV.U32 R4, RZ, RZ, R168 ;  /* 0x000000ffff047224 */ /* 0x000fe200078e00a8 */
[----:B------:R-:W-:Y:S01]  /*69d40*/  MOV R8, R170 ;  /* 0x000000aa00087202 */ /* 0x000fe20000000f00 */
[----:B------:R-:W-:Y:S02]  /*69d50*/  IMAD.MOV.U32 R5, RZ, RZ, R169 ;  /* 0x000000ffff057224 */ /* 0x000fe400078e00a9 */
[----:B------:R-:W-:-:S05]  /*69d60*/  IMAD.MOV.U32 R9, RZ, RZ, R171 ;  /* 0x000000ffff097224 */ /* 0x000fca00078e00ab */
[----:B------:R-:W-:Y:S04]  /*69d70*/  STL [R1+0x692c], R9 ;  /* 0x00692c0901007387 */ /* 0x000fe80000100800 */
[----:B------:R-:W-:Y:S04]  /*69d80*/  STL [R1+0x6928], R8 ;  /* 0x0069280801007387 */ /* 0x000fe80000100800 */
[----:B------:R-:W-:Y:S04]  /*69d90*/  STL [R1+0x6914], R5 ;  /* 0x0069140501007387 */ /* 0x000fe80000100800 */
[----:B------:R-:W-:Y:S01]  /*69da0*/  STL [R1+0x6910], R4 ;  /* 0x0069100401007387 */ /* 0x000fe20000100800 */
[----:B------:R-:W-:Y:S03]  /*69db0*/  HMMA.1688.F32.TF32 R168, R180, R52, R164 ;  /* 0x00000034b4a8723c */ /* 0x000fe600000810a4 */
[----:B------:R-:W2:Y:S04]  /*69dc0*/  LDL.LU.64 R164, [R1+0x280] ;  /* 0x0002800001a47983 */ /* 0x000ea80000300a00 */
[----:B------:R-:W2:Y:S01]  /*69dd0*/  LDL.LU.64 R166, [R1+0x288] ;  /* 0x0002880001a67983 */ /* 0x000ea20000300a00 */
[C---:B----4-:R-:W-:Y:S11]  /*69de0*/  HMMA.1688.F32.TF32 R180, R240.reuse, R160, R36 ;  /* 0x000000a0f0b4723c */ /* 0x050ff60000081024 */
[----:B------:R-:W-:Y:S04]  /*69df0*/  @!UPT UIADD3 URZ, URZ, URZ, URZ ;  /* 0x0000003f3f3ff290 */ /* 0x000fe8000fffe03f */
[----:B------:R-:W-:Y:S01]  /*69e00*/  STL.64 [R1+0x5a0], R168 ;  /* 0x0005a0a801007387 */ /* 0x000fe20000100a00 */
[C---:B------:R-:W-:Y:S03]  /*69e10*/  HMMA.1688.F32.TF32 R28, R240.reuse, R156, R28 ;  /* 0x0000009cf01c723c */ /* 0x040fe6000008101c */
[----:B------:R-:W-:Y:S04]  /*69e20*/  STL.64 [R1+0x5a8], R170 ;  /* 0x0005a8aa01007387 */ /* 0x000fe80000100a00 */
[----:B------:R-:W-:Y:S04]  /*69e30*/  STL [R1+0x6944], R180 ;  /* 0x006944b401007387 */ /* 0x000fe80000100800 */
[----:B------:R-:W-:Y:S04]  /*69e40*/  STL [R1+0x6940], R181 ;  /* 0x006940b501007387 */ /* 0x000fe80000100800 */
[----:B------:R-:W-:Y:S04]  /*69e50*/  STL [R1+0x693c], R182 ;  /* 0x00693cb601007387 */ /* 0x000fe80000100800 */
[----:B------:R-:W-:Y:S04]  /*69e60*/  STL [R1+0x6938], R183 ;  /* 0x006938b701007387 */ /* 0x000fe80000100800 */
[----:B------:R-:W4:Y:S04]  /*69e70*/  LDL.LU.64 R36, [R1+0x770] ;  /* 0x0007700001247983 */ /* 0x000f280000300a00 */
[----:B------:R-:W4:Y:S04]  /*69e80*/  LDL.LU.64 R38, [R1+0x778] ;  /* 0x0007780001267983 */ /* 0x000f280000300a00 */
[----:B------:R1:W-:Y:S04]  /*69e90*/  STL.64 [R1+0x2b0], R28 ;  /* 0x0002b01c01007387 */ /* 0x0003e80000100a00 */
[----:B------:R1:W-:Y:S04]  /*69ea0*/  STL.64 [R1+0x2b8], R30 ;  /* 0x0002b81e01007387 */ /* 0x0003e80000100a00 */
[----:B-1----:R-:W4:Y:S04]  /*69eb0*/  LDL.LU.64 R28, [R1+0x260] ;  /* 0x00026000011c7983 */ /* 0x002f280000300a00 */
[----:B------:R-:W4:Y:S01]  /*69ec0*/  LDL.LU.64 R30, [R1+0x268] ;  /* 0x00026800011e7983 */ /* 0x000f220000300a00 */
[C---:B---3--:R-:W-:Y:S11]  /*69ed0*/  HMMA.1688.F32.TF32 R16, R240.reuse, R152, R16 ;  /* 0x00000098f010723c */ /* 0x048ff60000081010 */
[----:B------:R-:W-:Y:S11]  /*69ee0*/  @!UPT UIADD3 URZ, URZ, URZ, URZ ;  /* 0x0000003f3f3ff290 */ /* 0x000ff6000fffe03f */
[----:B------:R-:W-:Y:S02]  /*69ef0*/  @!UPT UIADD3 URZ, URZ, URZ, URZ ;  /* 0x0000003f3f3ff290 */ /* 0x000fe4000fffe03f */
[----:B------:R-:W-:Y:S02]  /*69f00*/  IMAD.MOV.U32 R8, RZ, RZ, R19 ;  /* 0x000000ffff087224 */ /* 0x000fe400078e0013 */
[----:B------:R-:W-:Y:S01]  /*69f10*/  IMAD.MOV.U32 R9, RZ, RZ, R18 ;  /* 0x000000ffff097224 */ /* 0x000fe200078e0012 */
[----:B------:R1:W-:Y:S04]  /*69f20*/  STL.64 [R1+0x2a0], R16 ;  /* 0x0002a01001007387 */ /* 0x0003e80000100a00 */
[----:B------:R-:W-:Y:S04]  /*69f30*/  STL [R1+0x6934], R8 ;  /* 0x0069340801007387 */ /* 0x000fe80000100800 */
[----:B------:R-:W-:Y:S04]  /*69f40*/  STL [R1+0x6930], R9 ;  /* 0x0069300901007387 */ /* 0x000fe80000100800 */
[----:B-1----:R-:W3:Y:S04]  /*69f50*/  LDL.LU.64 R16, [R1+0x250] ;  /* 0x0002500001107983 */ /* 0x002ee80000300a00 */
        /* <DEDUP_REMOVED lines=8> */
[C---:B------:R-:W-:Y:S11]  /*69fe0*/  HMMA.1688.F32.TF32 R164, R240.reuse, R24, R164 ;  /* 0x00000018f0a4723c */ /* 0x040ff600000810a4 */
[----:B------:R-:W-:Y:S11]  /*69ff0*/  @!UPT UIADD3 URZ, URZ, URZ, URZ ;  /* 0x0000003f3f3ff290 */ /* 0x000ff6000fffe03f */
[----:B------:R-:W-:Y:S02]  /*6a000*/  @!UPT UIADD3 URZ, URZ, URZ, URZ ;  /* 0x0000003f3f3ff290 */ /* 0x000fe4000fffe03f */
[----:B------:R-:W-:Y:S01]  /*6a010*/  IMAD.MOV.U32 R9, RZ, RZ, R167 ;  /* 0x000000ffff097224 */ /* 0x000fe200078e00a7 */
[----:B------:R-:W-:Y:S01]  /*6a020*/  MOV R8, R166 ;  /* 0x000000a600087202 */ /* 0x000fe20000000f00 */
[----:B------:R1:W-:Y:S04]  /*6a030*/  STL.64 [R1+0x280], R164 ;  /* 0x000280a401007387 */ /* 0x0003e80000100a00 */
[----:B-1----:R-:W2:Y:S04]  /*6a040*/  LDL.LU.64 R164, [R1+0x200] ;  /* 0x0002000001a47983 */ /* 0x002ea80000300a00 */
[----:B------:R-:W2:Y:S01]  /*6a050*/  LDL.LU.64 R166, [R1+0x208] ;  /* 0x0002080001a67983 */ /* 0x000ea20000300a00 */
[C---:B----4-:R-:W-:Y:S03]  /*6a060*/  HMMA.1688.F32.TF32 R36, R240.reuse, R20, R36 ;  /* 0x00000014f024723c */ /* 0x050fe60000081024 */
[----:B------:R-:W-:Y:S05]  /*6a070*/  STL [R1+0x6954], R9 ;  /* 0x0069540901007387 */ /* 0x000fea0000100800 */
[----:B------:R-:W-:Y:S11]  /*6a080*/  HMMA.1688.F32.TF32 R28, R240, R144, R28 ;  /* 0x00000090f01c723c */ /* 0x000ff6000008101c */
[----:B------:R-:W-:Y:S05]  /*6a090*/  @!UPT UIADD3 URZ, URZ, URZ, URZ ;  /* 0x0000003f3f3ff290 */ /* 0x000fea000fffe03f */
[----:B------:R-:W-:Y:S01]  /*6a0a0*/  IMAD.MOV.U32 R183, RZ, RZ, R39 ;  /* 0x000000ffffb77224 */ /* 0x000fe200078e0027 */
[----:B------:R-:W-:Y:S01]  /*6a0b0*/  MOV R182, R38 ;  /* 0x0000002600b67202 */ /* 0x000fe20000000f00 */
[----:B------:R-:W-:Y:S01]  /*6a0c0*/  IMAD.MOV.U32 R181, RZ, RZ, R37 ;  /* 0x000000ffffb57224 */ /* 0x000fe200078e0025 */
[----:B------:R-:W-:Y:S01]  /*6a0d0*/  STL [R1+0x6950], R8 ;  /* 0x0069500801007387 */ /* 0x000fe20000100800 */
[----:B------:R-:W-:-:S03]  /*6a0e0*/  IMAD.MOV.U32 R180, RZ, RZ, R36 ;  /* 0x000000ffffb47224 */ /* 0x000fc600078e0024 */
        /* <DEDUP_REMOVED lines=17> */
[----:B------:R-:W3:Y:S04]  /*6a200*/  LDL.LU.64 R16, [R1+0x1d0] ;  /* 0x0001d00001107983 */ /* 0x000ee80000300a00 */
[----:B------:R-:W3:Y:S01]  /*6a210*/  LDL.LU.64 R18, [R1+0x1d8] ;  /* 0x0001d80001127983 */ /* 0x000ee20000300a00 */
        /* <DEDUP_REMOVED lines=8> */
[----:B------:R-:W2:Y:S04]  /*6a2a0*/  LDL.LU.64 R14, [R1+0x1c8] ;  /* 0x0001c800010e7983 */ /* 0x000ea80000300a00 */
[----:B------:R-:W-:Y:S04]  /*6a2b0*/  STL.64 [R1+0x69e0], R182 ;  /* 0x0069e0b601007387 */ /* 0x000fe80000100a00 */
[----:B------:R-:W-:Y:S01]  /*6a2c0*/  STL.64 [R1+0x69d8], R180 ;  /* 0x0069d8b401007387 */ /* 0x000fe20000100a00 */
[C---:B------:R-:W-:Y:S11]  /*6a2d0*/  HMMA.1688.F32.TF32 R164, R240.reuse, R132, R164 ;  /* 0x00000084f0a4723c */ /* 0x040ff600000810a4 */
[----:B------:R-:W-:Y:S11]  /*6a2e0*/  @!UPT UIADD3 URZ, URZ, URZ, URZ ;  /* 0x0000003f3f3ff290 */ /* 0x000ff6000fffe03f */
[----:B------:R-:W-:Y:S02]  /*6a2f0*/  @!UPT UIADD3 URZ, URZ, URZ, URZ ;  /* 0x0000003f3f3ff290 */ /* 0x000fe4000fffe03f */
[----:B------:R-:W-:Y:S01]  /*6a300*/  IMAD.MOV.U32 R55, RZ, RZ, R167 ;  /* 0x000000ffff377224 */ /* 0x000fe200078e00a7 */
[C---:B----4-:R-:W-:Y:S08]  /*6a310*/  HMMA.1688.F32.TF32 R36, R240.reuse, R128, R36 ;  /* 0x00000080f024723c */ /* 0x050ff00000081024 */
[----:B------:R-:W-:Y:S11]  /*6a320*/  HMMA.1688.F32.TF32 R28, R240, R124, R28 ;  /* 0x0000007cf01c723c */ /* 0x000ff6000008101c */
[----:B------:R-:W-:Y:S05]  /*6a330*/  @!UPT UIADD3 URZ, URZ, URZ, URZ ;  /* 0x0000003f3f3ff290 */ /* 0x000fea000fffe03f */
[----:B------:R-:W-:-:S08]  /*6a340*/  IMAD.MOV.U32 R171, RZ, RZ, R36 ;  /* 0x000000ffffab7224 */ /* 0x000fd000078e0024 */
[----:B------:R-:W-:Y:S01]  /*6a350*/  IMAD.MOV.U32 R174, RZ, RZ, R28 ;  /* 0x000000ffffae7224 */ /* 0x000fe200078e001c */
[----:B------:R-:W-:Y:S01]  /*6a360*/  MOV R169, R30 ;  /* 0x0000001e00a97202 */ /* 0x000fe20000000f00 */
[----:B------:R-:W-:Y:S02]  /*6a370*/  IMAD.MOV.U32 R168, RZ, RZ, R29 ;  /* 0x000000ffffa87224 */ /* 0x000fe400078e001d */
[----:B------:R-:W-:Y:S01]  /*6a380*/  IMAD.MOV.U32 R170, RZ, RZ, R31 ;  /* 0x000000ffffaa7224 */ /* 0x000fe200078e001f */
[----:B------:R-:W4:Y:S04]  /*6a390*/  LDL.LU.64 R28, [R1+0x1b0] ;  /* 0x0001b000011c7983 */ /* 0x000f280000300a00 */
[----:B------:R-:W4:Y:S04]  /*6a3a0*/  LDL.LU.64 R30, [R1+0x1b8] ;  /* 0x0001b800011e7983 */ /* 0x000f280000300a00 */
[----:B------:R-:W-:Y:S04]  /*6a3b0*/  STL.64 [R1+0x69f0], R170 ;  /* 0x0069f0aa01007387 */ /* 0x000fe80000100a00 */
[----:B------:R1:W-:Y:S01]  /*6a3c0*/  STL.64 [R1+0x69e8], R168 ;  /* 0x0069e8a801007387 */ /* 0x0003e20000100a00 */
[C---:B---3--:R-:W-:Y:S01]  /*6a3d0*/  HMMA.1688.F32.TF32 R16, R240.reuse, R120, R16 ;  /* 0x00000078f010723c */ /* 0x048fe20000081010 */
[----:B------:R-:W-:Y:S11]  /*6a3e0*/  IMAD.MOV.U32 R54, RZ, RZ, R164 ;  /* 0x000000ffff367224 */ /* 0x000ff600078e00a4 */
[----:B------:R-:W-:Y:S11]  /*6a3f0*/  @!UPT UIADD3 URZ, URZ, URZ, URZ ;  /* 0x0000003f3f3ff290 */ /* 0x000ff6000fffe03f */
[----:B------:R-:W-:Y:S01]  /*6a400*/  @!UPT UIADD3 URZ, URZ, URZ, URZ ;  /* 0x0000003f3f3ff290 */ /* 0x000fe2000fffe03f */
[----:B------:R-:W-:Y:S01]  /*6a410*/  IMAD.MOV.U32 R167, RZ, RZ, R16 ;  /* 0x000000ffffa77224 */ /* 0x000fe200078e0010 */
[----:B------:R-:W-:Y:S01]  /*6a420*/  MOV R67, R18 ;  /* 0x0000001200437202 */ /* 0x000fe20000000f00 */
[----:B------:R-:W-:Y:S02]  /*6a430*/  IMAD.MOV.U32 R66, RZ, RZ, R17 ;  /* 0x000000ffff427224 */ /* 0x000fe400078e0011 */
[----:B------:R-:W-:Y:S01]  /*6a440*/  IMAD.MOV.U32 R173, RZ, RZ, R19 ;  /* 0x000000ffffad7224 */ /* 0x000fe200078e0013 */
[----:B------:R-:W3:Y:S04]  /*6a450*/  LDL.LU.64 R16, [R1+0x760] ;  /* 0x0007600001107983 */ /* 0x000ee80000300a00 */
[----:B------:R-:W3:Y:S01]  /*6a460*/  LDL.LU.64 R18, [R1+0x768] ;  /* 0x0007680001127983 */ /* 0x000ee20000300a00 */
[----:B------:R-:W-:Y:S01]  /*6a470*/  IMAD.MOV.U32 R58, RZ, RZ, R165 ;  /* 0x000000ffff3a7224 */ /* 0x000fe200078e00a5 */
[----:B------:R-:W-:Y:S01]  /*6a480*/  MOV R59, R166 ;  /* 0x000000a6003b7202 */ /* 0x000fe20000000f00 */
[----:B--2---:R-:W-:Y:S11]  /*6a490*/  HMMA.1688.F32.TF32 R12, R240, R116, R12 ;  /* 0x00000074f00c723c */ /* 0x004ff6000008100c */
        /* <DEDUP_REMOVED lines=8> */
[----:B------:R-:W2:Y:S04]  /*6a520*/  LDL.LU.64 R192, [R1+0x740] ;  /* 0x0007400001c07983 */ /* 0x000ea80000300a00 */
[----:B------:R-:W2:Y:S04]  /*6a530*/  LDL.LU.64 R194, [R1+0x748] ;  /* 0x0007480001c27983 */ /* 0x000ea80000300a00 */
[----:B-1----:R-:W2:Y:S04]  /*6a540*/  LDL.LU.64 R168, [R1+0x730] ;  /* 0x0007300001a87983 */ /* 0x002ea80000300a00 */
[----:B------:R-:W2:Y:S01]  /*6a550*/  LDL.LU.64 R170, [R1+0x738] ;  /* 0x0007380001aa7983 */ /* 0x000ea20000300a00 */
[----:B------:R-:W-:-:S03]  /*6a560*/  IMAD.MOV.U32 R175, RZ, RZ, R39 ;  /* 0x000000ffffaf7224 */ /* 0x000fc600078e0027 */
[----:B------:R-:W2:Y:S04]  /*6a570*/  LDL.LU.64 R180, [R1+0x720] ;  /* 0x0007200001b47983 */ /* 0x000ea80000300a00 */
[----:B------:R-:W2:Y:S01]  /*6a580*/  LDL.LU.64 R182, [R1+0x728] ;  /* 0x0007280001b67983 */ /* 0x000ea20000300a00 */
[----:B------:R-:W-:-:S03]  /*6a590*/  IMAD.MOV.U32 R62, RZ, RZ, R37 ;  /* 0x000000ffff3e7224 */ /* 0x000fc600078e0025 */
[----:B------:R-:W-:Y:S01]  /*6a5a0*/  STL.64 [R1+0x6a10], R166 ;  /* 0x006a10a601007387 */ /* 0x000fe20000100a00 */
[----:B------:R-:W-:-:S03]  /*6a5b0*/  MOV R63, R38 ;  /* 0x00000026003f7202 */ /* 0x000fc60000000f00 */
[----:B------:R-:W-:Y:S04]  /*6a5c0*/  STL.64 [R1+0x6a08], R164 ;  /* 0x006a08a401007387 */ /* 0x000fe80000100a00 */
[----:B------:R-:W-:Y:S04]  /*6a5d0*/  STL.64 [R1+0x6a00], R174 ;  /* 0x006a00ae01007387 */ /* 0x000fe80000100a00 */
[----:B------:R1:W-:Y:S04]  /*6a5e0*/  STL.64 [R1+0x69f8], R172 ;  /* 0x0069f8ac01007387 */ /* 0x0003e80000100a00 */
[----:B------:R-:W2:Y:S04]  /*6a5f0*/  LDL.LU.64 R36, [R1+0x710] ;  /* 0x0007100001247983 */ /* 0x000ea80000300a00 */
[----:B------:R-:W2:Y:S01]  /*6a600*/  LDL.LU.64 R38, [R1+0x718] ;  /* 0x0007180001267983 */ /* 0x000ea20000300a00 */
[C---:B----4-:R-:W-:Y:S11]  /*6a610*/  HMMA.1688.F32.TF32 R28, R240.reuse, R112, R28 ;  /* 0x00000070f01c723c */ /* 0x050ff6000008101c */
[----:B------:R-:W-:Y:S11]  /*6a620*/  @!UPT UIADD3 URZ, URZ, URZ, URZ ;  /* 0x0000003f3f3ff290 */ /* 0x000ff6000fffe03f */
[----:B------:R-:W-:Y:S02]  /*6a630*/  @!UPT UIADD3 URZ, URZ, URZ, URZ ;  /* 0x0000003f3f3ff290 */ /* 0x000fe4000fffe03f */
[----:B------:R-:W-:Y:S01]  /*6a640*/  MOV R178, R30 ;  /* 0x0000001e00b27202 */ /* 0x000fe20000000f00 */
[----:B------:R-:W-:Y:S02]  /*6a650*/  IMAD.MOV.U32 R179, RZ, RZ, R31 ;  /* 0x000000ffffb37224 */ /* 0x000fe400078e001f */
[----:B------:R-:W-:Y:S02]  /*6a660*/  IMAD.MOV.U32 R176, RZ, RZ, R28 ;  /* 0x000000ffffb07224 */ /* 0x000fe400078e001c */
[----:B------:R-:W-:Y:S02]  /*6a670*/  IMAD.MOV.U32 R177, RZ, RZ, R29 ;  /* 0x000000ffffb17224 */ /* 0x000fe400078e001d */
[----:B------:R-:W4:Y:S04]  /*6a680*/  LDL.LU.64 R28, [R1+0x700] ;  /* 0x00070000011c7983 */ /* 0x000f280000300a00 */
[----:B------:R-:W4:Y:S04]  /*6a690*/  LDL.LU.64 R30, [R1+0x708] ;  /* 0x00070800011e7983 */ /* 0x000f280000300a00 */
[----:B------:R-:W-:Y:S04]  /*6a6a0*/  STL.64 [R1+0x6a20], R178 ;  /* 0x006a20b201007387 */ /* 0x000fe80000100a00 */
[----:B------:R-:W-:Y:S01]  /*6a6b0*/  STL.64 [R1+0x6a18], R176 ;  /* 0x006a18b001007387 */ /* 0x000fe20000100a00 */
[C---:B---3--:R-:W-:Y:S03]  /*6a6c0*/  HMMA.1688.F32.TF32 R184, R240.reuse, R108, R16 ;  /* 0x0000006cf0b8723c */ /* 0x048fe60000081010 */
[----:B------:R-:W3:Y:S04]  /*6a6d0*/  LDL.LU.64 R16, [R1+0x6f0] ;  /* 0x0006f00001107983 */ /* 0x000ee80000300a00 */
[----:B------:R-:W3:Y:S11]  /*6a6e0*/  LDL.LU.64 R18, [R1+0x6f8] ;  /* 0x0006f80001127983 */ /* 0x000ef60000300a00 */
[----:B------:R-:W-:Y:S05]  /*6a6f0*/  @!UPT UIADD3 URZ, URZ, URZ, URZ ;  /* 0x0000003f3f3ff290 */ /* 0x000fea000fffe03f */
[----:B------:R-:W-:Y:S04]  /*6a700*/  STL.64 [R1+0x6920], R186 ;  /* 0x006920ba01007387 */ /* 0x000fe80000100a00 */
[----:B------:R-:W-:Y:S01]  /*6a710*/  STL.64 [R1+0x6918], R184 ;  /* 0x006918b801007387 */ /* 0x000fe20000100a00 */
[C---:B--2---:R-:W-:Y:S03]  /*6a720*/  HMMA.1688.F32.TF32 R188, R240.reuse, R104, R12 ;  /* 0x00000068f0bc723c */ /* 0x044fe6000008100c */
[----:B------:R-:W2:Y:S04]  /*6a730*/  LDL.LU.64 R12, [R1+0x6e0] ;  /* 0x0006e000010c7983 */ /* 0x000ea80000300a00 */
[----:B------:R-:W2:Y:S01]  /*6a740*/  LDL.LU.64 R14, [R1+0x6e8] ;  /* 0x0006e800010e7983 */ /* 0x000ea20000300a00 */
[C---:B------:R-:W-:Y:S11]  /*6a750*/  HMMA.1688.F32.TF32 R196, R240.reuse, R96, R168 ;  /* 0x00000060f0c4723c */ /* 0x040ff600000810a8 */
[----:B------:R-:W-:Y:S04]  /*6a760*/  @!UPT UIADD3 URZ, URZ, URZ, URZ ;  /* 0x0000003f3f3ff290 */ /* 0x000fe8000fffe03f */
[----:B------:R-:W-:Y:S04]  /*6a770*/  STL.64 [R1+0x6a30], R190 ;  /* 0x006a30be01007387 */ /* 0x000fe80000100a00 */
[----:B------:R-:W-:Y:S04]  /*6a780*/  STL.64 [R1+0x6a28], R188 ;  /* 0x006a28bc01007387 */ /* 0x000fe80000100a00 */
[----:B-1----:R-:W2:Y:S04]  /*6a790*/  LDL.LU.64 R172, [R1+0x6d0] ;  /* 0x0006d00001ac7983 */ /* 0x002ea80000300a00 */
[----:B------:R-:W2:Y:S04]  /*6a7a0*/  LDL.LU.64 R174, [R1+0x6d8] ;  /* 0x0006d80001ae7983 */ /* 0x000ea80000300a00 */
[----:B------:R-:W2:Y:S04]  /*6a7b0*/  LDL.LU.64 R168, [R1+0x6a0] ;  /* 0x0006a00001a87983 */ /* 0x000ea80000300a00 */
[----:B------:R-:W2:Y:S04]  /*6a7c0*/  LDL.LU.64 R170, [R1+0x6a8] ;  /* 0x0006a80001aa7983 */ /* 0x000ea80000300a00 */
[----:B------:R-:W2:Y:S01]  /*6a7d0*/  LDL.LU.64 R164, [R1+0x690] ;  /* 0x0006900001a47983 */ /* 0x000ea20000300a00 */
[C---:B------:R-:W-:Y:S03]  /*6a7e0*/  HMMA.1688.F32.TF32 R220, R240.reuse, R72, R36 ;  /* 0x00000048f0dc723c */ /* 0x040fe60000081024 */
[----:B------:R-:W2:Y:S04]  /*6a7f0*/  LDL.LU.64 R166, [R1+0x698] ;  /* 0x0006980001a67983 */ /* 0x000ea80000300a00 */
[----:B------:R-:W2:Y:S04]  /*6a800*/  LDL.LU.64 R36, [R1+0x680] ;  /* 0x0006800001247983 */ /* 0x000ea80000300a00 */
[----:B------:R-:W2:Y:S01]  /*6a810*/  LDL.LU.64 R38, [R1+0x688] ;  /* 0x0006880001267983 */ /* 0x000ea20000300a00 */
[C---:B----4-:R-:W-:Y:S03]  /*6a820*/  HMMA.1688.F32.TF32 R228, R240.reuse, R64, R28 ;  /* 0x00000040f0e4723c */ /* 0x050fe6000008101c */
[----:B------:R-:W4:Y:S04]  /*6a830*/  LDL.LU.64 R28, [R1+0x670] ;  /* 0x00067000011c7983 */ /* 0x000f280000300a00 */
[----:B------:R-:W4:Y:S01]  /*6a840*/  LDL.LU.64 R30, [R1+0x678] ;  /* 0x00067800011e7983 */ /* 0x000f220000300a00 */
[C---:B---3--:R-:W-:Y:S03]  /*6a850*/  HMMA.1688.F32.TF32 R232, R240.reuse, R60, R16 ;  /* 0x0000003cf0e8723c */ /* 0x048fe60000081010 */
[----:B------:R-:W3:Y:S04]  /*6a860*/  LDL.LU.64 R16, [R1+0x660] ;  /* 0x0006600001107983 */ /* 0x000ee80000300a00 */
[----:B------:R-:W3:Y:S01]  /*6a870*/  LDL.LU.64 R18, [R1+0x668] ;  /* 0x0006680001127983 */ /* 0x000ee20000300a00 */
[----:B--2---:R-:W-:Y:S03]  /*6a880*/  HMMA.1688.F32.TF32 R236, R240, R56, R12 ;  /* 0x00000038f0ec723c */ /* 0x004fe6000008100c */
[----:B------:R-:W2:Y:S04]  /*6a890*/  LDL.LU.64 R12, [R1+0x650] ;  /* 0x00065000010c7983 */ /* 0x000ea80000300a00 */
[----:B------:R-:W2:Y:S01]  /*6a8a0*/  LDL.LU.64 R14, [R1+0x658] ;  /* 0x00065800010e7983 */ /* 0x000ea20000300a00 */
[C---:B------:R-:W-:Y:S11]  /*6a8b0*/  HMMA.1688.F32.TF32 R168, R48.reuse, R160, R168 ;  /* 0x000000a030a8723c */ /* 0x040ff600000810a8 */
[----:B------:R-:W-:Y:S11]  /*6a8c0*/  @!UPT UIADD3 URZ, URZ, URZ, URZ ;  /* 0x0000003f3f3ff290 */ /* 0x000ff6000fffe03f */
[----:B------:R-:W-:Y:S02]  /*6a8d0*/  @!UPT UIADD3 URZ, URZ, URZ, URZ ;  /* 0x0000003f3f3ff290 */ /* 0x000fe4000fffe03f */
[----:B------:R-:W-:Y:S01]  /*6a8e0*/  IMAD.MOV.U32 R5, RZ, RZ, R168 ;  /* 0x000000ffff057224 */ /* 0x000fe200078e00a8 */
[----:B------:R-:W-:Y:S01]  /*6a8f0*/  MOV R161, R170 ;  /* 0x000000aa00a17202 */ /* 0x000fe20000000f00 */
[----:B------:R-:W-:Y:S02]  /*6a900*/  IMAD.MOV.U32 R4, RZ, RZ, R169 ;  /* 0x000000ffff047224 */ /* 0x000fe400078e00a9 */
[----:B------:R-:W-:Y:S02]  /*6a910*/  IMAD.MOV.U32 R160, RZ, RZ, R171 ;  /* 0x000000ffffa07224 */ /* 0x000fe400078e00ab */
[C---:B------:R-:W-:Y:S08]  /*6a920*/  HMMA.1688.F32.TF32 R168, R48.reuse, R156, R164 ;  /* 0x0000009c30a8723c */ /* 0x040ff000000810a4 */
[C---:B------:R-:W-:Y:S08]  /*6a930*/  HMMA.1688.F32.TF32 R164, R48.reuse, R152, R36 ;  /* 0x0000009830a4723c */ /* 0x040ff00000081024 */
[C---:B------:R-:W-:Y:S01]  /*6a940*/  HMMA.1688.F32.TF32 R36, R48.reuse, R148, R244 ;  /* 0x000000943024723c */ /* 0x040fe200000810f4 */
[----:B------:R-:W-:Y:S04]  /*6a950*/  LDS R244, [R33+0x80800] ;  /* 0x0808000021f47984 */ /* 0x000fe80000000800 */
[----:B------:R-:W-:Y:S04]  /*6a960*/  LDS R246, [R33+0x80c00] ;  /* 0x080c000021f67984 */ /* 0x000fe80000000800 */
[----:B------:R-:W-:Y:S04]  /*6a970*/  STL.64 [R1+0x6a0], R168 ;  /* 0x0006a0a801007387 */ /* 0x000fe80000100a00 */
[----:B------:R-:W-:Y:S04]  /*6a980*/  STL.64 [R1+0x6a8], R170 ;  /* 0x0006a8aa01007387 */ /* 0x000fe80000100a00 */
[----:B------:R-:W-:Y:S04]  /*6a990*/  STL.64 [R1+0x690], R164 ;  /* 0x000690a401007387 */ /* 0x000fe80000100a00 */
[----:B------:R-:W-:Y:S04]  /*6a9a0*/  STL.64 [R1+0x698], R166 ;  /* 0x000698a601007387 */ /* 0x000fe80000100a00 */
[----:B------:R1:W-:Y:S04]  /*6a9b0*/  STL.64 [R1+0x680], R36 ;  /* 0x0006802401007387 */ /* 0x0003e80000100a00 */
[----:B------:R1:W-:Y:S04]  /*6a9c0*/  STL.64 [R1+0x688], R38 ;  /* 0x0006882601007387 */ /* 0x0003e80000100a00 */
[----:B------:R-:W-:Y:S04]  /*6a9d0*/  STL [R1+0x6840], R2 ;  /* 0x0068400201007387 */ /* 0x000fe80000100800 */
[----:B------:R-:W-:Y:S04]  /*6a9e0*/  LDS R245, [R32+0x80800] ;  /* 0x0808000020f57984 */ /* 0x000fe80000000800 */
[----:B------:R-:W1:Y:S01]  /*6a9f0*/  LDS R247, [R32+0x80c00] ;  /* 0x080c000020f77984 */ /* 0x000e620000000800 */
[C---:B----4-:R-:W-:Y:S11]  /*6aa00*/  HMMA.1688.F32.TF32 R28, R48.reuse, R24, R28 ;  /* 0x00000018301c723c */ /* 0x050ff6000008101c */
[----:B------:R-:W-:Y:S11]  /*6aa10*/  @!UPT UIADD3 URZ, URZ, URZ, URZ ;  /* 0x0000003f3f3ff290 */ /* 0x000ff6000fffe03f */
[----:B------:R-:W-:Y:S01]  /*6aa20*/  @!UPT UIADD3 URZ, URZ, URZ, URZ ;  /* 0x0000003f3f3ff290 */ /* 0x000fe2000fffe03f */
[----:B------:R2:W-:Y:S04]  /*6aa30*/  STL.64 [R1+0x670], R28 ;  /* 0x0006701c01007387 */ /* 0x0005e80000100a00 */
[----:B------:R2:W-:Y:S04]  /*6aa40*/  STL.64 [R1+0x678], R30 ;  /* 0x0006781e01007387 */ /* 0x0005e80000100a00 */
[----:B-1----:R-:W4:Y:S01]  /*6aa50*/  LDL.LU.64 R36, [R1+0x570] ;  /* 0x0005700001247983 */ /* 0x002f220000300a00 */
[C---:B---3--:R-:W-:Y:S11]  /*6aa60*/  HMMA.1688.F32.TF32 R16, R48.reuse, R20, R16 ;  /* 0x000000143010723c */ /* 0x048ff60000081010 */
[----:B------:R-:W-:Y:S11]  /*6aa70*/  @!UPT UIADD3 URZ, URZ, URZ, URZ ;  /* 0x0000003f3f3ff290 */ /* 0x000ff6000fffe03f */
[----:B------:R-:W-:Y:S01]  /*6aa80*/  @!UPT UIADD3 URZ, URZ, URZ, URZ ;  /* 0x0000003f3f3ff290 */ /* 0x000fe2000fffe03f */
[----:B------:R-:W-:Y:S04]  /*6aa90*/  STL.64 [R1+0x660], R16 ;  /* 0x0006601001007387 */ /* 0x000fe80000100a00 */
[----:B------:R-:W-:Y:S04]  /*6aaa0*/  STL.64 [R1+0x668], R18 ;  /* 0x0006681201007387 */ /* 0x000fe80000100a00 */
[----:B------:R-:W4:Y:S01]  /*6aab0*/  LDL.LU.64 R38, [R1+0x578] ;  /* 0x0005780001267983 */ /* 0x000f220000300a00 */
[----:B--2---:R-:W-:Y:S11]  /*6aac0*/  HMMA.1688.F32.TF32 R12, R48, R144, R12 ;  /* 0x00000090300c723c */ /* 0x004ff6000008100c */
[----:B------:R-:W-:Y:S11]  /*6aad0*/  @!UPT UIADD3 URZ, URZ, URZ, URZ ;  /* 0x0000003f3f3ff290 */ /* 0x000ff6000fffe03f */
[----:B------:R-:W-:Y:S01]  /*6aae0*/  @!UPT UIADD3 URZ, URZ, URZ, URZ ;  /* 0x0000003f3f3ff290 */ /* 0x000fe2000fffe03f */
[----:B------:R1:W-:Y:S04]  /*6aaf0*/  STL.64 [R1+0x650], R12 ;  /* 0x0006500c01007387 */ /* 0x0003e80000100a00 */
[----:B------:R2:W-:Y:S04]  /*6ab00*/  STL.64 [R1+0x658], R14 ;  /* 0x0006580e01007387 */ /* 0x0005e80000100a00 */
[----:B------:R-:W3:Y:S04]  /*6ab10*/  LDL.LU.64 R28, [R1+0x550] ;  /* 0x00055000011c7983 */ /* 0x000ee80000300a00 */
[----:B------:R-:W3:Y:S04]  /*6ab20*/  LDL.LU.64 R30, [R1+0x558] ;  /* 0x00055800011e7983 */ /* 0x000ee80000300a00 */
[----:B-1----:R-:W3:Y:S04]  /*6ab30*/  LDL.LU.64 R12, [R1+0x530] ;  /* 0x00053000010c7983 */ /* 0x002ee80000300a00 */
[----:B--2---:R-:W2:Y:S04]  /*6ab40*/  LDL.LU.64 R14, [R1+0x538] ;  /* 0x00053800010e7983 */ /* 0x004ea80000300a00 */
[----:B------:R-:W2:Y:S04]  /*6ab50*/  LDL.LU.64 R32, [R1+0x510] ;  /* 0x0005100001207983 */ /* 0x000ea80000300a00 */
[----:B------:R-:W2:Y:S04]  /*6ab60*/  LDL.LU.64 R34, [R1+0x518] ;  /* 0x0005180001227983 */ /* 0x000ea80000300a00 */
[----:B------:R-:W2:Y:S04]  /*6ab70*/  LDL.LU.64 R168, [R1+0x4f0] ;  /* 0x0004f00001a87983 */ /* 0x000ea80000300a00 */
[----:B------:R-:W2:Y:S04]  /*6ab80*/  LDL.LU.64 R170, [R1+0x4f8] ;  /* 0x0004f80001aa7983 */ /* 0x000ea80000300a00 */
[----:B------:R-:W2:Y:S04]  /*6ab90*/  LDL.LU.64 R16, [R1+0x4d0] ;  /* 0x0004d00001107983 */ /* 0x000ea80000300a00 */
[----:B------:R-:W2:Y:S04]  /*6aba0*/  LDL.LU.64 R18, [R1+0x4d8] ;  /* 0x0004d80001127983 */ /* 0x000ea80000300a00 */
[----:B------:R-:W2:Y:S04]  /*6abb0*/  LDL.LU.64 R248, [R1+0x3c0] ;  /* 0x0003c00001f87983 */ /* 0x000ea80000300a00 */
[----:B------:R-:W2:Y:S01]  /*6abc0*/  LDL.LU.64 R250, [R1+0x3c8] ;  /* 0x0003c80001fa7983 */ /* 0x000ea20000300a00 */
[C---:B------:R-:W-:Y:S03]  /*6abd0*/  HMMA.1688.F32.TF32 R200, R240.reuse, R92, R180 ;  /* 0x0000005cf0c8723c */ /* 0x040fe600000810b4 */
[----:B------:R-:W2:Y:S04]  /*6abe0*/  LDL.LU.64 R188, [R1+0x3b0] ;  /* 0x0003b00001bc7983 */ /* 0x000ea80000300a00 */
[----:B------:R-:W2:Y:S04]  /*6abf0*/  LDL.LU.64 R190, [R1+0x3b8] ;  /* 0x0003b80001be7983 */ /* 0x000ea80000300a00 */
[----:B------:R-:W2:Y:S04]  /*6ac00*/  LDL.LU.64 R184, [R1+0x380] ;  /* 0x0003800001b87983 */ /* 0x000ea80000300a00 */
[----:B------:R-:W2:Y:S01]  /*6ac10*/  LDL.LU.64 R186, [R1+0x388] ;  /* 0x0003880001ba7983 */ /* 0x000ea20000300a00 */
[C---:B------:R-:W-:Y:S03]  /*6ac20*/  HMMA.1688.F32.TF32 R192, R240.reuse, R100, R192 ;  /* 0x00000064f0c0723c */ /* 0x040fe600000810c0 */
[----:B------:R-:W2:Y:S04]  /*6ac30*/  LDL.LU.64 R180, [R1+0x350] ;  /* 0x0003500001b47983 */ /* 0x000ea80000300a00 */
[----:B------:R-:W2:Y:S01]  /*6ac40*/  LDL.LU.64 R182, [R1+0x358] ;  /* 0x0003580001b67983 */ /* 0x000ea20000300a00 */
[C---:B------:R-:W-:Y:S03]  /*6ac50*/  HMMA.1688.F32.TF32 R204, R240.reuse, R88, R204 ;  /* 0x00000058f0cc723c */ /* 0x040fe600000810cc */
[----:B------:R-:W2:Y:S04]  /*6ac60*/  LDL.LU.64 R176, [R1+0x320] ;  /* 0x0003200001b07983 */ /* 0x000ea80000300a00 */
[----:B------:R-:W2:Y:S01]  /*6ac70*/  LDL.LU.64 R178, [R1+0x328] ;  /* 0x0003280001b27983 */ /* 0x000ea20000300a00 */
[C---:B------:R-:W-:Y:S08]  /*6ac80*/  HMMA.1688.F32.TF32 R208, R240.reuse, R84, R208 ;  /* 0x00000054f0d0723c */ /* 0x040ff000000810d0 */
[C---:B------:R-:W-:Y:S08]  /*6ac90*/  HMMA.1688.F32.TF32 R212, R240.reuse, R80, R212 ;  /* 0x00000050f0d4723c */ /* 0x040ff000000810d4 */
[C---:B------:R-:W-:Y:S08]  /*6aca0*/  HMMA.1688.F32.TF32 R216, R240.reuse, R76, R216 ;  /* 0x0000004cf0d8723c */ /* 0x040ff000000810d8 */
[C---:B------:R-:W-:Y:S08]  /*6acb0*/  HMMA.1688.F32.TF32 R224, R240.reuse, R68, R224 ;  /* 0x00000044f0e0723c */ /* 0x040ff000000810e0 */
[----:B------:R-:W-:Y:S01]  /*6acc0*/  HMMA.1688.F32.TF32 R240, R240, R52, R172 ;  /* 0x00000034f0f0723c */ /* 0x000fe200000810ac */
[----:B------:R-:W2:Y:S04]  /*6acd0*/  LDL.LU.64 R172, [R1+0x310] ;  /* 0x0003100001ac7983 */ /* 0x000ea80000300a00 */
[----:B------:R-:W2:Y:S04]  /*6ace0*/  LDL.LU.64 R174, [R1+0x318] ;  /* 0x0003180001ae7983 */ /* 0x000ea80000300a00 */
[----:B------:R-:W2:Y:S04]  /*6acf0*/  LDL.LU.64 R164, [R1+0x2d0] ;  /* 0x0002d00001a47983 */ /* 0x000ea80000300a00 */
[----:B------:R-:W2:Y:S01]  /*6ad00*/  LDL.LU.64 R166, [R1+0x2d8] ;  /* 0x0002d80001a67983 */ /* 0x000ea20000300a00 */
[C---:B----4-:R-:W-:Y:S11]  /*6ad10*/  HMMA.1688.F32.TF32 R36, R48.reuse, R140, R36 ;  /* 0x0000008c3024723c */ /* 0x050ff60000081024 */
[----:B------:R-:W-:Y:S11]  /*6ad20*/  @!UPT UIADD3 URZ, URZ, URZ, URZ ;  /* 0x0000003f3f3ff290 */ /* 0x000ff6000fffe03f */
[----:B------:R-:W-:Y:S01]  /*6ad30*/  @!UPT UIADD3 URZ, URZ, URZ, URZ ;  /* 0x0000003f3f3ff290 */ /* 0x000fe2000fffe03f */
[----:B------:R-:W-:Y:S04]  /*6ad40*/  STL.64 [R1+0x640], R36 ;  /* 0x0006402401007387 */ /* 0x000fe80000100a00 */
[----:B------:R1:W-:Y:S04]  /*6ad50*/  STL.64 [R1+0x648], R38 ;  /* 0x0006482601007387 */ /* 0x0003e80000100a00 */
[----:B-1----:R-:W4:Y:S04]  /*6ad60*/  LDL.LU.64 R38, [R1+0x6bb8] ;  /* 0x006bb80001267983 */ /* 0x002f280000300a00 */
[----:B------:R-:W4:Y:S01]  /*6ad70*/  LDL.LU.64 R36, [R1+0x6bb0] ;  /* 0x006bb00001247983 */ /* 0x000f220000300a00 */
[C---:B---3--:R-:W-:Y:S08]  /*6ad80*/  HMMA.1688.F32.TF32 R28, R48.reuse, R136, R28 ;  /* 0x00000088301c723c */ /* 0x048ff0000008101c */
[C---:B--2---:R-:W-:Y:S08]  /*6ad90*/  HMMA.1688.F32.TF32 R12, R48.reuse, R132, R12 ;  /* 0x00000084300c723c */ /* 0x044ff0000008100c */
[C---:B------:R-:W-:Y:S08]  /*6ada0*/  HMMA.1688.F32.TF32 R32, R48.reuse, R128, R32 ;  /* 0x000000803020723c */ /* 0x040ff00000081020 */
[C---:B------:R-:W-:Y:S01]  /*6adb0*/  HMMA.1688.F32.TF32 R168, R48.reuse, R124, R168 ;  /* 0x0000007c30a8723c */ /* 0x040fe200000810a8 */
[----:B------:R-:W-:Y:S04]  /*6adc0*/  STL.64 [R1+0x630], R28 ;  /* 0x0006301c01007387 */ /* 0x000fe80000100a00 */
[----:B------:R1:W-:Y:S04]  /*6add0*/  STL.64 [R1+0x638], R30 ;  /* 0x0006381e01007387 */ /* 0x0003e80000100a00 */
[----:B-1----:R-:W2:Y:S04]  /*6ade0*/  LDL.LU.64 R30, [R1+0x6ba8] ;  /* 0x006ba800011e7983 */ /* 0x002ea80000300a00 */
[----:B------:R-:W2:Y:S04]  /*6adf0*/  LDL.LU.64 R28, [R1+0x6ba0] ;  /* 0x006ba000011c7983 */ /* 0x000ea80000300a00 */
[----:B------:R-:W-:Y:S04]  /*6ae00*/  STL.64 [R1+0x620], R12 ;  /* 0x0006200c01007387 */ /* 0x000fe80000100a00 */
[----:B------:R1:W-:Y:S04]  /*6ae10*/  STL.64 [R1+0x628], R14 ;  /* 0x0006280e01007387 */ /* 0x0003e80000100a00 */
[----:B-1----:R-:W3:Y:S04]  /*6ae20*/  LDL.LU.64 R14, [R1+0x6b98] ;  /* 0x006b9800010e7983 */ /* 0x002ee80000300a00 */
[----:B------:R-:W3:Y:S04]  /*6ae30*/  LDL.LU.64 R12, [R1+0x6b90] ;  /* 0x006b9000010c7983 */ /* 0x000ee80000300a00 */
[----:B------:R-:W-:Y:S04]  /*6ae40*/  STL.64 [R1+0x610], R32 ;  /* 0x0006102001007387 */ /* 0x000fe80000100a00 */
[----:B------:R1:W-:Y:S04]  /*6ae50*/  STL.64 [R1+0x618], R34 ;  /* 0x0006182201007387 */ /* 0x0003e80000100a00 */
[----:B-1----:R-:W2:Y:S04]  /*6ae60*/  LDL.LU.64 R34, [R1+0x6b88] ;  /* 0x006b880001227983 */ /* 0x002ea80000300a00 */
[----:B------:R-:W2:Y:S04]  /*6ae70*/  LDL.LU.64 R32, [R1+0x6b80] ;  /* 0x006b800001207983 */ /* 0x000ea80000300a00 */
[----:B------:R-:W2:Y:S04]  /*6ae80*/  LDL R128, [R1+0xc64] ;  /* 0x000c640001807983 */ /* 0x000ea80000100800 */
[----:B------:R-:W2:Y:S04]  /*6ae90*/  LDL R129, [R1+0xc58] ;  /* 0x000c580001817983 */ /* 0x000ea80000100800 */
[----:B------:R1:W-:Y:S04]  /*6aea0*/  STL.64 [R1+0x600], R168 ;  /* 0x000600a801007387 */ /* 0x0003e80000100a00 */
[----:B------:R1:W-:Y:S04]  /*6aeb0*/  STL.64 [R1+0x608], R170 ;  /* 0x000608aa01007387 */ /* 0x0003e80000100a00 */
[----:B-1----:R-:W2:Y:S04]  /*6aec0*/  LDL.LU.64 R168, [R1+0x220] ;  /* 0x0002200001a87983 */ /* 0x002ea80000300a00 */
[----:B------:R-:W2:Y:S01]  /*6aed0*/  LDL.LU.64 R170, [R1+0x228] ;  /* 0x0002280001aa7983 */ /* 0x000ea20000300a00 */
[C---:B------:R-:W-:Y:S08]  /*6aee0*/  HMMA.1688.F32.TF32 R16, R48.reuse, R120, R16 ;  /* 0x000000783010723c */ /* 0x040ff00000081010 */
[C---:B------:R-:W-:Y:S08]  /*6aef0*/  HMMA.1688.F32.TF32 R248, R48.reuse, R116, R248 ;  /* 0x0000007430f8723c */ /* 0x040ff000000810f8 */
[C---:B------:R-:W-:Y:S08]  /*6af00*/  HMMA.1688.F32.TF32 R188, R48.reuse, R112, R188 ;  /* 0x0000007030bc723c */ /* 0x040ff000000810bc */
[C---:B------:R-:W-:Y:S08]  /*6af10*/  HMMA.1688.F32.TF32 R184, R48.reuse, R108, R184 ;  /* 0x0000006c30b8723c */ /* 0x040ff000000810b8 */
[C---:B------:R-:W-:Y:S08]  /*6af20*/  HMMA.1688.F32.TF32 R180, R48.reuse, R104, R180 ;  /* 0x0000006830b4723c */ /* 0x040ff000000810b4 */
[C---:B------:R-:W-:Y:S08]  /*6af30*/  HMMA.1688.F32.TF32 R176, R48.reuse, R100, R176 ;  /* 0x0000006430b0723c */ /* 0x040ff000000810b0 */
[C---:B------:R-:W-:Y:S01]  /*6af40*/  HMMA.1688.F32.TF32 R172, R48.reuse, R96, R172 ;  /* 0x0000006030ac723c */ /* 0x040fe200000810ac */
[----:B------:R-:W-:Y:S07]  /*6af50*/  STL.64 [R1+0x5f0], R16 ;  /* 0x0005f01001007387 */ /* 0x000fee0000100a00 */
[----:B------:R-:W-:Y:S01]  /*6af60*/  HMMA.1688.F32.TF32 R164, R48, R92, R164 ;  /* 0x0000005c30a4723c */ /* 0x000fe200000810a4 */
[----:B------:R1:W-:Y:S04]  /*6af70*/  STL.64 [R1+0x5f8], R18 ;  /* 0x0005f81201007387 */ /* 0x0003e80000100a00 */
[----:B-1----:R-:W3:Y:S04]  /*6af80*/  LDL.LU.64 R18, [R1+0x6b78] ;  /* 0x006b780001127983 */ /* 0x002ee80000300a00 */
[----:B------:R-:W3:Y:S04]  /*6af90*/  LDL.LU.64 R16, [R1+0x6b70] ;  /* 0x006b700001107983 */ /* 0x000ee80000300a00 */
        /* <DEDUP_REMOVED lines=10> */
[----:B-1----:R-:W3:Y:S04]  /*6b040*/  LDL.LU.64 R176, [R1+0x190] ;  /* 0x0001900001b07983 */ /* 0x002ee80000300a00 */
[----:B------:R1:W-:Y:S04]  /*6b050*/  STL.64 [R1+0x530], R172 ;  /* 0x000530ac01007387 */ /* 0x0003e80000100a00 */
[----:B------:R1:W-:Y:S04]  /*6b060*/  STL.64 [R1+0x538], R174 ;  /* 0x000538ae01007387 */ /* 0x0003e80000100a00 */
[----:B----4-:R-:W3:Y:S04]  /*6b070*/  LDL.LU.64 R178, [R1+0x198] ;  /* 0x0001980001b27983 */ /* 0x010ee80000300a00 */
[----:B------:R4:W-:Y:S04]  /*6b080*/  STL.64 [R1+0x510], R164 ;  /* 0x000510a401007387 */ /* 0x0009e80000100a00 */
[----:B------:R4:W-:Y:S04]  /*6b090*/  STL.64 [R1+0x518], R166 ;  /* 0x000518a601007387 */ /* 0x0009e80000100a00 */
[----:B-1----:R-:W3:Y:S04]  /*6b0a0*/  LDL.LU.64 R172, [R1+0x110] ;  /* 0x0001100001ac7983 */ /* 0x002ee80000300a00 */
[----:B------:R-:W3:Y:S01]  /*6b0b0*/  LDL.LU.64 R174, [R1+0x118] ;  /* 0x0001180001ae7983 */ /* 0x000ee20000300a00 */
[----:B----4-:R-:W-:-:S02]  /*6b0c0*/  IMAD.MOV.U32 R164, RZ, RZ, R36 ;  /* 0x000000ffffa47224 */ /* 0x010fc400078e0024 */
[----:B------:R-:W-:Y:S01]  /*6b0d0*/  IMAD.MOV.U32 R165, RZ, RZ, R37 ;  /* 0x000000ffffa57224 */ /* 0x000fe200078e0025 */
[----:B------:R-:W4:Y:S01]  /*6b0e0*/  LDL.LU R36, [R1+0x6b6c] ;  /* 0x006b6c0001247983 */ /* 0x000f220000300800 */
[----:B------:R-:W-:Y:S01]  /*6b0f0*/  MOV R166, R38 ;  /* 0x0000002600a67202 */ /* 0x000fe20000000f00 */
[----:B------:R-:W-:Y:S02]  /*6b100*/  IMAD.MOV.U32 R167, RZ, RZ, R39 ;  /* 0x000000ffffa77224 */ /* 0x000fe400078e0027 */
[----:B------:R-:W4:Y:S04]  /*6b110*/  LDL.LU R37, [R1+0x6b68] ;  /* 0x006b680001257983 */ /* 0x000f280000300800 */
[----:B------:R-:W4:Y:S04]  /*6b120*/  LDL.LU R38, [R1+0x6b64] ;  /* 0x006b640001267983 */ /* 0x000f280000300800 */
[----:B------:R-:W4:Y:S01]  /*6b130*/  LDL.LU R39, [R1+0x6b60] ;  /* 0x006b600001277983 */ /* 0x000f220000300800 */
[----:B------:R-:W-:Y:S01]  /*6b140*/  IMAD.MOV.U32 R180, RZ, RZ, R44 ;  /* 0x000000ffffb47224 */ /* 0x000fe200078e002c */
[----:B------:R-:W-:Y:S01]  /*6b150*/  MOV R182, R46 ;  /* 0x0000002e00b67202 */ /* 0x000fe20000000f00 */
[----:B------:R-:W-:-:S02]  /*6b160*/  IMAD.MOV.U32 R181, RZ, RZ, R45 ;  /* 0x000000ffffb57224 */ /* 0x000fc400078e002d */
[----:B------:R-:W-:Y:S01]  /*6b170*/  IMAD.MOV.U32 R183, RZ, RZ, R47 ;  /* 0x000000ffffb77224 */ /* 0x000fe200078e002f */
[----:B--2---:R-:W-:Y:S11]  /*6b180*/  HMMA.1688.F32.TF32 R168, R48, R88, R168 ;  /* 0x0000005830a8723c */ /* 0x004ff600000810a8 */
[----:B------:R-:W-:Y:S11]  /*6b190*/  @!UPT UIADD3 URZ, URZ, URZ, URZ ;  /* 0x0000003f3f3ff290 */ /* 0x000ff6000fffe03f */
[----:B------:R-:W-:Y:S02]  /*6b1a0*/  @!UPT UIADD3 URZ, URZ, URZ, URZ ;  /* 0x0000003f3f3ff290 */ /* 0x000fe4000fffe03f */
[----:B------:R-:W-:Y:S01]  /*6b1b0*/  IMAD.MOV.U32 R124, RZ, RZ, R168 ;  /* 0x000000ffff7c7224 */ /* 0x000fe200078e00a8 */
[----:B------:R-:W-:Y:S01]  /*6b1c0*/  MOV R2, R170 ;  /* 0x000000aa00027202 */ /* 0x000fe20000000f00 */
[----:B------:R-:W-:Y:S02]  /*6b1d0*/  IMAD.MOV.U32 R125, RZ, RZ, R169 ;  /* 0x000000ffff7d7224 */ /* 0x000fe400078e00a9 */
[----:B------:R-:W-:Y:S01]  /*6b1e0*/  IMAD.MOV.U32 R168, RZ, RZ, R40 ;  /* 0x000000ffffa87224 */ /* 0x000fe200078e0028 */
[----:B------:R-:W-:Y:S01]  /*6b1f0*/  MOV R170, R42 ;  /* 0x0000002a00aa7202 */ /* 0x000fe20000000f00 */
[----:B------:R-:W2:Y:S01]  /*6b200*/  LDL.LU R40, [R1+0x6b5c] ;  /* 0x006b5c0001287983 */ /* 0x000ea20000300800 */
[----:B------:R-:W-:Y:S02]  /*6b210*/  IMAD.MOV.U32 R169, RZ, RZ, R41 ;  /* 0x000000ffffa97224 */ /* 0x000fe400078e0029 */
[----:B------:R-:W-:Y:S01]  /*6b220*/  IMAD.MOV.U32 R252, RZ, RZ, R171 ;  /* 0x000000fffffc7224 */ /* 0x000fe200078e00ab */
[----:B------:R-:W2:Y:S01]  /*6b230*/  LDL.LU R41, [R1+0x6b58] ;  /* 0x006b580001297983 */ /* 0x000ea20000300800 */
[----:B------:R-:W-:-:S03]  /*6b240*/  IMAD.MOV.U32 R171, RZ, RZ, R43 ;  /* 0x000000ffffab7224 */ /* 0x000fc600078e002b */
[----:B------:R-:W2:Y:S04]  /*6b250*/  LDL.LU R42, [R1+0x6b54] ;  /* 0x006b5400012a7983 */ /* 0x000ea80000300800 */
[----:B------:R-:W2:Y:S04]  /*6b260*/  LDL.LU R43, [R1+0x6b50] ;  /* 0x006b5000012b7983 */ /* 0x000ea80000300800 */
[----:B------:R-:W2:Y:S04]  /*6b270*/  LDL.LU R44, [R1+0x6b4c] ;  /* 0x006b4c00012c7983 */ /* 0x000ea80000300800 */
[----:B------:R-:W2:Y:S04]  /*6b280*/  LDL.LU R45, [R1+0x6b48] ;  /* 0x006b4800012d7983 */ /* 0x000ea80000300800 */
[----:B------:R-:W2:Y:S04]  /*6b290*/  LDL.LU R46, [R1+0x6b44] ;  /* 0x006b4400012e7983 */ /* 0x000ea80000300800 */
[----:B------:R-:W2:Y:S01]  /*6b2a0*/  LDL.LU R47, [R1+0x6b40] ;  /* 0x006b4000012f7983 */ /* 0x000ea20000300800 */
[----:B------:R-:W-:Y:S03]  /*6b2b0*/  HMMA.1688.F32.TF32 R28, R48, R76, R28 ;  /* 0x0000004c301c723c */ /* 0x000fe6000008101c */
[----:B------:R-:W-:Y:S04]  /*6b2c0*/  STL [R1+0x68fc], R252 ;  /* 0x0068fcfc01007387 */ /* 0x000fe80000100800 */
[----:B------:R-:W-:Y:S01]  /*6b2d0*/  STL [R1+0x68f8], R2 ;  /* 0x0068f80201007387 */ /* 0x000fe20000100800 */
[----:B------:R-:W-:Y:S01]  /*6b2e0*/  IMAD.MOV.U32 R248, RZ, RZ, R11 ;  /* 0x000000fffff87224 */ /* 0x000fe200078e000b */
[----:B------:R-:W-:Y:S01]  /*6b2f0*/  MOV R250, R6 ;  /* 0x0000000600fa7202 */ /* 0x000fe20000000f00 */
[----:B------:R-:W-:-:S02]  /*6b300*/  IMAD.MOV.U32 R249, RZ, RZ, R163 ;  /* 0x000000fffff97224 */ /* 0x000fc400078e00a3 */
[----:B------:R-:W-:Y:S01]  /*6b310*/  IMAD.MOV.U32 R251, RZ, RZ, R7 ;  /* 0x000000fffffb7224 */ /* 0x000fe200078e0007 */
[C---:B---3--:R-:W-:Y:S08]  /*6b320*/  HMMA.1688.F32.TF32 R184, R48.reuse, R84, R176 ;  /* 0x0000005430b8723c */ /* 0x048ff000000810b0 */
        /* <DEDUP_REMOVED lines=8> */
[----:B------:R1:W-:Y:S04]  /*6b3b0*/  STL.64 [R1+0x3b8], R30 ;  /* 0x0003b81e01007387 */ /* 0x0003e80000100a00 */
[----:B------:R-:W-:Y:S04]  /*6b3c0*/  STL.64 [R1+0x380], R172 ;  /* 0x000380ac01007387 */ /* 0x000fe80000100a00 */
[----:B------:R-:W-:Y:S01]  /*6b3d0*/  STL.64 [R1+0x388], R174 ;  /* 0x000388ae01007387 */ /* 0x000fe20000100a00 */
[C---:B-1----:R-:W-:Y:S03]  /*6b3e0*/  HMMA.1688.F32.TF32 R28, R48.reuse, R64, R16 ;  /* 0x00000040301c723c */ /* 0x042fe60000081010 */
[----:B------:R-:W-:Y:S04]  /*6b3f0*/  STL.64 [R1+0x350], R12 ;  /* 0x0003500c01007387 */ /* 0x000fe80000100a00 */
[----:B------:R2:W-:Y:S01]  /*6b400*/  STL.64 [R1+0x358], R14 ;  /* 0x0003580e01007387 */ /* 0x0005e20000100a00 */
[C---:B----4-:R-:W-:Y:S11]  /*6b410*/  HMMA.1688.F32.TF32 R16, R48.reuse, R60, R36 ;  /* 0x0000003c3010723c */ /* 0x050ff60000081024 */
[----:B------:R-:W-:Y:S04]  /*6b420*/  @!UPT UIADD3 URZ, URZ, URZ, URZ ;  /* 0x0000003f3f3ff290 */ /* 0x000fe8000fffe03f */
[----:B------:R-:W-:Y:S04]  /*6b430*/  STL.64 [R1+0x320], R28 ;  /* 0x0003201c01007387 */ /* 0x000fe80000100a00 */
[----:B------:R-:W-:Y:S04]  /*6b440*/  STL.64 [R1+0x328], R30 ;  /* 0x0003281e01007387 */ /* 0x000fe80000100a00 */
[----:B------:R-:W-:Y:S04]  /*6b450*/  STL.64 [R1+0x310], R16 ;  /* 0x0003101001007387 */ /* 0x000fe80000100a00 */
[----:B------:R-:W-:Y:S04]  /*6b460*/  STL.64 [R1+0x318], R18 ;  /* 0x0003181201007387 */ /* 0x000fe80000100a00 */
[----:B------:R-:W3:Y:S01]  /*6b470*/  LDL.LU R11, [R1+0x6b3c] ;  /* 0x006b3c00010b7983 */ /* 0x000ee20000300800 */
[----:B------:R-:W-:Y:S01]  /*6b480*/  MOV R189, R158 ;  /* 0x0000009e00bd7202 */ /* 0x000fe20000000f00 */
[----:B------:R-:W-:Y:S01]  /*6b490*/  IMAD.MOV.U32 R190, RZ, RZ, R159 ;  /* 0x000000ffffbe7224 */ /* 0x000fe200078e009f */
[C---:B--2---:R-:W-:Y:S11]  /*6b4a0*/  HMMA.1688.F32.TF32 R12, R48.reuse, R56, R40 ;  /* 0x00000038300c723c */ /* 0x044ff60000081028 */
[----:B------:R-:W-:Y:S11]  /*6b4b0*/  @!UPT UIADD3 URZ, URZ, URZ, URZ ;  /* 0x0000003f3f3ff290 */ /* 0x000ff6000fffe03f */
[----:B------:R-:W-:Y:S01]  /*6b4c0*/  @!UPT UIADD3 URZ, URZ, URZ, URZ ;  /* 0x0000003f3f3ff290 */ /* 0x000fe2000fffe03f */
[----:B------:R-:W-:Y:S04]  /*6b4d0*/  STL.64 [R1+0x2d0], R12 ;  /* 0x0002d00c01007387 */ /* 0x000fe80000100a00 */
[----:B------:R1:W-:Y:S04]  /*6b4e0*/  STL.64 [R1+0x2d8], R14 ;  /* 0x0002d80e01007387 */ /* 0x0003e80000100a00 */
[----:B------:R-:W2:Y:S04]  /*6b4f0*/  LDL.LU R163, [R1+0x6b38] ;  /* 0x006b380001a37983 */ /* 0x000ea80000300800 */
[----:B------:R-:W4:Y:S04]  /*6b500*/  LDL.LU R6, [R1+0x6b34] ;  /* 0x006b340001067983 */ /* 0x000f280000300800 */
[----:B------:R-:W4:Y:S01]  /*6b510*/  LDL.LU R7, [R1+0x6b30] ;  /* 0x006b300001077983 */ /* 0x000f220000300800 */
[----:B-1----:R-:W-:Y:S11]  /*6b520*/  HMMA.1688.F32.TF32 R12, R48, R52, R44 ;  /* 0x00000034300c723c */ /* 0x002ff6000008102c */
[----:B------:R-:W-:Y:S11]  /*6b530*/  @!UPT UIADD3 URZ, URZ, URZ, URZ ;  /* 0x0000003f3f3ff290 */ /* 0x000ff6000fffe03f */
[----:B------:R-:W-:Y:S01]  /*6b540*/  @!UPT UIADD3 URZ, URZ, URZ, URZ ;  /* 0x0000003f3f3ff290 */ /* 0x000fe2000fffe03f */
[----:B------:R3:W-:Y:S04]  /*6b550*/  STL.64 [R1+0x220], R12 ;  /* 0x0002200c01007387 */ /* 0x0007e80000100a00 */
        /* <DEDUP_REMOVED lines=10> */
[----:B------:R-:W-:-:S03]  /*6b600*/  IMAD.MOV.U32 R252, RZ, RZ, R14 ;  /* 0x000000fffffc7224 */ /* 0x000fc600078e000e */
[----:B------:R-:W2:Y:S01]  /*6b610*/  LDL.LU R178, [R1+0x158] ;  /* 0x0001580001b27983 */ /* 0x000ea20000300800 */
[----:B------:R-:W-:-:S03]  /*6b620*/  IMAD.MOV.U32 R2, RZ, RZ, R15 ;  /* 0x000000ffff027224 */ /* 0x000fc600078e000f */
[----:B------:R-:W2:Y:S04]  /*6b630*/  LDL.LU R179, [R1+0x15c] ;  /* 0x00015c0001b37983 */ /* 0x000ea80000300800 */
[----:B------:R-:W2:Y:S04]  /*6b640*/  LDL.LU R172, [R1+0x140] ;  /* 0x0001400001ac7983 */ /* 0x000ea80000300800 */
[----:B------:R-:W2:Y:S04]  /*6b650*/  LDL.LU R173, [R1+0x144] ;  /* 0x0001440001ad7983 */ /* 0x000ea80000300800 */
[----:B------:R-:W2:Y:S04]  /*6b660*/  LDL.LU R174, [R1+0x148] ;  /* 0x0001480001ae7983 */ /* 0x000ea80000300800 */
[----:B------:R-:W2:Y:S01]  /*6b670*/  LDL.LU R175, [R1+0x14c] ;  /* 0x00014c0001af7983 */ /* 0x000ea20000300800 */
[----:B---3--:R-:W-:Y:S07]  /*6b680*/  HMMA.1688.F32.TF32 R12, R244, R10, R164 ;  /* 0x0000000af40c723c */ /* 0x008fee00000810a4 */
[----:B------:R-:W-:Y:S01]  /*6b690*/  IMAD.MOV.U32 R164, RZ, RZ, R134 ;  /* 0x000000ffffa47224 */ /* 0x000fe200078e0086 */
[----:B------:R-:W-:Y:S01]  /*6b6a0*/  MOV R166, R138 ;  /* 0x0000008a00a67202 */ /* 0x000fe20000000f00 */
[----:B------:R-:W3:Y:S01]  /*6b6b0*/  LDL.LU R134, [R1+0x6b24] ;  /* 0x006b240001867983 */ /* 0x000ee20000300800 */
[----:B------:R-:W-:-:S02]  /*6b6c0*/  IMAD.MOV.U32 R165, RZ, RZ, R135 ;  /* 0x000000ffffa57224 */ /* 0x000fc400078e0087 */
[----:B------:R-:W-:Y:S01]  /*6b6d0*/  IMAD.MOV.U32 R167, RZ, RZ, R139 ;  /* 0x000000ffffa77224 */ /* 0x000fe200078e008b */
[----:B------:R-:W3:Y:S04]  /*6b6e0*/  LDL.LU R135, [R1+0x6b20] ;  /* 0x006b200001877983 */ /* 0x000ee80000300800 */
[----:B------:R-:W3:Y:S04]  /*6b6f0*/  LDL.LU R138, [R1+0x6b1c] ;  /* 0x006b1c00018a7983 */ /* 0x000ee80000300800 */
[----:B------:R-:W3:Y:S01]  /*6b700*/  LDL.LU R139, [R1+0x6b18] ;  /* 0x006b1800018b7983 */ /* 0x000ee20000300800 */
[C---:B----4-:R-:W-:Y:S11]  /*6b710*/  HMMA.1688.F32.TF32 R16, R244.reuse, R6, R168 ;  /* 0x00000006f410723c */ /* 0x050ff600000810a8 */
[----:B------:R-:W-:Y:S11]  /*6b720*/  @!UPT UIADD3 URZ, URZ, URZ, URZ ;  /* 0x0000003f3f3ff290 */ /* 0x000ff6000fffe03f */
[----:B------:R-:W-:Y:S02]  /*6b730*/  @!UPT UIADD3 URZ, URZ, URZ, URZ ;  /* 0x0000003f3f3ff290 */ /* 0x000fe4000fffe03f */
[----:B------:R-:W-:Y:S01]  /*6b740*/  MOV R89, R16 ;  /* 0x0000001000597202 */ /* 0x000fe20000000f00 */
[----:B------:R-:W-:Y:S02]  /*6b750*/  IMAD.MOV.U32 R88, RZ, RZ, R17 ;  /* 0x000000ffff587224 */ /* 0x000fe400078e0011 */
[----:B------:R-:W-:Y:S02]  /*6b760*/  IMAD.MOV.U32 R85, RZ, RZ, R18 ;  /* 0x000000ffff557224 */ /* 0x000fe400078e0012 */
[----:B------:R-:W-:Y:S02]  /*6b770*/  IMAD.MOV.U32 R84, RZ, RZ, R19 ;  /* 0x000000ffff547224 */ /* 0x000fe400078e0013 */
[----:B--2---:R-:W-:Y:S01]  /*6b780*/  HMMA.1688.F32.TF32 R16, R244, R162, R180 ;  /* 0x000000a2f410723c */ /* 0x004fe200000810b4 */
[----:B------:R-:W-:Y:S01]  /*6b790*/  IMAD.MOV.U32 R168, RZ, RZ, R142 ;  /* 0x000000ffffa87224 */ /* 0x000fe200078e008e */
[----:B------:R-:W-:Y:S01]  /*6b7a0*/  MOV R170, R146 ;  /* 0x0000009200aa7202 */ /* 0x000fe20000000f00 */
[----:B------:R-:W2:Y:S01]  /*6b7b0*/  LDL.LU R142, [R1+0x6b14] ;  /* 0x006b1400018e7983 */ /* 0x000ea20000300800 */
[----:B------:R-:W-:-:S02]  /*6b7c0*/  IMAD.MOV.U32 R169, RZ, RZ, R143 ;  /* 0x000000ffffa97224 */ /* 0x000fc400078e008f */
[----:B------:R-:W-:Y:S01]  /*6b7d0*/  IMAD.MOV.U32 R171, RZ, RZ, R147 ;  /* 0x000000ffffab7224 */ /* 0x000fe200078e0093 */
[----:B------:R-:W2:Y:S04]  /*6b7e0*/  LDL.LU R143, [R1+0x6b10] ;  /* 0x006b1000018f7983 */ /* 0x000ea80000300800 */
[----:B------:R-:W4:Y:S04]  /*6b7f0*/  LDL.LU R146, [R1+0x6b0c] ;  /* 0x006b0c0001927983 */ /* 0x000f280000300800 */
[----:B------:R-:W4:Y:S09]  /*6b800*/  LDL.LU R147, [R1+0x6b08] ;  /* 0x006b080001937983 */ /* 0x000f320000300800 */
[----:B------:R-:W-:Y:S01]  /*6b810*/  MOV R81, R16 ;  /* 0x0000001000517202 */ /* 0x000fe20000000f00 */
[----:B------:R-:W-:-:S02]  /*6b820*/  IMAD.MOV.U32 R80, RZ, RZ, R17 ;  /* 0x000000ffff507224 */ /* 0x000fc400078e0011 */
[----:B------:R-:W-:Y:S02]  /*6b830*/  IMAD.MOV.U32 R77, RZ, RZ, R18 ;  /* 0x000000ffff4d7224 */ /* 0x000fe400078e0012 */
[----:B------:R-:W-:Y:S02]  /*6b840*/  IMAD.MOV.U32 R76, RZ, RZ, R19 ;  /* 0x000000ffff4c7224 */ /* 0x000fe400078e0013 */
[----:B------:R-:W-:Y:S07]  /*6b850*/  HMMA.1688.F32.TF32 R16, R244, R158, R248 ;  /* 0x0000009ef410723c */ /* 0x000fee00000810f8 */
[----:B------:R-:W-:Y:S01]  /*6b860*/  IMAD.MOV.U32 R248, RZ, RZ, R22 ;  /* 0x000000fffff87224 */ /* 0x000fe200078e0016 */
[----:B------:R-:W-:Y:S01]  /*6b870*/  MOV R250, R155 ;  /* 0x0000009b00fa7202 */ /* 0x000fe20000000f00 */
[----:B------:R-:W2:Y:S01]  /*6b880*/  LDL.LU R22, [R1+0x6b04] ;  /* 0x006b040001167983 */ /* 0x000ea20000300800 */
[----:B------:R-:W-:-:S03]  /*6b890*/  IMAD.MOV.U32 R249, RZ, RZ, R154 ;  /* 0x000000fffff97224 */ /* 0x000fc600078e009a */
[----:B------:R-:W2:Y:S04]  /*6b8a0*/  LDL.LU R154, [R1+0x6b00] ;  /* 0x006b0000019a7983 */ /* 0x000ea80000300800 */
[----:B------:R-:W2:Y:S01]  /*6b8b0*/  LDL.LU R155, [R1+0x6afc] ;  /* 0x006afc00019b7983 */ /* 0x000ea20000300800 */
[----:B------:R-:W-:Y:S02]  /*6b8c0*/  IMAD.MOV.U32 R251, RZ, RZ, R150 ;  /* 0x000000fffffb7224 */ /* 0x000fe400078e0096 */
[----:B------:R-:W-:Y:S01]  /*6b8d0*/  IMAD.MOV.U32 R180, RZ, RZ, R151 ;  /* 0x000000ffffb47224 */ /* 0x000fe200078e0097 */
[----:B------:R-:W4:Y:S04]  /*6b8e0*/  LDL.LU R150, [R1+0x6af8] ;  /* 0x006af80001967983 */ /* 0x000f280000300800 */
[----:B------:R-:W4:Y:S01]  /*6b8f0*/  LDL.LU R151, [R1+0x6af4] ;  /* 0x006af40001977983 */ /* 0x000f220000300800 */
[----:B------:R-:W-:Y:S01]  /*6b900*/  IMAD.MOV.U32 R181, RZ, RZ, R23 ;  /* 0x000000ffffb57224 */ /* 0x000fe200078e0017 */
[----:B------:R-:W-:Y:S01]  /*6b910*/  MOV R182, R26 ;  /* 0x0000001a00b67202 */ /* 0x000fe20000000f00 */
[----:B------:R-:W-:Y:S01]  /*6b920*/  IMAD.MOV.U32 R183, RZ, RZ, R27 ;  /* 0x000000ffffb77224 */ /* 0x000fe200078e001b */
[----:B------:R-:W4:Y:S04]  /*6b930*/  LDL.LU R23, [R1+0x6af0] ;  /* 0x006af00001177983 */ /* 0x000f280000300800 */
[----:B------:R-:W4:Y:S04]  /*6b940*/  LDL.LU R26, [R1+0x6aec] ;  /* 0x006aec00011a7983 */ /* 0x000f280000300800 */
[----:B------:R-:W4:Y:S01]  /*6b950*/  LDL.LU R27, [R1+0x6ae8] ;  /* 0x006ae800011b7983 */ /* 0x000f220000300800 */
[----:B------:R-:W-:Y:S01]  /*6b960*/  IMAD.MOV.U32 R105, RZ, RZ, R16 ;  /* 0x000000ffff697224 */ /* 0x000fe200078e0010 */
[----:B------:R-:W-:Y:S01]  /*6b970*/  MOV R101, R18 ;  /* 0x0000001200657202 */ /* 0x000fe20000000f00 */
[----:B------:R-:W-:-:S02]  /*6b980*/  IMAD.MOV.U32 R104, RZ, RZ, R17 ;  /* 0x000000ffff687224 */ /* 0x000fc400078e0011 */
[----:B------:R-:W-:Y:S02]  /*6b990*/  IMAD.MOV.U32 R100, RZ, RZ, R19 ;  /* 0x000000ffff647224 */ /* 0x000fe400078e0013 */
[----:B------:R-:W-:Y:S01]  /*6b9a0*/  IMAD.MOV.U32 R44, RZ, RZ, R83 ;  /* 0x000000ffff2c7224 */ /* 0x000fe200078e0053 */
[----:B------:R-:W-:Y:S01]  /*6b9b0*/  MOV R46, R79 ;  /* 0x0000004f002e7202 */ /* 0x000fe20000000f00 */
[----:B------:R-:W-:Y:S02]  /*6b9c0*/  IMAD.MOV.U32 R45, RZ, RZ, R82 ;  /* 0x000000ffff2d7224 */ /* 0x000fe400078e0052 */
[----:B------:R-:W-:Y:S02]  /*6b9d0*/  IMAD.MOV.U32 R47, RZ, RZ, R78 ;  /* 0x000000ffff2f7224 */ /* 0x000fe400078e004e */
[----:B------:R-:W-:Y:S01]  /*6b9e0*/  IMAD.MOV.U32 R48, RZ, RZ, R70 ;  /* 0x000000ffff307224 */ /* 0x000fe200078e0046 */
[----:B------:R-:W-:Y:S01]  /*6b9f0*/  MOV R50, R75 ;  /* 0x0000004b00327202 */ /* 0x000fe20000000f00 */
[----:B------:R-:W-:-:S02]  /*6ba00*/  IMAD.MOV.U32 R49, RZ, RZ, R71 ;  /* 0x000000ffff317224 */ /* 0x000fc400078e0047 */
[----:B------:R-:W-:Y:S01]  /*6ba10*/  IMAD.MOV.U32 R51, RZ, RZ, R74 ;  /* 0x000000ffff337224 */ /* 0x000fe200078e004a */
[C---:B---3--:R-:W-:Y:S11]  /*6ba20*/  HMMA.1688.F32.TF32 R28, R244.reuse, R138, R180 ;  /* 0x0000008af41c723c */ /* 0x048ff600000810b4 */
[----:B------:R-:W-:Y:S11]  /*6ba30*/  @!UPT UIADD3 URZ, URZ, URZ, URZ ;  /* 0x0000003f3f3ff290 */ /* 0x000ff6000fffe03f */
[----:B------:R-:W-:Y:S01]  /*6ba40*/  @!UPT UIADD3 URZ, URZ, URZ, URZ ;  /* 0x0000003f3f3ff290 */ /* 0x000fe2000fffe03f */
[----:B------:R-:W-:Y:S04]  /*6ba50*/  STL.64 [R1+0x830], R28 ;  /* 0x0008301c01007387 */ /* 0x000fe80000100a00 */
[----:B------:R-:W-:Y:S04]  /*6ba60*/  STL.64 [R1+0x838], R30 ;  /* 0x0008381e01007387 */ /* 0x000fe80000100a00 */
[----:B------:R-:W3:Y:S01]  /*6ba70*/  LDL.LU R83, [R1+0x6ae4] ;  /* 0x006ae40001537983 */ /* 0x000ee20000300800 */
[C---:B--2---:R-:W-:Y:S11]  /*6ba80*/  HMMA.1688.F32.TF32 R16, R244.reuse, R154, R188 ;  /* 0x0000009af410723c */ /* 0x044ff600000810bc */
[----:B------:R-:W-:Y:S11]  /*6ba90*/  @!UPT UIADD3 URZ, URZ, URZ, URZ ;  /* 0x0000003f3f3ff290 */ /* 0x000ff6000fffe03f */
[----:B------:R-:W-:Y:S02]  /*6baa0*/  @!UPT UIADD3 URZ, URZ, URZ, URZ ;  /* 0x0000003f3f3ff290 */ /* 0x000fe4000fffe03f */
[----:B------:R-:W-:Y:S01]  /*6bab0*/  IMAD.MOV.U32 R113, RZ, RZ, R16 ;  /* 0x000000ffff717224 */ /* 0x000fe200078e0010 */
[----:B------:R-:W-:Y:S01]  /*6bac0*/  MOV R109, R18 ;  /* 0x00000012006d7202 */ /* 0x000fe20000000f00 */
[----:B------:R-:W-:Y:S02]  /*6bad0*/  IMAD.MOV.U32 R112, RZ, RZ, R17 ;  /* 0x000000ffff707224 */ /* 0x000fe400078e0011 */
[----:B------:R-:W-:Y:S02]  /*6bae0*/  IMAD.MOV.U32 R108, RZ, RZ, R19 ;  /* 0x000000ffff6c7224 */ /* 0x000fe400078e0013 */
[C---:B----4-:R-:W-:Y:S11]  /*6baf0*/  HMMA.1688.F32.TF32 R16, R244.reuse, R150, R184 ;  /* 0x00000096f410723c */ /* 0x050ff600000810b8 */
[----:B------:R-:W-:Y:S11]  /*6bb00*/  @!UPT UIADD3 URZ, URZ, URZ, URZ ;  /* 0x0000003f3f3ff290 */ /* 0x000ff6000fffe03f */
[----:B------:R-:W-:Y:S02]  /*6bb10*/  @!UPT UIADD3 URZ, URZ, URZ, URZ ;  /* 0x0000003f3f3ff290 */ /* 0x000fe4000fffe03f */
[----:B------:R-:W-:Y:S01]  /*6bb20*/  IMAD.MOV.U32 R121, RZ, RZ, R16 ;  /* 0x000000ffff797224 */ /* 0x000fe200078e0010 */
[----:B------:R-:W-:Y:S01]  /*6bb30*/  MOV R117, R18 ;  /* 0x0000001200757202 */ /* 0x000fe20000000f00 */
[----:B------:R-:W-:Y:S02]  /*6bb40*/  IMAD.MOV.U32 R120, RZ, RZ, R17 ;  /* 0x000000ffff787224 */ /* 0x000fe400078e0011 */
[----:B------:R-:W-:Y:S02]  /*6bb50*/  IMAD.MOV.U32 R116, RZ, RZ, R19 ;  /* 0x000000ffff747224 */ /* 0x000fe400078e0013 */
[C---:B------:R-:W-:Y:S11]  /*6bb60*/  HMMA.1688.F32.TF32 R16, R244.reuse, R26, R176 ;  /* 0x0000001af410723c */ /* 0x040ff600000810b0 */
        /* <DEDUP_REMOVED lines=27> */
[----:B------:R-:W-:Y:S11]  /*6bd20*/  HMMA.1688.F32.TF32 R16, R244, R134, R248 ;  /* 0x00000086f410723c */ /* 0x000ff600000810f8 */
[----:B------:R-:W-:Y:S11]  /*6bd30*/  @!UPT UIADD3 URZ, URZ, URZ, URZ ;  /* 0x0000003f3f3ff290 */ /* 0x000ff6000fffe03f */
[----:B------:R-:W-:Y:S01]  /*6bd40*/  @!UPT UIADD3 URZ, URZ, URZ, URZ ;  /* 0x0000003f3f3ff290 */ /* 0x000fe2000fffe03f */
[----:B------:R1:W-:Y:S04]  /*6bd50*/  STL.64 [R1+0x820], R16 ;  /* 0x0008201001007387 */ /* 0x0003e80000100a00 */
[----:B------:R2:W-:Y:S04]  /*6bd60*/  STL.64 [R1+0x828], R18 ;  /* 0x0008281201007387 */ /* 0x0005e80000100a00 */
[----:B------:R-:W4:Y:S04]  /*6bd70*/  LDL.LU R82, [R1+0x6ae0] ;  /* 0x006ae00001527983 */ /* 0x000f280000300800 */
[----:B------:R-:W2:Y:S04]  /*6bd80*/  LDL.LU R79, [R1+0x6adc] ;  /* 0x006adc00014f7983 */ /* 0x000ea80000300800 */
[----:B------:R-:W2:Y:S04]  /*6bd90*/  LDL.LU R78, [R1+0x6ad8] ;  /* 0x006ad800014e7983 */ /* 0x000ea80000300800 */
[----:B------:R-:W2:Y:S04]  /*6bda0*/  LDL.LU R70, [R1+0x6ad4] ;  /* 0x006ad40001467983 */ /* 0x000ea80000300800 */
[----:B------:R-:W3:Y:S04]  /*6bdb0*/  LDL.LU R71, [R1+0x6ad0] ;  /* 0x006ad00001477983 */ /* 0x000ee80000300800 */
[----:B------:R-:W4:Y:S04]  /*6bdc0*/  LDL.LU R75, [R1+0x6acc] ;  /* 0x006acc00014b7983 */ /* 0x000f280000300800 */
[----:B------:R-:W4:Y:S04]  /*6bdd0*/  LDL.LU R74, [R1+0x6ac8] ;  /* 0x006ac800014a7983 */ /* 0x000f280000300800 */
[----:B------:R-:W4:Y:S04]  /*6bde0*/  LDL.LU R180, [R1+0x90] ;  /* 0x0000900001b47983 */ /* 0x000f280000300800 */
[----:B------:R-:W4:Y:S04]  /*6bdf0*/  LDL.LU R181, [R1+0x94] ;  /* 0x0000940001b57983 */ /* 0x000f280000300800 */
[----:B------:R-:W4:Y:S04]  /*6be00*/  LDL.LU R182, [R1+0x98] ;  /* 0x0000980001b67983 */ /* 0x000f280000300800 */
[----:B------:R-:W4:Y:S01]  /*6be10*/  LDL.LU R183, [R1+0x9c] ;  /* 0x00009c0001b77983 */ /* 0x000f220000300800 */
[----:B--2---:R-:W-:Y:S01]  /*6be20*/  IMAD.MOV.U32 R171, RZ, RZ, R70 ;  /* 0x000000ffffab7224 */ /* 0x004fe200078e0046 */
[----:B---3--:R-:W-:Y:S01]  /*6be30*/  MOV R170, R71 ;  /* 0x0000004700aa7202 */ /* 0x008fe20000000f00 */
[----:B----4-:R-:W-:-:S02]  /*6be40*/  IMAD.MOV.U32 R168, RZ, RZ, R75 ;  /* 0x000000ffffa87224 */ /* 0x010fc400078e004b */
[----:B------:R-:W2:Y:S01]  /*6be50*/  LDL.LU R75, [R1+0x6ac4] ;  /* 0x006ac400014b7983 */ /* 0x000ea20000300800 */
[----:B------:R-:W-:-:S03]  /*6be60*/  IMAD.MOV.U32 R169, RZ, RZ, R74 ;  /* 0x000000ffffa97224 */ /* 0x000fc600078e004a */
[----:B------:R-:W3:Y:S04]  /*6be70*/  LDL.LU R74, [R1+0x6ac0] ;  /* 0x006ac000014a7983 */ /* 0x000ee80000300800 */
        /* <DEDUP_REMOVED lines=25> */
[----:B------:R-:W-:Y:S02]  /*6c010*/  IMAD.MOV.U32 R39, RZ, RZ, R99 ;  /* 0x000000ffff277224 */ /* 0x000fe400078e0063 */
[----:B-1----:R-:W-:Y:S01]  /*6c020*/  IMAD.MOV.U32 R16, RZ, RZ, R102 ;  /* 0x000000ffff107224 */ /* 0x002fe200078e0066 */
[----:B------:R-:W-:Y:S01]  /*6c030*/  MOV R18, R106 ;  /* 0x0000006a00127202 */ /* 0x000fe20000000f00 */
[----:B------:R-:W-:Y:S02]  /*6c040*/  IMAD.MOV.U32 R17, RZ, RZ, R103 ;  /* 0x000000ffff117224 */ /* 0x000fe400078e0067 */
[----:B------:R-:W-:Y:S02]  /*6c050*/  IMAD.MOV.U32 R19, RZ, RZ, R107 ;  /* 0x000000ffff137224 */ /* 0x000fe400078e006b */
        /* <DEDUP_REMOVED lines=12> */
[----:B--2---:R-:W-:Y:S01]  /*6c120*/  IMAD.MOV.U32 R167, RZ, RZ, R75 ;  /* 0x000000ffffa77224 */ /* 0x004fe200078e004b */
[----:B---3--:R-:W-:Y:S01]  /*6c130*/  MOV R166, R74 ;  /* 0x0000004a00a67202 */ /* 0x008fe20000000f00 */
[----:B----4-:R-:W-:Y:S02]  /*6c140*/  IMAD.MOV.U32 R165, RZ, RZ, R71 ;  /* 0x000000ffffa57224 */ /* 0x010fe400078e0047 */
[----:B------:R-:W-:Y:S02]  /*6c150*/  IMAD.MOV.U32 R164, RZ, RZ, R70 ;  /* 0x000000ffffa47224 */ /* 0x000fe400078e0046 */
[----:B------:R-:W2:Y:S04]  /*6c160*/  LDL.LU R70, [R1+0x6ab4] ;  /* 0x006ab40001467983 */ /* 0x000ea80000300800 */
[----:B------:R-:W2:Y:S04]  /*6c170*/  LDL.LU R71, [R1+0x6ab0] ;  /* 0x006ab00001477983 */ /* 0x000ea80000300800 */
[----:B------:R-:W3:Y:S04]  /*6c180*/  LDL.LU R74, [R1+0x6aac] ;  /* 0x006aac00014a7983 */ /* 0x000ee80000300800 */
[----:B------:R-:W3:Y:S04]  /*6c190*/  LDL.LU R75, [R1+0x6aa8] ;  /* 0x006aa800014b7983 */ /* 0x000ee80000300800 */
[----:B------:R-:W4:Y:S04]  /*6c1a0*/  LDL.LU R78, [R1+0x6aa4] ;  /* 0x006aa400014e7983 */ /* 0x000f280000300800 */
[----:B------:R-:W4:Y:S04]  /*6c1b0*/  LDL.LU R79, [R1+0x6aa0] ;  /* 0x006aa000014f7983 */ /* 0x000f280000300800 */
        /* <DEDUP_REMOVED lines=14> */
[----:B------:R-:W3:Y:S04]  /*6c2a0*/  LDL.LU R110, [R1+0x6a64] ;  /* 0x006a6400016e7983 */ /* 0x000ee80000300800 */
        /* <DEDUP_REMOVED lines=11> */
[C---:B--2---:R-:W-:Y:S08]  /*6c360*/  HMMA.1688.F32.TF32 R248, R244.reuse, R106, R248 ;  /* 0x0000006af4f8723c */ /* 0x044ff000000810f8 */
[C---:B---3--:R-:W-:Y:S08]  /*6c370*/  HMMA.1688.F32.TF32 R180, R244.reuse, R110, R180 ;  /* 0x0000006ef4b4723c */ /* 0x048ff000000810b4 */
[C---:B----4-:R-:W-:Y:S08]  /*6c380*/  HMMA.1688.F32.TF32 R188, R244.reuse, R130, R188 ;  /* 0x00000082f4bc723c */ /* 0x050ff000000810bc */
[C---:B------:R-:W-:Y:S08]  /*6c390*/  HMMA.1688.F32.TF32 R176, R244.reuse, R126, R176 ;  /* 0x0000007ef4b0723c */ /* 0x040ff000000810b0 */
[C---:B------:R-:W-:Y:S08]  /*6c3a0*/  HMMA.1688.F32.TF32 R172, R244.reuse, R118, R172 ;  /* 0x00000076f4ac723c */ /* 0x040ff000000810ac */
[C---:B------:R-:W-:Y:S01]  /*6c3b0*/  HMMA.1688.F32.TF32 R164, R244.reuse, R122, R164 ;  /* 0x0000007af4a4723c */ /* 0x040fe200000810a4 */
[----:B------:R-:W-:Y:S07]  /*6c3c0*/  STL.64 [R1+0x810], R188 ;  /* 0x000810bc01007387 */ /* 0x000fee0000100a00 */
[C---:B------:R-:W-:Y:S01]  /*6c3d0*/  HMMA.1688.F32.TF32 R168, R244.reuse, R114, R168 ;  /* 0x00000072f4a8723c */ /* 0x040fe200000810a8 */
[----:B------:R1:W-:Y:S04]  /*6c3e0*/  STL.64 [R1+0x818], R190 ;  /* 0x000818be01007387 */ /* 0x0003e80000100a00 */
[----:B-1----:R-:W2:Y:S04]  /*6c3f0*/  LDL.LU.64 R190, [R1+0x6a30] ;  /* 0x006a300001be7983 */ /* 0x002ea80000300a00 */
[----:B------:R-:W2:Y:S04]  /*6c400*/  LDL.LU.64 R188, [R1+0x6a28] ;  /* 0x006a280001bc7983 */ /* 0x000ea80000300a00 */
[----:B------:R-:W-:Y:S04]  /*6c410*/  STL.64 [R1+0x800], R176 ;  /* 0x000800b001007387 */ /* 0x000fe80000100a00 */
[----:B------:R1:W-:Y:S04]  /*6c420*/  STL.64 [R1+0x808], R178 ;  /* 0x000808b201007387 */ /* 0x0003e80000100a00 */
[----:B-1----:R-:W3:Y:S04]  /*6c430*/  LDL.LU.64 R178, [R1+0x6a20] ;  /* 0x006a200001b27983 */ /* 0x002ee80000300a00 */
[----:B------:R-:W4:Y:S04]  /*6c440*/  LDL.LU.64 R176, [R1+0x6a18] ;  /* 0x006a180001b07983 */ /* 0x000f280000300a00 */
[----:B------:R-:W-:Y:S04]  /*6c450*/  STL.64 [R1+0x7f0], R164 ;  /* 0x0007f0a401007387 */ /* 0x000fe80000100a00 */
[----:B------:R1:W-:Y:S04]  /*6c460*/  STL.64 [R1+0x7f8], R166 ;  /* 0x0007f8a601007387 */ /* 0x0003e80000100a00 */
[----:B-1----:R-:W2:Y:S04]  /*6c470*/  LDL.LU.64 R166, [R1+0x6a10] ;  /* 0x006a100001a67983 */ /* 0x002ea80000300a00 */
[----:B------:R-:W2:Y:S04]  /*6c480*/  LDL.LU.64 R164, [R1+0x6a08] ;  /* 0x006a080001a47983 */ /* 0x000ea80000300a00 */
        /* <DEDUP_REMOVED lines=15> */
[----:B------:R-:W2:Y:S01]  /*6c580*/  LDL.LU.64 R248, [R1+0x69c8] ;  /* 0x0069c80001f87983 */ /* 0x000ea20000300a00 */
[C---:B------:R-:W-:Y:S08]  /*6c590*/  HMMA.1688.F32.TF32 R44, R244.reuse, R98, R44 ;  /* 0x00000062f42c723c */ /* 0x040ff0000008102c */
[C---:B------:R-:W-:Y:S08]  /*6c5a0*/  HMMA.1688.F32.TF32 R48, R244.reuse, R102, R48 ;  /* 0x00000066f430723c */ /* 0x040ff00000081030 */
[----:B------:R-:W-:Y:S08]  /*6c5b0*/  HMMA.1688.F32.TF32 R16, R244, R86, R16 ;  /* 0x00000056f410723c */ /* 0x000ff00000081010 */
[----:B------:R-:W-:-:S02]  /*6c5c0*/  IMAD.MOV.U32 R133, RZ, RZ, R45 ;  /* 0x000000ffff857224 */ /* 0x000fc400078e002d */
[----:B------:R-:W-:-:S05]  /*6c5d0*/  IMAD.MOV.U32 R132, RZ, RZ, R44 ;  /* 0x000000ffff847224 */ /* 0x000fca00078e002c */
[----:B------:R-:W-:Y:S04]  /*6c5e0*/  STL.64 [R1+0x7a0], R48 ;  /* 0x0007a03001007387 */ /* 0x000fe80000100a00 */
[----:B------:R-:W-:Y:S01]  /*6c5f0*/  STL.64 [R1+0x7a8], R50 ;  /* 0x0007a83201007387 */ /* 0x000fe20000100a00 */
[----:B------:R-:W-:Y:S03]  /*6c600*/  HMMA.1688.F32.TF32 R40, R244, R94, R40 ;  /* 0x0000005ef428723c */ /* 0x000fe60000081028 */
[----:B------:R-:W-:Y:S01]  /*6c610*/  STL.64 [R1+0x798], R46 ;  /* 0x0007982e01007387 */ /* 0x000fe20000100a00 */
[----:B------:R-:W-:Y:S01]  /*6c620*/  MOV R144, R16 ;  /* 0x0000001000907202 */ /* 0x000fe20000000f00 */
[----:B------:R-:W-:-:S02]  /*6c630*/  IMAD.MOV.U32 R145, RZ, RZ, R17 ;  /* 0x000000ffff917224 */ /* 0x000fc400078e0011 */
[----:B------:R1:W-:Y:S01]  /*6c640*/  STL [R1+0x679c], R133 ;  /* 0x00679c8501007387 */ /* 0x0003e20000100800 */
[C---:B------:R-:W-:Y:S03]  /*6c650*/  HMMA.1688.F32.TF32 R36, R244.reuse, R90, R36 ;  /* 0x0000005af424723c */ /* 0x040fe60000081024 */
[----:B------:R1:W-:Y:S02]  /*6c660*/  STL [R1+0x6798], R132 ;  /* 0x0067988401007387 */ /* 0x0003e40000100800 */
[----:B-1----:R-:W-:Y:S02]  /*6c670*/  IMAD.MOV.U32 R133, RZ, RZ, R18 ;  /* 0x000000ffff857224 */ /* 0x002fe400078e0012 */
[----:B------:R-:W-:Y:S02]  /*6c680*/  IMAD.MOV.U32 R132, RZ, RZ, R19 ;  /* 0x000000ffff847224 */ /* 0x000fe400078e0013 */
[----:B------:R-:W-:Y:S06]  /*6c690*/  HMMA.1688.F32.TF32 R16, R244, R82, R32 ;  /* 0x00000052f410723c */ /* 0x000fec0000081020 */
[----:B------:R-:W-:Y:S08]  /*6c6a0*/  STL.64 [R1+0x788], R42 ;  /* 0x0007882a01007387 */ /* 0x000ff00000100a00 */
[----:B------:R-:W-:Y:S09]  /*6c6b0*/  STL.64 [R1+0x778], R38 ;  /* 0x0007782601007387 */ /* 0x000ff20000100a00 */
[----:B------:R1:W-:Y:S01]  /*6c6c0*/  STL.64 [R1+0x758], R18 ;  /* 0x0007581201007387 */ /* 0x0003e20000100a00 */
[----:B------:R-:W-:Y:S01]  /*6c6d0*/  MOV R148, R16 ;  /* 0x0000001000947202 */ /* 0x000fe20000000f00 */
[----:B------:R-:W-:-:S02]  /*6c6e0*/  IMAD.MOV.U32 R149, RZ, RZ, R17 ;  /* 0x000000ffff957224 */ /* 0x000fc400078e0011 */
[C---:B-1----:R-:W-:Y:S11]  /*6c6f0*/  HMMA.1688.F32.TF32 R16, R244.reuse, R78, R28 ;  /* 0x0000004ef410723c */ /* 0x042ff6000008101c */
[----:B------:R-:W-:Y:S11]  /*6c700*/  @!UPT UIADD3 URZ, URZ, URZ, URZ ;  /* 0x0000003f3f3ff290 */ /* 0x000ff6000fffe03f */
[----:B------:R-:W-:Y:S01]  /*6c710*/  @!UPT UIADD3 URZ, URZ, URZ, URZ ;  /* 0x0000003f3f3ff290 */ /* 0x000fe2000fffe03f */
[----:B------:R1:W-:Y:S01]  /*6c720*/  STL.64 [R1+0x748], R18 ;  /* 0x0007481201007387 */ /* 0x0003e20000100a00 */
[----:B------:R-:W-:Y:S02]  /*6c730*/  IMAD.MOV.U32 R152, RZ, RZ, R16 ;  /* 0x000000ffff987224 */ /* 0x000fe400078e0010 */
[----:B------:R-:W-:Y:S02]  /*6c740*/  IMAD.MOV.U32 R153, RZ, RZ, R17 ;  /* 0x000000ffff997224 */ /* 0x000fe400078e0011 */
[----:B-1----:R-:W-:Y:S01]  /*6c750*/  HMMA.1688.F32.TF32 R16, R244, R74, R184 ;  /* 0x0000004af410723c */ /* 0x002fe200000810b8 */
[----:B------:R-:W-:Y:S11]  /*6c760*/  MOV R136, R40 ;  /* 0x0000002800887202 */ /* 0x000ff60000000f00 */
[----:B------:R-:W-:Y:S11]  /*6c770*/  @!UPT UIADD3 URZ, URZ, URZ, URZ ;  /* 0x0000003f3f3ff290 */ /* 0x000ff6000fffe03f */
[----:B------:R1:W-:Y:S01]  /*6c780*/  STL.64 [R1+0x738], R18 ;  /* 0x0007381201007387 */ /* 0x0003e20000100a00 */
[----:B------:R-:W-:Y:S01]  /*6c790*/  MOV R156, R16 ;  /* 0x00000010009c7202 */ /* 0x000fe20000000f00 */
[----:B------:R-:W-:Y:S02]  /*6c7a0*/  IMAD.MOV.U32 R157, RZ, RZ, R17 ;  /* 0x000000ffff9d7224 */ /* 0x000fe400078e0011 */
[----:B------:R-:W-:Y:S01]  /*6c7b0*/  IMAD.MOV.U32 R137, RZ, RZ, R41 ;  /* 0x000000ffff897224 */ /* 0x000fe200078e0029 */
[----:B------:R-:W-:Y:S01]  /*6c7c0*/  MOV R50, R67 ;  /* 0x0000004300327202 */ /* 0x000fe20000000f00 */
[----:B------:R-:W-:Y:S01]  /*6c7d0*/  IMAD.MOV.U32 R49, RZ, RZ, R66 ;  /* 0x000000ffff317224 */ /* 0x000fe200078e0042 */
[----:B---3--:R-:W-:Y:S01]  /*6c7e0*/  MOV R42, R178 ;  /* 0x000000b2002a7202 */ /* 0x008fe20000000f00 */
[----:B----4-:R-:W-:Y:S02]  /*6c7f0*/  IMAD.MOV.U32 R40, RZ, RZ, R176 ;  /* 0x000000ffff287224 */ /* 0x010fe400078e00b0 */
[----:B------:R-:W3:Y:S01]  /*6c800*/  LDL.LU R176, [R1+0x69c4] ;  /* 0x0069c40001b07983 */ /* 0x000ee20000300800 */
[----:B------:R-:W-:-:S02]  /*6c810*/  IMAD.MOV.U32 R41, RZ, RZ, R177 ;  /* 0x000000ffff297224 */ /* 0x000fc400078e00b1 */
[----:B------:R-:W-:Y:S02]  /*6c820*/  IMAD.MOV.U32 R43, RZ, RZ, R179 ;  /* 0x000000ffff2b7224 */ /* 0x000fe400078e00b3 */
[----:B--2---:R-:W-:Y:S02]  /*6c830*/  IMAD.MOV.U32 R47, RZ, RZ, R166 ;  /* 0x000000ffff2f7224 */ /* 0x004fe400078e00a6 */
[----:B------:R-:W-:Y:S01]  /*6c840*/  IMAD.MOV.U32 R45, RZ, RZ, R164 ;  /* 0x000000ffff2d7224 */ /* 0x000fe200078e00a4 */
[----:B------:R-:W-:Y:S01]  /*6c850*/  MOV R46, R165 ;  /* 0x000000a5002e7202 */ /* 0x000fe20000000f00 */
[----:B------:R-:W-:Y:S02]  /*6c860*/  IMAD.MOV.U32 R48, RZ, RZ, R167 ;  /* 0x000000ffff307224 */ /* 0x000fe400078e00a7 */
[----:B------:R-:W-:Y:S01]  /*6c870*/  IMAD.MOV.U32 R44, RZ, RZ, R172 ;  /* 0x000000ffff2c7224 */ /* 0x000fe200078e00ac */
[----:B-1----:R-:W-:Y:S11]  /*6c880*/  HMMA.1688.F32.TF32 R16, R244, R70, R248 ;  /* 0x00000046f410723c */ /* 0x002ff600000810f8 */
[----:B------:R-:W-:Y:S11]  /*6c890*/  @!UPT UIADD3 URZ, URZ, URZ, URZ ;  /* 0x0000003f3f3ff290 */ /* 0x000ff6000fffe03f */
[----:B------:R-:W-:Y:S01]  /*6c8a0*/  @!UPT UIADD3 URZ, URZ, URZ, URZ ;  /* 0x0000003f3f3ff290 */ /* 0x000fe2000fffe03f */
[----:B------:R-:W-:Y:S04]  /*6c8b0*/  STL.64 [R1+0x720], R16 ;  /* 0x0007201001007387 */ /* 0x000fe80000100a00 */
[----:B------:R-:W-:Y:S04]  /*6c8c0*/  STL.64 [R1+0x728], R18 ;  /* 0x0007281201007387 */ /* 0x000fe80000100a00 */
[----:B------:R-:W3:Y:S04]  /*6c8d0*/  LDL.LU R177, [R1+0x69c0] ;  /* 0x0069c00001b17983 */ /* 0x000ee80000300800 */
[----:B------:R-:W3:Y:S04]  /*6c8e0*/  LDL.LU R178, [R1+0x69bc] ;  /* 0x0069bc0001b27983 */ /* 0x000ee80000300800 */
[----:B------:R-:W3:Y:S04]  /*6c8f0*/  LDL.LU R179, [R1+0x69b8] ;  /* 0x0069b80001b37983 */ /* 0x000ee80000300800 */
[----:B------:R-:W2:Y:S04]  /*6c900*/  LDL.LU R172, [R1+0x69b4] ;  /* 0x0069b40001ac7983 */ /* 0x000ea80000300800 */
[----:B------:R-:W4:Y:S04]  /*6c910*/  LDL.LU R164, [R1+0x69b0] ;  /* 0x0069b00001a47983 */ /* 0x000f280000300800 */
[----:B------:R-:W4:Y:S04]  /*6c920*/  LDL.LU R165, [R1+0x69ac] ;  /* 0x0069ac0001a57983 */ /* 0x000f280000300800 */
[----:B------:R-:W4:Y:S04]  /*6c930*/  LDL.LU R166, [R1+0x69a8] ;  /* 0x0069a80001a67983 */ /* 0x000f280000300800 */
[----:B------:R-:W4:Y:S04]  /*6c940*/  LDL.LU R167, [R1+0x69a4] ;  /* 0x0069a40001a77983 */ /* 0x000f280000300800 */
[----:B------:R-:W4:Y:S04]  /*6c950*/  LDL.LU R66, [R1+0x69a0] ;  /* 0x0069a00001427983 */ /* 0x000f280000300800 */
[----:B------:R-:W4:Y:S01]  /*6c960*/  LDL.LU R67, [R1+0x699c] ;  /* 0x00699c0001437983 */ /* 0x000f220000300800 */
[----:B------:R-:W-:-:S02]  /*6c970*/  IMAD.MOV.U32 R51, RZ, RZ, R173 ;  /* 0x000000ffff337224 */ /* 0x000fc400078e00ad */
[----:B------:R-:W-:Y:S01]  /*6c980*/  IMAD.MOV.U32 R248, RZ, RZ, R174 ;  /* 0x000000fffff87224 */ /* 0x000fe200078e00ae */
[----:B------:R-:W2:Y:S01]  /*6c990*/  LDL.LU R173, [R1+0x6998] ;  /* 0x0069980001ad7983 */ /* 0x000ea20000300800 */
[----:B------:R-:W-:Y:S01]  /*6c9a0*/  IMAD.MOV.U32 R249, RZ, RZ, R168 ;  /* 0x000000fffff97224 */ /* 0x000fe200078e00a8 */
[----:B------:R-:W-:Y:S02]  /*6c9b0*/  MOV R250, R169 ;  /* 0x000000a900fa7202 */ /* 0x000fe40000000f00 */
[----:B------:R-:W2:Y:S01]  /*6c9c0*/  LDL.LU R174, [R1+0x6994] ;  /* 0x0069940001ae7983 */ /* 0x000ea20000300800 */
[----:B------:R-:W-:-:S03]  /*6c9d0*/  IMAD.MOV.U32 R251, RZ, RZ, R170 ;  /* 0x000000fffffb7224 */ /* 0x000fc600078e00aa */
[----:B------:R-:W2:Y:S04]  /*6c9e0*/  LDL.LU R168, [R1+0x6990] ;  /* 0x0069900001a87983 */ /* 0x000ea80000300800 */
[----:B------:R-:W2:Y:S04]  /*6c9f0*/  LDL.LU R169, [R1+0x698c] ;  /* 0x00698c0001a97983 */ /* 0x000ea80000300800 */
[----:B------:R-:W2:Y:S01]  /*6ca00*/  LDL.LU R170, [R1+0x6988] ;  /* 0x0069880001aa7983 */ /* 0x000ea20000300800 */
[----:B----4-:R-:W-:Y:S11]  /*6ca10*/  HMMA.1688.F32.TF32 R164, R244, R66, R164 ;  /* 0x00000042f4a4723c */ /* 0x010ff600000810a4 */
[----:B------:R-:W-:Y:S11]  /*6ca20*/  @!UPT UIADD3 URZ, URZ, URZ, URZ ;  /* 0x0000003f3f3ff290 */ /* 0x000ff6000fffe03f */
[----:B------:R-:W-:Y:S01]  /*6ca30*/  @!UPT UIADD3 URZ, URZ, URZ, URZ ;  /* 0x0000003f3f3ff290 */ /* 0x000fe2000fffe03f */
[----:B------:R1:W-:Y:S04]  /*6ca40*/  STL [R1+0x6704], R164 ;  /* 0x006704a401007387 */ /* 0x0003e80000100800 */
[----:B------:R4:W-:Y:S04]  /*6ca50*/  STL [R1+0x6700], R165 ;  /* 0x006700a501007387 */ /* 0x0009e80000100800 */
[----:B------:R2:W-:Y:S01]  /*6ca60*/  STL [R1+0x66fc], R166 ;  /* 0x0066fca601007387 */ /* 0x0005e20000100800 */
[----:B-1----:R-:W-:-:S03]  /*6ca70*/  IMAD.MOV.U32 R164, RZ, RZ, R171 ;  /* 0x000000ffffa47224 */ /* 0x002fc600078e00ab */
[----:B------:R1:W-:Y:S01]  /*6ca80*/  STL [R1+0x66f8], R167 ;  /* 0x0066f8a701007387 */ /* 0x0003e20000100800 */
[----:B----4-:R-:W-:-:S03]  /*6ca90*/  IMAD.MOV.U32 R165, RZ, RZ, R62 ;  /* 0x000000ffffa57224 */ /* 0x010fc600078e003e */
[----:B------:R-:W4:Y:S01]  /*6caa0*/  LDL.LU R171, [R1+0x6984] ;  /* 0x0069840001ab7983 */ /* 0x000f220000300800 */
[----:B--2---:R-:W-:-:S03]  /*6cab0*/  MOV R166, R63 ;  /* 0x0000003f00a67202 */ /* 0x004fc60000000f00 */
[----:B------:R-:W4:Y:S04]  /*6cac0*/  LDL.LU R62, [R1+0x6980] ;  /* 0x00698000013e7983 */ /* 0x000f280000300800 */
[----:B------:R-:W4:Y:S01]  /*6cad0*/  LDL.LU R63, [R1+0x697c] ;  /* 0x00697c00013f7983 */ /* 0x000f220000300800 */
[----:B-1----:R-:W-:-:S03]  /*6cae0*/  IMAD.MOV.U32 R167, RZ, RZ, R175 ;  /* 0x000000ffffa77224 */ /* 0x002fc600078e00af */
[----:B------:R-:W2:Y:S04]  /*6caf0*/  LDL.LU R175, [R1+0x6978] ;  /* 0x0069780001af7983 */ /* 0x000ea80000300800 */
[----:B------:R-:W2:Y:S04]  /*6cb00*/  LDL.LU R28, [R1+0x210] ;  /* 0x00021000011c7983 */ /* 0x000ea80000300800 */
        /* <DEDUP_REMOVED lines=12> */
[----:B------:R-:W3:Y:S01]  /*6cbd0*/  LDL.LU R54, [R1+0x6974] ;  /* 0x0069740001367983 */ /* 0x000ee20000300800 */
[----:B--2---:R-:W-:-:S03]  /*6cbe0*/  MOV R170, R59 ;  /* 0x0000003b00aa7202 */ /* 0x004fc60000000f00 */
[----:B------:R-:W2:Y:S04]  /*6cbf0*/  LDL.LU R58, [R1+0x6970] ;  /* 0x00697000013a7983 */ /* 0x000ea80000300800 */
[----:B------:R-:W2:Y:S01]  /*6cc00*/  LDL.LU R59, [R1+0x696c] ;  /* 0x00696c00013b7983 */ /* 0x000ea20000300800 */
[----:B-1----:R-:W-:-:S03]  /*6cc10*/  IMAD.MOV.U32 R171, RZ, RZ, R55 ;  /* 0x000000ffffab7224 */ /* 0x002fc600078e0037 */
[----:B------:R-:W3:Y:S04]  /*6cc20*/  LDL.LU R55, [R1+0x6968] ;  /* 0x0069680001377983 */ /* 0x000ee80000300800 */
[----:B------:R-:W2:Y:S04]  /*6cc30*/  LDL.LU R32, [R1+0x2c0] ;  /* 0x0002c00001207983 */ /* 0x000ea80000300800 */
[----:B------:R-:W2:Y:S04]  /*6cc40*/  LDL.LU R33, [R1+0x2c4] ;  /* 0x0002c40001217983 */ /* 0x000ea80000300800 */
[----:B------:R-:W2:Y:S04]  /*6cc50*/  LDL.LU R34, [R1+0x2c8] ;  /* 0x0002c80001227983 */ /* 0x000ea80000300800 */
[----:B------:R-:W2:Y:S01]  /*6cc60*/  LDL.LU R35, [R1+0x2cc] ;  /* 0x0002cc0001237983 */ /* 0x000ea20000300800 */
[----:B------:R-:W-:Y:S01]  /*6cc70*/  MOV R97, R12 ;  /* 0x0000000c00617202 */ /* 0x000fe20000000f00 */
[----:B------:R-:W-:-:S02]  /*6cc80*/  IMAD.MOV.U32 R96, RZ, RZ, R13 ;  /* 0x000000ffff607224 */ /* 0x000fc400078e000d */
[----:B------:R-:W-:Y:S01]  /*6cc90*/  IMAD.MOV.U32 R93, RZ, RZ, R14 ;  /* 0x000000ffff5d7224 */ /* 0x000fe200078e000e */
[----:B------:R-:W-:Y:S01]  /*6cca0*/  LDS R12, [R128+0x80880] ;  /* 0x08088000800c7984 */ /* 0x000fe20000000800 */
[----:B------:R-:W-:-:S03]  /*6ccb0*/  IMAD.MOV.U32 R92, RZ, RZ, R15 ;  /* 0x000000ffff5c7224 */ /* 0x000fc600078e000f */
[----:B------:R-:W-:Y:S04]  /*6ccc0*/  LDS R14, [R128+0x80c80] ;  /* 0x080c8000800e7984 */ /* 0x000fe80000000800 */
[----:B------:R-:W-:Y:S04]  /*6ccd0*/  LDS R13, [R129+0x80880] ;  /* 0x08088000810d7984 */ /* 0x000fe80000000800 */
[----:B------:R-:W1:Y:S01]  /*6cce0*/  LDS R15, [R129+0x80c80] ;  /* 0x080c8000810f7984 */ /* 0x000e620000000800 */
[----:B--2---:R-:W-:Y:S11]  /*6ccf0*/  HMMA.1688.F32.TF32 R172, R244, R58, R172 ;  /* 0x0000003af4ac723c */ /* 0x004ff600000810ac */
[----:B------:R-:W-:Y:S11]  /*6cd00*/  @!UPT UIADD3 URZ, URZ, URZ, URZ ;  /* 0x0000003f3f3ff290 */ /* 0x000ff6000fffe03f */
[----:B------:R-:W-:Y:S01]  /*6cd10*/  @!UPT UIADD3 URZ, URZ, URZ, URZ ;  /* 0x0000003f3f3ff290 */ /* 0x000fe2000fffe03f */
[----:B------:R2:W-:Y:S04]  /*6cd20*/  STL [R1+0x66e4], R172 ;  /* 0x0066e4ac01007387 */ /* 0x0005e80000100800 */
[----:B------:R1:W-:Y:S04]  /*6cd30*/  STL [R1+0x66e0], R173 ;  /* 0x0066e0ad01007387 */ /* 0x0003e80000100800 */
[----:B------:R3:W-:Y:S01]  /*6cd40*/  STL [R1+0x66dc], R174 ;  /* 0x0066dcae01007387 */ /* 0x0007e20000100800 */
[----:B--2---:R-:W-:-:S03]  /*6cd50*/  IMAD.MOV.U32 R172, RZ, RZ, R183 ;  /* 0x000000ffffac7224 */ /* 0x004fc600078e00b7 */
[----:B------:R2:W-:Y:S01]  /*6cd60*/  STL [R1+0x66d8], R175 ;  /* 0x0066d8af01007387 */ /* 0x0005e20000100800 */
[----:B-1----:R-:W-:-:S03]  /*6cd70*/  IMAD.MOV.U32 R173, RZ, RZ, R182 ;  /* 0x000000ffffad7224 */ /* 0x002fc600078e00b6 */
[----:B------:R-:W4:Y:S01]  /*6cd80*/  LDL.LU R183, [R1+0x6964] ;  /* 0x0069640001b77983 */ /* 0x000f220000300800 */
[----:B---3--:R-:W-:-:S03]  /*6cd90*/  MOV R174, R181 ;  /* 0x000000b500ae7202 */ /* 0x008fc60000000f00 */
[----:B------:R-:W3:Y:S01]  /*6cda0*/  LDL.LU R182, [R1+0x6960] ;  /* 0x0069600001b67983 */ /* 0x000ee20000300800 */
[----:B--2---:R-:W-:-:S03]  /*6cdb0*/  IMAD.MOV.U32 R175, RZ, RZ, R180 ;  /* 0x000000ffffaf7224 */ /* 0x004fc600078e00b4 */
[----:B------:R-:W2:Y:S04]  /*6cdc0*/  LDL.LU R181, [R1+0x695c] ;  /* 0x00695c0001b57983 */ /* 0x000ea80000300800 */
[----:B------:R-:W2:Y:S01]  /*6cdd0*/  LDL.LU R180, [R1+0x6958] ;  /* 0x0069580001b47983 */ /* 0x000ea20000300800 */
[----:B------:R-:W-:Y:S03]  /*6cde0*/  HMMA.1688.F32.TF32 R16, R244, R54, R176 ;  /* 0x00000036f410723c */ /* 0x000fe600000810b0 */
[----:B------:R-:W2:Y:S04]  /*6cdf0*/  LDL.LU R244, [R1+0x260] ;  /* 0x0002600001f47983 */ /* 0x000ea80000300800 */
[----:B------:R-:W-:-:S02]  /*6ce00*/  IMAD.MOV.U32 R176, RZ, RZ, R9 ;  /* 0x000000ffffb07224 */ /* 0x000fc400078e0009 */
[----:B------:R-:W-:Y:S11]  /*6ce10*/  IMAD.MOV.U32 R177, RZ, RZ, R8 ;  /* 0x000000ffffb17224 */ /* 0x000ff600078e0008 */
[----:B------:R-:W-:Y:S03]  /*6ce20*/  @!UPT UIADD3 URZ, URZ, URZ, URZ ;  /* 0x0000003f3f3ff290 */ /* 0x000fe6000fffe03f */
[----:B------:R-:W-:Y:S04]  /*6ce30*/  STL.64 [R1+0x710], R16 ;  /* 0x0007101001007387 */ /* 0x000fe80000100a00 */
        /* <DEDUP_REMOVED lines=10> */
[C---:B------:R-:W-:Y:S01]  /*6cee0*/  HMMA.1688.F32.TF32 R28, R12.reuse, R10, R28 ;  /* 0x0000000a0c1c723c */ /* 0x040fe2000008101c */
[----:B------:R-:W-:Y:S01]  /*6cef0*/  MOV R178, R0 ;  /* 0x0000000000b27202 */ /* 0x000fe20000000f00 */
[----:B------:R-:W-:Y:S01]  /*6cf00*/  IMAD.MOV.U32 R179, RZ, RZ, R3 ;  /* 0x000000ffffb37224 */ /* 0x000fe200078e0003 */
[----:B------:R-:W2:Y:S04]  /*6cf10*/  LDL.LU R0, [R1+0x694c] ;  /* 0x00694c0001007983 */ /* 0x000ea80000300800 */
[----:B------:R-:W2:Y:S11]  /*6cf20*/  LDL.LU R3, [R1+0x6948] ;  /* 0x0069480001037983 */ /* 0x000eb60000300800 */
[----:B------:R-:W-:Y:S05]  /*6cf30*/  @!UPT UIADD3 URZ, URZ, URZ, URZ ;  /* 0x0000003f3f3ff290 */ /* 0x000fea000fffe03f */
[----:B------:R4:W-:Y:S04]  /*6cf40*/  STL.64 [R1+0x67c8], R30 ;  /* 0x0067c81e01007387 */ /* 0x0009e80000100a00 */
[----:B------:R2:W-:Y:S01]  /*6cf50*/  STL.64 [R1+0x67c0], R28 ;  /* 0x0067c01c01007387 */ /* 0x0005e20000100a00 */
[----:B-1----:R-:W-:Y:S01]  /*6cf60*/  HMMA.1688.F32.TF32 R16, R12, R6, R32 ;  /* 0x000000060c10723c */ /* 0x002fe20000081020 */
[----:B----4-:R-:W-:Y:S01]  /*6cf70*/  IMAD.MOV.U32 R31, RZ, RZ, R183 ;  /* 0x000000ffff1f7224 */ /* 0x010fe200078e00b7 */
[----:B---3--:R-:W-:Y:S01]  /*6cf80*/  MOV R30, R182 ;  /* 0x000000b6001e7202 */ /* 0x008fe20000000f00 */
[----:B--2---:R-:W-:Y:S02]  /*6cf90*/  IMAD.MOV.U32 R29, RZ, RZ, R181 ;  /* 0x000000ffff1d7224 */ /* 0x004fe400078e00b5 */
[----:B------:R-:W-:-:S02]  /*6cfa0*/  IMAD.MOV.U32 R28, RZ, RZ, R180 ;  /* 0x000000ffff1c7224 */ /* 0x000fc400078e00b4 */
[----:B------:R-:W2:Y:S04]  /*6cfb0*/  LDL.LU R180, [R1+0x6944] ;  /* 0x0069440001b47983 */ /* 0x000ea80000300800 */
[----:B------:R-:W2:Y:S04]  /*6cfc0*/  LDL.LU R181, [R1+0x6940] ;  /* 0x0069400001b57983 */ /* 0x000ea80000300800 */
[----:B------:R-:W2:Y:S04]  /*6cfd0*/  LDL.LU R182, [R1+0x693c] ;  /* 0x00693c0001b67983 */ /* 0x000ea80000300800 */
[----:B------:R-:W2:Y:S04]  /*6cfe0*/  LDL.LU R183, [R1+0x6938] ;  /* 0x0069380001b77983 */ /* 0x000ea80000300800 */
[----:B------:R-:W-:Y:S04]  /*6cff0*/  STL.64 [R1+0x67d8], R18 ;  /* 0x0067d81201007387 */ /* 0x000fe80000100a00 */
[----:B------:R1:W-:Y:S04]  /*6d000*/  STL.64 [R1+0x67d0], R16 ;  /* 0x0067d01001007387 */ /* 0x0003e80000100a00 */
[----:B-1----:R-:W3:Y:S04]  /*6d010*/  LDL.LU R16, [R1+0x280] ;  /* 0x0002800001107983 */ /* 0x002ee80000300800 */
[----:B------:R-:W3:Y:S01]  /*6d020*/  LDL.LU R17, [R1+0x284] ;  /* 0x0002840001117983 */ /* 0x000ee20000300800 */
[----:B------:R-:W-:-:S02]  /*6d030*/  IMAD.MOV.U32 R19, RZ, RZ, R9 ;  /* 0x000000ffff137224 */ /* 0x000fc400078e0009 */
[----:B------:R-:W-:Y:S02]  /*6d040*/  IMAD.MOV.U32 R18, RZ, RZ, R8 ;  /* 0x000000ffff127224 */ /* 0x000fe400078e0008 */
[----:B------:R-:W4:Y:S04]  /*6d050*/  LDL.LU R8, [R1+0x6934] ;  /* 0x0069340001087983 */ /* 0x000f280000300800 */
[----:B------:R-:W3:Y:S01]  /*6d060*/  LDL.LU R9, [R1+0x6930] ;  /* 0x0069300001097983 */ /* 0x000ee20000300800 */
[C---:B------:R-:W-:Y:S01]  /*6d070*/  HMMA.1688.F32.TF32 R184, R12.reuse, R158, R184 ;  /* 0x0000009e0cb8723c */ /* 0x040fe200000810b8 */
[----:B------:R-:W-:Y:S02]  /*6d080*/  IMAD.MOV.U32 R140, RZ, RZ, R36 ;  /* 0x000000ffff8c7224 */ /* 0x000fe400078e0024 */
[----:B------:R-:W-:Y:S01]  /*6d090*/  IMAD.MOV.U32 R141, RZ, RZ, R37 ;  /* 0x000000ffff8d7224 */ /* 0x000fe200078e0025 */
[----:B------:R-:W-:Y:S04]  /*6d0a0*/  LDS R36, [R3+0x80800] ;  /* 0x0808000003247984 */ /* 0x000fe80000000800 */
[----:B------:R-:W-:Y:S04]  /*6d0b0*/  LDS R38, [R3+0x80c00] ;  /* 0x080c000003267984 */ /* 0x000fe80000000800 */
[----:B------:R-:W-:Y:S04]  /*6d0c0*/  LDS R37, [R0+0x80800] ;  /* 0x0808000000257984 */ /* 0x000fe80000000800 */
[----:B------:R-:W1:Y:S01]  /*6d0d0*/  LDS R39, [R0+0x80c00] ;  /* 0x080c000000277984 */ /* 0x000e620000000800 */
[----:B--2---:R-:W-:Y:S03]  /*6d0e0*/  HMMA.1688.F32.TF32 R32, R12, R162, R180 ;  /* 0x000000a20c20723c */ /* 0x004fe600000810b4 */
[----:B------:R-:W2:Y:S04]  /*6d0f0*/  LDL.LU R180, [R1+0x290] ;  /* 0x0002900001b47983 */ /* 0x000ea80000300800 */
[----:B------:R-:W2:Y:S04]  /*6d100*/  LDL.LU R181, [R1+0x294] ;  /* 0x0002940001b57983 */ /* 0x000ea80000300800 */
[----:B------:R-:W2:Y:S04]  /*6d110*/  LDL.LU R182, [R1+0x298] ;  /* 0x0002980001b67983 */ /* 0x000ea80000300800 */
[----:B------:R-:W2:Y:S08]  /*6d120*/  LDL.LU R183, [R1+0x29c] ;  /* 0x00029c0001b77983 */ /* 0x000eb00000300800 */
[----:B------:R-:W-:Y:S04]  /*6d130*/  STL.64 [R1+0x67e8], R34 ;  /* 0x0067e82201007387 */ /* 0x000fe80000100a00 */
[----:B------:R1:W-:Y:S04]  /*6d140*/  STL.64 [R1+0x67e0], R32 ;  /* 0x0067e02001007387 */ /* 0x0003e80000100a00 */
[----:B-1----:R-:W2:Y:S04]  /*6d150*/  LDL.LU R32, [R1+0x2a0] ;  /* 0x0002a00001207983 */ /* 0x002ea80000300800 */
[----:B------:R-:W2:Y:S01]  /*6d160*/  LDL.LU R33, [R1+0x2a4] ;  /* 0x0002a40001217983 */ /* 0x000ea20000300800 */
[----:B----4-:R-:W-:Y:S01]  /*6d170*/  IMAD.MOV.U32 R35, RZ, RZ, R8 ;  /* 0x000000ffff237224 */ /* 0x010fe200078e0008 */
[----:B---3--:R-:W-:-:S02]  /*6d180*/  MOV R34, R9 ;  /* 0x0000000900227202 */ /* 0x008fc40000000f00 */
[----:B------:R-:W3:Y:S04]  /*6d190*/  LDL.LU R9, [R1+0x692c] ;  /* 0x00692c0001097983 */ /* 0x000ee80000300800 */
[----:B------:R-:W4:Y:S04]  /*6d1a0*/  LDL.LU R8, [R1+0x6928] ;  /* 0x0069280001087983 */ /* 0x000f280000300800 */
[----:B------:R-:W-:Y:S04]  /*6d1b0*/  STL.64 [R1+0xa40], R184 ;  /* 0x000a40b801007387 */ /* 0x000fe80000100a00 */
[----:B------:R1:W-:Y:S04]  /*6d1c0*/  STL.64 [R1+0xa48], R186 ;  /* 0x000a48ba01007387 */ /* 0x0003e80000100a00 */
[----:B-1----:R-:W3:Y:S04]  /*6d1d0*/  LDL.LU.64 R186, [R1+0x6920] ;  /* 0x0069200001ba7983 */ /* 0x002ee80000300a00 */
[----:B------:R-:W3:Y:S01]  /*6d1e0*/  LDL.LU.64 R184, [R1+0x6918] ;  /* 0x0069180001b87983 */ /* 0x000ee20000300a00 */
[C---:B--2---:R-:W-:Y:S11]  /*6d1f0*/  HMMA.1688.F32.TF32 R32, R12.reuse, R154, R32 ;  /* 0x0000009a0c20723c */ /* 0x044ff60000081020 */
[----:B------:R-:W-:Y:S11]  /*6d200*/  @!UPT UIADD3 URZ, URZ, URZ, URZ ;  /* 0x0000003f3f3ff290 */ /* 0x000ff6000fffe03f */
[----:B------:R-:W-:Y:S01]  /*6d210*/  @!UPT UIADD3 URZ, URZ, URZ, URZ ;  /* 0x0000003f3f3ff290 */ /* 0x000fe2000fffe03f */
[----:B------:R-:W-:Y:S04]  /*6d220*/  STL.64 [R1+0xa30], R32 ;  /* 0x000a302001007387 */ /* 0x000fe80000100a00 */
[----:B------:R1:W-:Y:S02]  /*6d230*/  STL.64 [R1+0xa38], R34 ;  /* 0x000a382201007387 */ /* 0x0003e40000100a00 */
[C---:B-1----:R-:W-:Y:S08]  /*6d240*/  HMMA.1688.F32.TF32 R32, R12.reuse, R150, R180 ;  /* 0x000000960c20723c */ /* 0x042ff000000810b4 */
[C---:B------:R-:W-:Y:S08]  /*6d250*/  HMMA.1688.F32.TF32 R180, R12.reuse, R26, R16 ;  /* 0x0000001a0cb4723c */ /* 0x040ff00000081010 */
[C---:B------:R-:W-:Y:S07]  /*6d260*/  HMMA.1688.F32.TF32 R16, R12.reuse, R22, R28 ;  /* 0x000000160c10723c */ /* 0x040fee000008101c */
[----:B------:R-:W-:Y:S04]  /*6d270*/  STL.64 [R1+0xa20], R32 ;  /* 0x000a202001007387 */ /* 0x000fe80000100a00 */
[----:B------:R1:W-:Y:S01]  /*6d280*/  STL.64 [R1+0xa28], R34 ;  /* 0x000a282201007387 */ /* 0x0003e20000100a00 */
[C---:B------:R-:W-:Y:S03]  /*6d290*/  HMMA.1688.F32.TF32 R28, R12.reuse, R142, R176 ;  /* 0x0000008e0c1c723c */ /* 0x040fe600000810b0 */
[----:B------:R-:W-:Y:S04]  /*6d2a0*/  STL.64 [R1+0xa10], R180 ;  /* 0x000a10b401007387 */ /* 0x000fe80000100a00 */
[----:B------:R-:W-:Y:S01]  /*6d2b0*/  STL.64 [R1+0xa18], R182 ;  /* 0x000a18b601007387 */ /* 0x000fe20000100a00 */
[C---:B-1----:R-:W-:Y:S03]  /*6d2c0*/  HMMA.1688.F32.TF32 R32, R12.reuse, R146, R244 ;  /* 0x000000920c20723c */ /* 0x042fe600000810f4 */
[----:B------:R-:W-:Y:S04]  /*6d2d0*/  STL.64 [R1+0xa00], R16 ;  /* 0x000a001001007387 */ /* 0x000fe80000100a00 */
[----:B------:R1:W-:Y:S02]  /*6d2e0*/  STL.64 [R1+0xa08], R18 ;  /* 0x000a081201007387 */ /* 0x0003e40000100a00 */
[C---:B-1----:R-:W-:Y:S11]  /*6d2f0*/  HMMA.1688.F32.TF32 R16, R12.reuse, R138, R172 ;  /* 0x0000008a0c10723c */ /* 0x042ff600000810ac */
[----:B------:R-:W-:Y:S03]  /*6d300*/  @!UPT UIADD3 URZ, URZ, URZ, URZ ;  /* 0x0000003f3f3ff290 */ /* 0x000fe6000fffe03f */
[----:B------:R-:W-:Y:S04]  /*6d310*/  STL.64 [R1+0x9f0], R32 ;  /* 0x0009f02001007387 */ /* 0x000fe80000100a00 */
[----:B------:R1:W-:Y:S04]  /*6d320*/  STL.64 [R1+0x9f8], R34 ;  /* 0x0009f82201007387 */ /* 0x0003e80000100a00 */
[----:B------:R-:W-:Y:S04]  /*6d330*/  STL.64 [R1+0x9e0], R28 ;  /* 0x0009e01c01007387 */ /* 0x000fe80000100a00 */
[----:B------:R2:W-:Y:S01]  /*6d340*/  STL.64 [R1+0x9e8], R30 ;  /* 0x0009e81e01007387 */ /* 0x0005e20000100a00 */
[C---:B-1----:R-:W-:Y:S03]  /*6d350*/  HMMA.1688.F32.TF32 R32, R12.reuse, R134, R168 ;  /* 0x000000860c20723c */ /* 0x042fe600000810a8 */
[----:B------:R-:W-:Y:S04]  /*6d360*/  STL.64 [R1+0x9d0], R16 ;  /* 0x0009d01001007387 */ /* 0x000fe80000100a00 */
[----:B------:R1:W-:Y:S01]  /*6d370*/  STL.64 [R1+0x9d8], R18 ;  /* 0x0009d81201007387 */ /* 0x0003e20000100a00 */
[C---:B--2---:R-:W-:Y:S08]  /*6d380*/  HMMA.1688.F32.TF32 R28, R12.reuse, R130, R164 ;  /* 0x000000820c1c723c */ /* 0x044ff000000810a4 */
[C---:B-1----:R-:W-:Y:S07]  /*6d390*/  HMMA.1688.F32.TF32 R16, R12.reuse, R126, R248 ;  /* 0x0000007e0c10723c */ /* 0x042fee00000810f8 */
        /* <DEDUP_REMOVED lines=13> */
[C---:B---3--:R-:W-:Y:S03]  /*6d470*/  HMMA.1688.F32.TF32 R32, R12.reuse, R110, R184 ;  /* 0x0000006e0c20723c */ /* 0x048fe600000810b8 */
[----:B------:R-:W-:Y:S04]  /*6d480*/  STL.64 [R1+0x970], R16 ;  /* 0x0009701001007387 */ /* 0x000fe80000100a00 */
[----:B------:R2:W-:Y:S01]  /*6d490*/  STL.64 [R1+0x978], R18 ;  /* 0x0009781201007387 */ /* 0x0005e20000100a00 */
[C---:B-1----:R-:W-:Y:S08]  /*6d4a0*/  HMMA.1688.F32.TF32 R28, R12.reuse, R106, R188 ;  /* 0x0000006a0c1c723c */ /* 0x042ff000000810bc */
[C---:B--2---:R-:W-:Y:S07]  /*6d4b0*/  HMMA.1688.F32.TF32 R16, R12.reuse, R102, R192 ;  /* 0x000000660c10723c */ /* 0x044fee00000810c0 */
        /* <DEDUP_REMOVED lines=19> */
[----:B------:R-:W-:Y:S04]  /*6d5f0*/  STL.64 [R1+0x908], R34 ;  /* 0x0009082201007387 */ /* 0x000fe80000100a00 */
[----:B------:R-:W2:Y:S04]  /*6d600*/  LDL.LU R48, [R1+0x3d0] ;  /* 0x0003d00001307983 */ /* 0x000ea80000300800 */
[----:B------:R-:W-:Y:S04]  /*6d610*/  STL.64 [R1+0x8f0], R28 ;  /* 0x0008f01c01007387 */ /* 0x000fe80000100a00 */
[----:B------:R-:W-:Y:S04]  /*6d620*/  STL.64 [R1+0x8f8], R30 ;  /* 0x0008f81e01007387 */ /* 0x000fe80000100a00 */
[----:B------:R-:W-:Y:S04]  /*6d630*/  STL.64 [R1+0x8e0], R16 ;  /* 0x0008e01001007387 */ /* 0x000fe80000100a00 */
[----:B------:R1:W-:Y:S04]  /*6d640*/  STL.64 [R1+0x8e8], R18 ;  /* 0x0008e81201007387 */ /* 0x0003e80000100a00 */
[----:B------:R-:W2:Y:S04]  /*6d650*/  LDL.LU R49, [R1+0x3d4] ;  /* 0x0003d40001317983 */ /* 0x000ea80000300800 */
[----:B------:R-:W2:Y:S01]  /*6d660*/  LDL.LU R50, [R1+0x3d8] ;  /* 0x0003d80001327983 */ /* 0x000ea20000300800 */
[C---:B-1----:R-:W-:Y:S03]  /*6d670*/  HMMA.1688.F32.TF32 R16, R12.reuse, R74, R220 ;  /* 0x0000004a0c10723c */ /* 0x042fe600000810dc */
[----:B------:R-:W2:Y:S04]  /*6d680*/  LDL.LU R51, [R1+0x3dc] ;  /* 0x0003dc0001337983 */ /* 0x000ea80000300800 */
[----:B------:R-:W3:Y:S11]  /*6d690*/  LDL.LU R40, [R1+0x3a0] ;  /* 0x0003a00001287983 */ /* 0x000ef60000300800 */
[----:B------:R-:W-:Y:S05]  /*6d6a0*/  @!UPT UIADD3 URZ, URZ, URZ, URZ ;  /* 0x0000003f3f3ff290 */ /* 0x000fea000fffe03f */
[----:B------:R-:W-:Y:S04]  /*6d6b0*/  STL.64 [R1+0x8d0], R16 ;  /* 0x0008d01001007387 */ /* 0x000fe80000100a00 */
[----:B------:R1:W-:Y:S04]  /*6d6c0*/  STL.64 [R1+0x8d8], R18 ;  /* 0x0008d81201007387 */ /* 0x0003e80000100a00 */
[----:B------:R-:W3:Y:S04]  /*6d6d0*/  LDL.LU R41, [R1+0x3a4] ;  /* 0x0003a40001297983 */ /* 0x000ee80000300800 */
        /* <DEDUP_REMOVED lines=18> */
[C---:B------:R-:W-:Y:S08]  /*6d800*/  HMMA.1688.F32.TF32 R32, R12.reuse, R70, R224 ;  /* 0x000000460c20723c */ /* 0x040ff000000810e0 */
[C---:B------:R-:W-:Y:S08]  /*6d810*/  HMMA.1688.F32.TF32 R28, R12.reuse, R66, R228 ;  /* 0x000000420c1c723c */ /* 0x040ff000000810e4 */
[C---:B-1----:R-:W-:Y:S07]  /*6d820*/  HMMA.1688.F32.TF32 R16, R12.reuse, R62, R232 ;  /* 0x0000003e0c10723c */ /* 0x042fee00000810e8 */
[----:B------:R-:W-:Y:S04]  /*6d830*/  STL.64 [R1+0x8c0], R32 ;  /* 0x0008c02001007387 */ /* 0x000fe80000100a00 */
[----:B------:R-:W-:Y:S04]  /*6d840*/  STL.64 [R1+0x8c8], R34 ;  /* 0x0008c82201007387 */ /* 0x000fe80000100a00 */
[----:B------:R-:W4:Y:S04]  /*6d850*/  LDL.LU R164, [R1+0x340] ;  /* 0x0003400001a47983 */ /* 0x000f280000300800 */
[----:B------:R-:W-:Y:S04]  /*6d860*/  STL.64 [R1+0x8b0], R28 ;  /* 0x0008b01c01007387 */ /* 0x000fe80000100a00 */
[----:B------:R1:W-:Y:S04]  /*6d870*/  STL.64 [R1+0x8b8], R30 ;  /* 0x0008b81e01007387 */ /* 0x0003e80000100a00 */
[----:B------:R-:W-:Y:S04]  /*6d880*/  STL.64 [R1+0x8a0], R16 ;  /* 0x0008a01001007387 */ /* 0x000fe80000100a00 */
[----:B------:R1:W-:Y:S04]  /*6d890*/  STL.64 [R1+0x8a8], R18 ;  /* 0x0008a81201007387 */ /* 0x0003e80000100a00 */
[----:B------:R-:W4:Y:S04]  /*6d8a0*/  LDL.LU R165, [R1+0x344] ;  /* 0x0003440001a57983 */ /* 0x000f280000300800 */
[----:B------:R-:W4:Y:S04]  /*6d8b0*/  LDL.LU R166, [R1+0x348] ;  /* 0x0003480001a67983 */ /* 0x000f280000300800 */
[----:B------:R-:W4:Y:S01]  /*6d8c0*/  LDL.LU R167, [R1+0x34c] ;  /* 0x00034c0001a77983 */ /* 0x000f220000300800 */
[C---:B-1----:R-:W-:Y:S08]  /*6d8d0*/  HMMA.1688.F32.TF32 R28, R12.reuse, R58, R236 ;  /* 0x0000003a0c1c723c */ /* 0x042ff000000810ec */
[----:B------:R-:W-:Y:S11]  /*6d8e0*/  HMMA.1688.F32.TF32 R16, R12, R54, R240 ;  /* 0x000000360c10723c */ /* 0x000ff600000810f0 */
[----:B------:R-:W-:Y:S04]  /*6d8f0*/  @!UPT UIADD3 URZ, URZ, URZ, URZ ;  /* 0x0000003f3f3ff290 */ /* 0x000fe8000fffe03f */
[----:B------:R-:W-:Y:S04]  /*6d900*/  STL.64 [R1+0x890], R28 ;  /* 0x0008901c01007387 */ /* 0x000fe80000100a00 */
[----:B------:R-:W-:Y:S01]  /*6d910*/  STL.64 [R1+0x898], R30 ;  /* 0x0008981e01007387 */ /* 0x000fe20000100a00 */
[C---:B--2---:R-:W-:Y:S03]  /*6d920*/  HMMA.1688.F32.TF32 R12, R36.reuse, R10, R48 ;  /* 0x0000000a240c723c */ /* 0x044fe60000081030 */
[----:B------:R-:W-:Y:S04]  /*6d930*/  LDS R48, [R3+0x80880] ;  /* 0x0808800003307984 */ /* 0x000fe80000000800 */
[----:B------:R-:W-:Y:S04]  /*6d940*/  LDS R50, [R3+0x80c80] ;  /* 0x080c800003327984 */ /* 0x000fe80000000800 */
[----:B------:R-:W-:Y:S04]  /*6d950*/  LDS R49, [R0+0x80880] ;  /* 0x0808800000317984 */ /* 0x000fe80000000800 */
[----:B------:R-:W1:Y:S08]  /*6d960*/  LDS R51, [R0+0x80c80] ;  /* 0x080c800000337984 */ /* 0x000e700000000800 */
[----:B------:R-:W-:Y:S04]  /*6d970*/  STL.64 [R1+0x67f8], R14 ;  /* 0x0067f80e01007387 */ /* 0x000fe80000100a00 */
[----:B------:R-:W-:Y:S04]  /*6d980*/  STL.64 [R1+0x880], R16 ;  /* 0x0008801001007387 */ /* 0x000fe80000100a00 */
[----:B------:R-:W-:Y:S01]  /*6d990*/  STL.64 [R1+0x888], R18 ;  /* 0x0008881201007387 */ /* 0x000fe20000100a00 */
[C---:B---3--:R-:W-:Y:S03]  /*6d9a0*/  HMMA.1688.F32.TF32 R40, R36.reuse, R6, R40 ;  /* 0x000000062428723c */ /* 0x048fe60000081028 */
[----:B------:R4:W-:Y:S04]  /*6d9b0*/  STL.64 [R1+0x67f0], R12 ;  /* 0x0067f00c01007387 */ /* 0x0009e80000100a00 */
[----:B------:R-:W2:Y:S04]  /*6d9c0*/  LDL.LU R168, [R1+0x330] ;  /* 0x0003300001a87983 */ /* 0x000ea80000300800 */
[----:B------:R-:W2:Y:S04]  /*6d9d0*/  LDL.LU R169, [R1+0x334] ;  /* 0x0003340001a97983 */ /* 0x000ea80000300800 */
[----:B------:R-:W2:Y:S01]  /*6d9e0*/  LDL.LU R170, [R1+0x338] ;  /* 0x0003380001aa7983 */ /* 0x000ea20000300800 */
[C---:B----4-:R-:W-:Y:S03]  /*6d9f0*/  HMMA.1688.F32.TF32 R12, R36.reuse, R154, R172 ;  /* 0x0000009a240c723c */ /* 0x050fe600000810ac */
[----:B------:R-:W2:Y:S05]  /*6da00*/  LDL.LU R171, [R1+0x33c] ;  /* 0x00033c0001ab7983 */ /* 0x000eaa0000300800 */
[C---:B------:R-:W-:Y:S08]  /*6da10*/  HMMA.1688.F32.TF32 R44, R36.reuse, R162, R44 ;  /* 0x000000a2242c723c */ /* 0x040ff0000008102c */
[C---:B------:R-:W-:Y:S01]  /*6da20*/  HMMA.1688.F32.TF32 R16, R36.reuse, R158, R176 ;  /* 0x0000009e2410723c */ /* 0x040fe200000810b0 */
[----:B------:R-:W-:Y:S04]  /*6da30*/  STL.64 [R1+0x6808], R42 ;  /* 0x0068082a01007387 */ /* 0x000fe80000100a00 */
[----:B------:R-:W-:Y:S10]  /*6da40*/  STL.64 [R1+0x6800], R40 ;  /* 0x0068002801007387 */ /* 0x000ff40000100a00 */
[----:B------:R-:W-:Y:S04]  /*6da50*/  STL.64 [R1+0x6818], R46 ;  /* 0x0068182e01007387 */ /* 0x000fe80000100a00 */
[----:B------:R-:W-:Y:S04]  /*6da60*/  STL.64 [R1+0x6810], R44 ;  /* 0x0068102c01007387 */ /* 0x000fe80000100a00 */
[----:B------:R-:W-:Y:S04]  /*6da70*/  STL.64 [R1+0x68f0], R154 ;  /* 0x0068f09a01007387 */ /* 0x000fe80000100a00 */
[----:B------:R-:W-:Y:S04]  /*6da80*/  STL.64 [R1+0x1f0], R16 ;  /* 0x0001f01001007387 */ /* 0x000fe80000100a00 */
[----:B------:R-:W-:Y:S04]  /*6da90*/  STL.64 [R1+0x1f8], R18 ;  /* 0x0001f81201007387 */ /* 0x000fe80000100a00 */
[----:B------:R-:W-:Y:S04]  /*6daa0*/  STL.64 [R1+0x68e8], R152 ;  /* 0x0068e89801007387 */ /* 0x000fe80000100a00 */
[----:B------:R-:W-:Y:S04]  /*6dab0*/  STL.64 [R1+0x1a0], R12 ;  /* 0x0001a00c01007387 */ /* 0x000fe80000100a00 */
[----:B------:R3:W-:Y:S02]  /*6dac0*/  STL.64 [R1+0x1a8], R14 ;  /* 0x0001a80e01007387 */ /* 0x0007e40000100a00 */
[C---:B---3--:R-:W-:Y:S02]  /*6dad0*/  HMMA.1688.F32.TF32 R12, R36.reuse, R150, R248 ;  /* 0x00000096240c723c */ /* 0x048fe400000810f8 */
[----:B------:R-:W3:Y:S11]  /*6dae0*/  LDL.LU R248, [R1+0x300] ;  /* 0x0003000001f87983 */ /* 0x000ef60000300800 */
[----:B------:R-:W-:Y:S10]  /*6daf0*/  @!UPT UIADD3 URZ, URZ, URZ, URZ ;  /* 0x0000003f3f3ff290 */ /* 0x000ff4000fffe03f */
[----:B------:R-:W-:Y:S04]  /*6db00*/  STL.64 [R1+0x190], R12 ;  /* 0x0001900c01007387 */ /* 0x000fe80000100a00 */
[----:B------:R4:W-:Y:S04]  /*6db10*/  STL.64 [R1+0x198], R14 ;  /* 0x0001980e01007387 */ /* 0x0009e80000100a00 */
[----:B------:R-:W3:Y:S04]  /*6db20*/  LDL.LU R249, [R1+0x304] ;  /* 0x0003040001f97983 */ /* 0x000ee80000300800 */
[----:B------:R-:W3:Y:S04]  /*6db30*/  LDL.LU R250, [R1+0x308] ;  /* 0x0003080001fa7983 */ /* 0x000ee80000300800 */
[----:B------:R-:W3:Y:S01]  /*6db40*/  LDL.LU R251, [R1+0x30c] ;  /* 0x00030c0001fb7983 */ /* 0x000ee20000300800 */
[----:B----4-:R-:W-:Y:S03]  /*6db50*/  HMMA.1688.F32.TF32 R12, R36, R26, R164 ;  /* 0x0000001a240c723c */ /* 0x010fe600000810a4 */
[----:B------:R-:W-:Y:S04]  /*6db60*/  STL.64 [R1+0x68e0], R150 ;  /* 0x0068e09601007387 */ /* 0x000fe80000100a00 */
[----:B------:R-:W-:Y:S04]  /*6db70*/  STL.64 [R1+0x68d8], R148 ;  /* 0x0068d89401007387 */ /* 0x000fe80000100a00 */
[----:B------:R-:W4:Y:S04]  /*6db80*/  LDL.LU R164, [R1+0x3e0] ;  /* 0x0003e00001a47983 */ /* 0x000f280000300800 */
[----:B------:R-:W4:Y:S04]  /*6db90*/  LDL.LU R165, [R1+0x3e4] ;  /* 0x0003e40001a57983 */ /* 0x000f280000300800 */
[----:B------:R-:W4:Y:S04]  /*6dba0*/  LDL.LU R166, [R1+0x3e8] ;  /* 0x0003e80001a67983 */ /* 0x000f280000300800 */
[----:B------:R-:W4:Y:S01]  /*6dbb0*/  LDL.LU R167, [R1+0x3ec] ;  /* 0x0003ec0001a77983 */ /* 0x000f220000300800 */
[----:B------:R-:W-:Y:S01]  /*6dbc0*/  IMAD.MOV.U32 R175, RZ, RZ, R15 ;  /* 0x000000ffffaf7224 */ /* 0x000fe200078e000f */
[----:B------:R-:W-:Y:S01]  /*6dbd0*/  MOV R174, R14 ;  /* 0x0000000e00ae7202 */ /* 0x000fe20000000f00 */
[----:B------:R-:W-:Y:S01]  /*6dbe0*/  IMAD.MOV.U32 R173, RZ, RZ, R13 ;  /* 0x000000ffffad7224 */ /* 0x000fe200078e000d */
[----:B------:R-:W-:Y:S01]  /*6dbf0*/  STL.64 [R1+0x68d0], R26 ;  /* 0x0068d01a01007387 */ /* 0x000fe20000100a00 */
[----:B------:R-:W-:-:S03]  /*6dc00*/  IMAD.MOV.U32 R172, RZ, RZ, R12 ;  /* 0x000000ffffac7224 */ /* 0x000fc600078e000c */
[----:B------:R-:W-:Y:S04]  /*6dc10*/  STL.64 [R1+0x68c8], R24 ;  /* 0x0068c81801007387 */ /* 0x000fe80000100a00 */
[----:B------:R1:W-:Y:S04]  /*6dc20*/  STL [R1+0x6714], R175 ;  /* 0x006714af01007387 */ /* 0x0003e80000100800 */
[----:B------:R-:W-:Y:S04]  /*6dc30*/  STL [R1+0x6710], R174 ;  /* 0x006710ae01007387 */ /* 0x000fe80000100800 */
[----:B------:R1:W-:Y:S04]  /*6dc40*/  STL [R1+0x670c], R173 ;  /* 0x00670cad01007387 */ /* 0x0003e80000100800 */
[----:B------:R1:W-:Y:S04]  /*6dc50*/  STL [R1+0x6708], R172 ;  /* 0x006708ac01007387 */ /* 0x0003e80000100800 */
[----:B------:R-:W4:Y:S04]  /*6dc60*/  LDL.LU R176, [R1+0x3f0] ;  /* 0x0003f00001b07983 */ /* 0x000f280000300800 */
[----:B------:R-:W4:Y:S04]  /*6dc70*/  LDL.LU R177, [R1+0x3f4] ;  /* 0x0003f40001b17983 */ /* 0x000f280000300800 */
[----:B------:R-:W4:Y:S04]  /*6dc80*/  LDL.LU R178, [R1+0x3f8] ;  /* 0x0003f80001b27983 */ /* 0x000f280000300800 */
[----:B------:R-:W4:Y:S04]  /*6dc90*/  LDL.LU R179, [R1+0x3fc] ;  /* 0x0003fc0001b37983 */ /* 0x000f280000300800 */
[----:B------:R-:W-:Y:S04]  /*6dca0*/  STL.64 [R1+0x68c0], R22 ;  /* 0x0068c01601007387 */ /* 0x000fe80000100a00 */
[----:B------:R-:W-:Y:S01]  /*6dcb0*/  STL.64 [R1+0x68b8], R20 ;  /* 0x0068b81401007387 */ /* 0x000fe20000100a00 */
[C---:B--2---:R-:W-:Y:S11]  /*6dcc0*/  HMMA.1688.F32.TF32 R12, R36.reuse, R22, R168 ;  /* 0x00000016240c723c */ /* 0x044ff600000810a8 */
        /* <DEDUP_REMOVED lines=9> */
[----:B------:R2:W-:Y:S01]  /*6dd60*/  STL [R1+0x6718], R168 ;  /* 0x006718a801007387 */ /* 0x0005e20000100800 */
[----:B---3--:R-:W-:Y:S03]  /*6dd70*/  HMMA.1688.F32.TF32 R12, R36, R146, R248 ;  /* 0x00000092240c723c */ /* 0x008fe600000810f8 */
[----:B------:R-:W3:Y:S04]  /*6dd80*/  LDL.LU R248, [R1+0x400] ;  /* 0x0004000001f87983 */ /* 0x000ee80000300800 */
[----:B------:R-:W3:Y:S04]  /*6dd90*/  LDL.LU R249, [R1+0x404] ;  /* 0x0004040001f97983 */ /* 0x000ee80000300800 */
[----:B------:R-:W3:Y:S04]  /*6dda0*/  LDL.LU R250, [R1+0x408] ;  /* 0x0004080001fa7983 */ /* 0x000ee80000300800 */
[----:B------:R-:W3:Y:S04]  /*6ddb0*/  LDL.LU R251, [R1+0x40c] ;  /* 0x00040c0001fb7983 */ /* 0x000ee80000300800 */
[----:B------:R-:W-:Y:S05]  /*6ddc0*/  STL.64 [R1+0x68b0], R146 ;  /* 0x0068b09201007387 */ /* 0x000fea0000100a00 */
[----:B-1----:R-:W-:Y:S01]  /*6ddd0*/  IMAD.MOV.U32 R175, RZ, RZ, R12 ;  /* 0x000000ffffaf7224 */ /* 0x002fe200078e000c */
[----:B------:R-:W-:Y:S01]  /*6dde0*/  MOV R173, R14 ;  /* 0x0000000e00ad7202 */ /* 0x000fe20000000f00 */
[----:B------:R-:W-:-:S02]  /*6ddf0*/  IMAD.MOV.U32 R174, RZ, RZ, R13 ;  /* 0x000000ffffae7224 */ /* 0x000fc400078e000d */
[----:B------:R-:W-:Y:S02]  /*6de00*/  IMAD.MOV.U32 R172, RZ, RZ, R15 ;  /* 0x000000ffffac7224 */ /* 0x000fe400078e000f */
[----:B----4-:R-:W-:Y:S01]  /*6de10*/  HMMA.1688.F32.TF32 R12, R36, R142, R164 ;  /* 0x0000008e240c723c */ /* 0x010fe200000810a4 */
        /* <DEDUP_REMOVED lines=13> */
[----:B------:R-:W-:Y:S01]  /*6def0*/  HMMA.1688.F32.TF32 R12, R36, R138, R176 ;  /* 0x0000008a240c723c */ /* 0x000fe200000810b0 */
[----:B------:R-:W-:Y:S04]  /*6df00*/  STL.64 [R1+0x68a0], R142 ;  /* 0x0068a08e01007387 */ /* 0x000fe80000100a00 */
        /* <DEDUP_REMOVED lines=9> */
[----:B--2---:R-:W-:Y:S01]  /*6dfa0*/  IMAD.MOV.U32 R168, RZ, RZ, R15 ;  /* 0x000000ffffa87224 */ /* 0x004fe200078e000f */
        /* <DEDUP_REMOVED lines=9> */
[----:B------:R-:W2:Y:S04]  /*6e040*/  LDL.LU R176, [R1+0x430] ;  /* 0x0004300001b07983 */ /* 0x000ea80000300800 */
[----:B------:R-:W2:Y:S04]  /*6e050*/  LDL.LU R177, [R1+0x434] ;  /* 0x0004340001b17983 */ /* 0x000ea80000300800 */
[----:B------:R-:W2:Y:S04]  /*6e060*/  LDL.LU R178, [R1+0x438] ;  /* 0x0004380001b27983 */ /* 0x000ea80000300800 */
[----:B------:R-:W2:Y:S01]  /*6e070*/  LDL.LU R179, [R1+0x43c] ;  /* 0x00043c0001b37983 */ /* 0x000ea20000300800 */
[----:B---3--:R-:W-:Y:S03]  /*6e080*/  HMMA.1688.F32.TF32 R12, R36, R134, R248 ;  /* 0x00000086240c723c */ /* 0x008fe600000810f8 */
[----:B------:R-:W3:Y:S04]  /*6e090*/  LDL.LU R248, [R1+0x440] ;  /* 0x0004400001f87983 */ /* 0x000ee80000300800 */
[----:B------:R-:W3:Y:S04]  /*6e0a0*/  LDL.LU R249, [R1+0x444] ;  /* 0x0004440001f97983 */ /* 0x000ee80000300800 */
[----:B------:R-:W3:Y:S04]  /*6e0b0*/  LDL.LU R250, [R1+0x448] ;  /* 0x0004480001fa7983 */ /* 0x000ee80000300800 */
[----:B------:R-:W3:Y:S09]  /*6e0c0*/  LDL.LU R251, [R1+0x44c] ;  /* 0x00044c0001fb7983 */ /* 0x000ef20000300800 */
[----:B-1----:R-:W-:Y:S01]  /*6e0d0*/  IMAD.MOV.U32 R172, RZ, RZ, R12 ;  /* 0x000000ffffac7224 */ /* 0x002fe200078e000c */
[----:B----4-:R-:W-:Y:S01]  /*6e0e0*/  MOV R175, R14 ;  /* 0x0000000e00af7202 */ /* 0x010fe20000000f00 */
[----:B------:R-:W-:-:S02]  /*6e0f0*/  IMAD.MOV.U32 R173, RZ, RZ, R13 ;  /* 0x000000ffffad7224 */ /* 0x000fc400078e000d */
        /* <DEDUP_REMOVED lines=8> */
[C---:B------:R-:W-:Y:S01]  /*6e180*/  HMMA.1688.F32.TF32 R12, R36.reuse, R126, R244 ;  /* 0x0000007e240c723c */ /* 0x040fe200000810f4 */
[----:B------:R-:W-:Y:S04]  /*6e190*/  STL.64 [R1+0x6880], R134 ;  /* 0x0068808601007387 */ /* 0x000fe80000100a00 */
[----:B------:R-:W-:Y:S04]  /*6e1a0*/  STL.64 [R1+0x6878], R132 ;  /* 0x0068788401007387 */ /* 0x000fe80000100a00 */
[----:B------:R-:W-:Y:S11]  /*6e1b0*/  STL [R1+0x6764], R174 ;  /* 0x006764ae01007387 */ /* 0x000ff60000100800 */
[----:B------:R-:W-:Y:S04]  /*6e1c0*/  @!UPT UIADD3 URZ, URZ, URZ, URZ ;  /* 0x0000003f3f3ff290 */ /* 0x000fe8000fffe03f */
[----:B--2---:R-:W-:Y:S01]  /*6e1d0*/  IMAD.MOV.U32 R168, RZ, RZ, R12 ;  /* 0x000000ffffa87224 */ /* 0x004fe200078e000c */
[----:B------:R-:W-:Y:S01]  /*6e1e0*/  MOV R170, R14 ;  /* 0x0000000e00aa7202 */ /* 0x000fe20000000f00 */
[----:B------:R-:W-:Y:S02]  /*6e1f0*/  IMAD.MOV.U32 R169, RZ, RZ, R13 ;  /* 0x000000ffffa97224 */ /* 0x000fe400078e000d */
[----:B------:R-:W-:Y:S02]  /*6e200*/  IMAD.MOV.U32 R171, RZ, RZ, R15 ;  /* 0x000000ffffab7224 */ /* 0x000fe400078e000f */
[----:B------:R-:W-:Y:S01]  /*6e210*/  HMMA.1688.F32.TF32 R12, R36, R122, R176 ;  /* 0x0000007a240c723c */ /* 0x000fe200000810b0 */
[----:B------:R-:W-:Y:S04]  /*6e220*/  STL [R1+0x6760], R175 ;  /* 0x006760af01007387 */ /* 0x000fe80000100800 */
[----:B------:R-:W-:Y:S04]  /*6e230*/  STL [R1+0x675c], R173 ;  /* 0x00675cad01007387 */ /* 0x000fe80000100800 */
[----:B------:R1:W-:Y:S04]  /*6e240*/  STL [R1+0x6758], R172 ;  /* 0x006758ac01007387 */ /* 0x0003e80000100800 */
[----:B------:R-:W-:Y:S04]  /*6e250*/  STL.64 [R1+0x6870], R130 ;  /* 0x0068708201007387 */ /* 0x000fe80000100a00 */
[----:B------:R-:W-:Y:S04]  /*6e260*/  STL.64 [R1+0x6868], R128 ;  /* 0x0068688001007387 */ /* 0x000fe80000100a00 */
[----:B------:R2:W-:Y:S04]  /*6e270*/  STL [R1+0x6774], R164 ;  /* 0x006774a401007387 */ /* 0x0005e80000100800 */
[----:B------:R-:W-:Y:S04]  /*6e280*/  STL [R1+0x6770], R165 ;  /* 0x006770a501007387 */ /* 0x000fe80000100800 */
[----:B------:R4:W-:Y:S04]  /*6e290*/  STL [R1+0x676c], R166 ;  /* 0x00676ca601007387 */ /* 0x0009e80000100800 */
[----:B------:R2:W-:Y:S01]  /*6e2a0*/  STL [R1+0x6768], R167 ;  /* 0x006768a701007387 */ /* 0x0005e20000100800 */
[----:B-1----:R-:W-:-:S03]  /*6e2b0*/  IMAD.MOV.U32 R172, RZ, RZ, R15 ;  /* 0x000000ffffac7224 */ /* 0x002fc600078e000f */
[----:B------:R-:W-:Y:S01]  /*6e2c0*/  STL.64 [R1+0x6860], R126 ;  /* 0x0068607e01007387 */ /* 0x000fe20000100a00 */
[----:B------:R-:W-:-:S03]  /*6e2d0*/  MOV R173, R14 ;  /* 0x0000000e00ad7202 */ /* 0x000fc60000000f00 */
[----:B------:R-:W-:Y:S01]  /*6e2e0*/  STL.64 [R1+0x6858], R124 ;  /* 0x0068587c01007387 */ /* 0x000fe20000100a00 */
[----:B------:R-:W-:-:S03]  /*6e2f0*/  IMAD.MOV.U32 R175, RZ, RZ, R13 ;  /* 0x000000ffffaf7224 */ /* 0x000fc600078e000d */
[----:B------:R1:W-:Y:S01]  /*6e300*/  STL [R1+0x6784], R171 ;  /* 0x006784ab01007387 */ /* 0x0003e20000100800 */
[----:B------:R-:W-:-:S03]  /*6e310*/  IMAD.MOV.U32 R174, RZ, RZ, R12 ;  /* 0x000000ffffae7224 */ /* 0x000fc600078e000c */
[----:B------:R-:W-:Y:S04]  /*6e320*/  STL [R1+0x6780], R170 ;  /* 0x006780aa01007387 */ /* 0x000fe80000100800 */
[----:B------:R1:W-:Y:S04]  /*6e330*/  STL [R1+0x677c], R169 ;  /* 0x00677ca901007387 */ /* 0x0003e80000100800 */
[----:B------:R1:W-:Y:S04]  /*6e340*/  STL [R1+0x6778], R168 ;  /* 0x006778a801007387 */ /* 0x0003e80000100800 */
[----:B------:R-:W-:Y:S04]  /*6e350*/  STL.64 [R1+0x6850], R122 ;  /* 0x0068507a01007387 */ /* 0x000fe80000100a00 */
[----:B------:R-:W-:Y:S04]  /*6e360*/  STL.64 [R1+0x6848], R120 ;  /* 0x0068487801007387 */ /* 0x000fe80000100a00 */
[----:B------:R-:W-:Y:S04]  /*6e370*/  STL [R1+0x6794], R172 ;  /* 0x006794ac01007387 */ /* 0x000fe80000100800 */
[----:B------:R-:W-:Y:S04]  /*6e380*/  STL [R1+0x6790], R173 ;  /* 0x006790ad01007387 */ /* 0x000fe80000100800 */
[----:B------:R-:W-:Y:S04]  /*6e390*/  STL [R1+0x678c], R175 ;  /* 0x00678caf01007387 */ /* 0x000fe80000100800 */
[----:B------:R-:W-:Y:S01]  /*6e3a0*/  STL [R1+0x6788], R174 ;  /* 0x006788ae01007387 */ /* 0x000fe20000100800 */
[----:B---3--:R-:W-:Y:S07]  /*6e3b0*/  HMMA.1688.F32.TF32 R12, R36, R118, R248 ;  /* 0x00000076240c723c */ /* 0x008fee00000810f8 */
[----:B------:R-:W-:-:S02]  /*6e3c0*/  IMAD.MOV.U32 R248, RZ, RZ, R5 ;  /* 0x000000fffff87224 */ /* 0x000fc400078e0005 */
[----:B------:R-:W3:Y:S01]  /*6e3d0*/  LDL.LU R5, [R1+0x6914] ;  /* 0x0069140001057983 */ /* 0x000ee20000300800 */
[----:B------:R-:W-:-:S03]  /*6e3e0*/  IMAD.MOV.U32 R249, RZ, RZ, R4 ;  /* 0x000000fffff97224 */ /* 0x000fc600078e0004 */
[----:B------:R-:W2:Y:S04]  /*6e3f0*/  LDL.LU R4, [R1+0x6910] ;  /* 0x0069100001047983 */ /* 0x000ea80000300800 */
        /* <DEDUP_REMOVED lines=10> */
[----:B------:R-:W-:-:S03]  /*6e4a0*/  MOV R18, R8 ;  /* 0x0000000800127202 */ /* 0x000fc60000000f00 */
[----:B------:R-:W4:Y:S01]  /*6e4b0*/  LDL.LU R30, [R1+0x5a8] ;  /* 0x0005a800011e7983 */ /* 0x000f220000300800 */
[----:B------:R-:W-:-:S03]  /*6e4c0*/  IMAD.MOV.U32 R19, RZ, RZ, R9 ;  /* 0x000000ffff137224 */ /* 0x000fc600078e0009 */
[----:B------:R-:W4:Y:S01]  /*6e4d0*/  LDL.LU R31, [R1+0x5ac] ;  /* 0x0005ac00011f7983 */ /* 0x000f220000300800 */
[----:B---3--:R-:W-:Y:S02]  /*6e4e0*/  IMAD.MOV.U32 R17, RZ, RZ, R5 ;  /* 0x000000ffff117224 */ /* 0x008fe400078e0005 */
[----:B--2---:R-:W-:Y:S02]  /*6e4f0*/  IMAD.MOV.U32 R16, RZ, RZ, R4 ;  /* 0x000000ffff107224 */ /* 0x004fe400078e0004 */
[----:B------:R-:W2:Y:S04]  /*6e500*/  LDL.LU R4, [R1+0x690c] ;  /* 0x00690c0001047983 */ /* 0x000ea80000300800 */
        /* <DEDUP_REMOVED lines=54> */
[----:B------:R-:W3:Y:S01]  /*6e870*/  LDL.LU R199, [R1+0x4ec] ;  /* 0x0004ec0001c77983 */ /* 0x000ee20000300800 */
[----:B------:R-:W-:Y:S01]  /*6e880*/  IMAD.MOV.U32 R164, RZ, RZ, R12 ;  /* 0x000000ffffa47224 */ /* 0x000fe200078e000c */
[----:B----4-:R-:W-:Y:S01]  /*6e890*/  MOV R166, R14 ;  /* 0x0000000e00a67202 */ /* 0x010fe20000000f00 */
[----:B------:R-:W-:-:S02]  /*6e8a0*/  IMAD.MOV.U32 R165, RZ, RZ, R13 ;  /* 0x000000ffffa57224 */ /* 0x000fc400078e000d */
[----:B------:R-:W-:Y:S01]  /*6e8b0*/  IMAD.MOV.U32 R167, RZ, RZ, R15 ;  /* 0x000000ffffa77224 */ /* 0x000fe200078e000f */
[----:B------:R-:W-:Y:S04]  /*6e8c0*/  STL.64 [R1+0x6838], R118 ;  /* 0x0068387601007387 */ /* 0x000fe80000100a00 */
[----:B------:R-:W-:Y:S04]  /*6e8d0*/  STL.64 [R1+0x6830], R116 ;  /* 0x0068307401007387 */ /* 0x000fe80000100a00 */
[----:B------:R-:W-:Y:S04]  /*6e8e0*/  STL.64 [R1+0x67a8], R166 ;  /* 0x0067a8a601007387 */ /* 0x000fe80000100a00 */
[----:B------:R4:W-:Y:S04]  /*6e8f0*/  STL.64 [R1+0x67a0], R164 ;  /* 0x0067a0a401007387 */ /* 0x0009e80000100a00 */
[----:B------:R-:W-:Y:S04]  /*6e900*/  STL.64 [R1+0x6828], R114 ;  /* 0x0068287201007387 */ /* 0x000fe80000100a00 */
[----:B------:R-:W-:Y:S01]  /*6e910*/  STL.64 [R1+0x6820], R112 ;  /* 0x0068207001007387 */ /* 0x000fe20000100a00 */
[----:B--2---:R-:W-:Y:S01]  /*6e920*/  IMAD.MOV.U32 R35, RZ, RZ, R4 ;  /* 0x000000ffff237224 */ /* 0x004fe200078e0004 */
[----:B---3--:R-:W-:-:S02]  /*6e930*/  MOV R34, R5 ;  /* 0x0000000500227202 */ /* 0x008fc40000000f00 */
[----:B------:R-:W-:Y:S01]  /*6e940*/  HMMA.1688.F32.TF32 R4, R48, R6, R176 ;  /* 0x000000063004723c */ /* 0x000fe200000810b0 */
[----:B------:R-:W-:Y:S02]  /*6e950*/  IMAD.MOV.U32 R33, RZ, RZ, R8 ;  /* 0x000000ffff217224 */ /* 0x000fe400078e0008 */
[----:B------:R-:W-:-:S05]  /*6e960*/  IMAD.MOV.U32 R32, RZ, RZ, R9 ;  /* 0x000000ffff207224 */ /* 0x000fca00078e0009 */
[----:B------:R-:W-:Y:S08]  /*6e970*/  HMMA.1688.F32.TF32 R8, R48, R10, R244 ;  /* 0x0000000a3008723c */ /* 0x000ff000000810f4 */
[----:B------:R-:W-:Y:S11]  /*6e980*/  HMMA.1688.F32.TF32 R12, R36, R114, R228 ;  /* 0x00000072240c723c */ /* 0x000ff600000810e4 */
[----:B------:R-:W-:Y:S11]  /*6e990*/  @!UPT UIADD3 URZ, URZ, URZ, URZ ;  /* 0x0000003f3f3ff290 */ /* 0x000ff6000fffe03f */
[----:B------:R-:W-:Y:S02]  /*6e9a0*/  @!UPT UIADD3 URZ, URZ, URZ, URZ ;  /* 0x0000003f3f3ff290 */ /* 0x000fe4000fffe03f */
[----:B-1----:R-:W-:Y:S01]  /*6e9b0*/  IMAD.MOV.U32 R171, RZ, RZ, R12 ;  /* 0x000000ffffab7224 */ /* 0x002fe200078e000c */
[----:B------:R-:W-:Y:S01]  /*6e9c0*/  MOV R169, R14 ;  /* 0x0000000e00a97202 */ /* 0x000fe20000000f00 */
[----:B------:R-:W-:Y:S02]  /*6e9d0*/  IMAD.MOV.U32 R170, RZ, RZ, R13 ;  /* 0x000000ffffaa7224 */ /* 0x000fe400078e000d */
[----:B------:R-:W-:-:S03]  /*6e9e0*/  IMAD.MOV.U32 R168, RZ, RZ, R15 ;  /* 0x000000ffffa87224 */ /* 0x000fc600078e000f */
[----:B------:R-:W-:Y:S04]  /*6e9f0*/  STL.64 [R1+0x67b8], R170 ;  /* 0x0067b8aa01007387 */ /* 0x000fe80000100a00 */
[----:B------:R1:W-:Y:S01]  /*6ea00*/  STL.64 [R1+0x67b0], R168 ;  /* 0x0067b0a801007387 */ /* 0x0003e20000100a00 */
[C---:B------:R-:W-:Y:S08]  /*6ea10*/  HMMA.1688.F32.TF32 R240, R36.reuse, R106, R220 ;  /* 0x0000006a24f0723c */ /* 0x040ff000000810dc */
[C---:B------:R-:W-:Y:S08]  /*6ea20*/  HMMA.1688.F32.TF32 R12, R36.reuse, R110, R224 ;  /* 0x0000006e240c723c */ /* 0x040ff000000810e0 */
[C---:B------:R-:W-:Y:S07]  /*6ea30*/  HMMA.1688.F32.TF32 R224, R36.reuse, R94, R208 ;  /* 0x0000005e24e0723c */ /* 0x040fee00000810d0 */
[----:B------:R-:W-:Y:S04]  /*6ea40*/  STL.64 [R1+0x66d0], R242 ;  /* 0x0066d0f201007387 */ /* 0x000fe80000100a00 */
[----:B------:R2:W-:Y:S04]  /*6ea50*/  STL.64 [R1+0x66c8], R240 ;  /* 0x0066c8f001007387 */ /* 0x0005e80000100a00 */
[----:B------:R-:W3:Y:S04]  /*6ea60*/  LDL.LU R176, [R1+0x2d0] ;  /* 0x0002d00001b07983 */ /* 0x000ee80000300800 */
[----:B------:R-:W3:Y:S04]  /*6ea70*/  LDL.LU R177, [R1+0x2d4] ;  /* 0x0002d40001b17983 */ /* 0x000ee80000300800 */
[----:B------:R-:W3:Y:S01]  /*6ea80*/  LDL.LU R178, [R1+0x2d8] ;  /* 0x0002d80001b27983 */ /* 0x000ee20000300800 */
[C---:B------:R-:W-:Y:S03]  /*6ea90*/  HMMA.1688.F32.TF32 R208, R36.reuse, R78, R192 ;  /* 0x0000004e24d0723c */ /* 0x040fe600000810c0 */
[----:B------:R-:W3:Y:S04]  /*6eaa0*/  LDL.LU R179, [R1+0x2dc] ;  /* 0x0002dc0001b37983 */ /* 0x000ee80000300800 */
[----:B------:R-:W3:Y:S01]  /*6eab0*/  LDL.LU R244, [R1+0x310] ;  /* 0x0003100001f47983 */ /* 0x000ee20000300800 */
[C---:B------:R-:W-:Y:S03]  /*6eac0*/  HMMA.1688.F32.TF32 R192, R36.reuse, R62, R180 ;  /* 0x0000003e24c0723c */ /* 0x040fe600000810b4 */
[----:B------:R-:W3:Y:S04]  /*6ead0*/  LDL.LU R245, [R1+0x314] ;  /* 0x0003140001f57983 */ /* 0x000ee80000300800 */
[----:B------:R-:W3:Y:S04]  /*6eae0*/  LDL.LU R246, [R1+0x318] ;  /* 0x0003180001f67983 */ /* 0x000ee80000300800 */
[----:B------:R-:W3:Y:S04]  /*6eaf0*/  LDL.LU R247, [R1+0x31c] ;  /* 0x00031c0001f77983 */ /* 0x000ee80000300800 */
[----:B------:R-:W3:Y:S04]  /*6eb00*/  LDL.LU R180, [R1+0x320] ;  /* 0x0003200001b47983 */ /* 0x000ee80000300800 */
[----:B------:R-:W3:Y:S04]  /*6eb10*/  LDL.LU R181, [R1+0x324] ;  /* 0x0003240001b57983 */ /* 0x000ee80000300800 */
[----:B------:R-:W3:Y:S04]  /*6eb20*/  LDL.LU R182, [R1+0x328] ;  /* 0x0003280001b67983 */ /* 0x000ee80000300800 */
[----:B------:R-:W3:Y:S04]  /*6eb30*/  LDL.LU R183, [R1+0x32c] ;  /* 0x00032c0001b77983 */ /* 0x000ee80000300800 */
[----:B----4-:R-:W4:Y:S01]  /*6eb40*/  LDL.LU R164, [R1+0x380] ;  /* 0x0003800001a47983 */ /* 0x010f220000300800 */
[C---:B------:R-:W-:Y:S03]  /*6eb50*/  HMMA.1688.F32.TF32 R232, R36.reuse, R102, R216 ;  /* 0x0000006624e8723c */ /* 0x040fe600000810d8 */
[----:B------:R-:W4:Y:S04]  /*6eb60*/  LDL.LU R165, [R1+0x384] ;  /* 0x0003840001a57983 */ /* 0x000f280000300800 */
[----:B------:R-:W4:Y:S01]  /*6eb70*/  LDL.LU R166, [R1+0x388] ;  /* 0x0003880001a67983 */ /* 0x000f220000300800 */
[C---:B------:R-:W-:Y:S03]  /*6eb80*/  HMMA.1688.F32.TF32 R228, R36.reuse, R98, R212 ;  /* 0x0000006224e4723c */ /* 0x040fe600000810d4 */
[----:B------:R-:W4:Y:S04]  /*6eb90*/  LDL.LU R167, [R1+0x38c] ;  /* 0x00038c0001a77983 */ /* 0x000f280000300800 */
[----:B-1----:R-:W3:Y:S01]  /*6eba0*/  LDL.LU R168, [R1+0x3b0] ;  /* 0x0003b00001a87983 */ /* 0x002ee20000300800 */
[C---:B------:R-:W-:Y:S03]  /*6ebb0*/  HMMA.1688.F32.TF32 R220, R36.reuse, R90, R204 ;  /* 0x0000005a24dc723c */ /* 0x040fe600000810cc */
[----:B------:R-:W3:Y:S04]  /*6ebc0*/  LDL.LU R169, [R1+0x3b4] ;  /* 0x0003b40001a97983 */ /* 0x000ee80000300800 */
[----:B------:R-:W3:Y:S01]  /*6ebd0*/  LDL.LU R170, [R1+0x3b8] ;  /* 0x0003b80001aa7983 */ /* 0x000ee20000300800 */
[C---:B------:R-:W-:Y:S03]  /*6ebe0*/  HMMA.1688.F32.TF32 R216, R36.reuse, R86, R200 ;  /* 0x0000005624d8723c */ /* 0x040fe600000810c8 */
[----:B------:R-:W3:Y:S05]  /*6ebf0*/  LDL.LU R171, [R1+0x3bc] ;  /* 0x0003bc0001ab7983 */ /* 0x000eea0000300800 */
[C---:B------:R-:W-:Y:S08]  /*6ec00*/  HMMA.1688.F32.TF32 R212, R36.reuse, R82, R196 ;  /* 0x0000005224d4723c */ /* 0x040ff000000810c4 */
[C---:B------:R-:W-:Y:S08]  /*6ec10*/  HMMA.1688.F32.TF32 R204, R36.reuse, R74, R188 ;  /* 0x0000004a24cc723c */ /* 0x040ff000000810bc */
[C---:B------:R-:W-:Y:S08]  /*6ec20*/  HMMA.1688.F32.TF32 R200, R36.reuse, R70, R184 ;  /* 0x0000004624c8723c */ /* 0x040ff000000810b8 */
[C---:B------:R-:W-:Y:S08]  /*6ec30*/  HMMA.1688.F32.TF32 R196, R36.reuse, R66, R32 ;  /* 0x0000004224c4723c */ /* 0x040ff00000081020 */
[C---:B------:R-:W-:Y:S08]  /*6ec40*/  HMMA.1688.F32.TF32 R188, R36.reuse, R58, R16 ;  /* 0x0000003a24bc723c */ /* 0x040ff00000081010 */
[----:B------:R-:W-:Y:S01]  /*6ec50*/  HMMA.1688.F32.TF32 R184, R36, R54, R28 ;  /* 0x0000003624b8723c */ /* 0x000fe2000008101c */
[----:B------:R-:W3:Y:S04]  /*6ec60*/  LDL.LU R36, [R1+0x4d0] ;  /* 0x0004d00001247983 */ /* 0x000ee80000300800 */
[----:B------:R-:W3:Y:S04]  /*6ec70*/  LDL.LU R37, [R1+0x4d4] ;  /* 0x0004d40001257983 */ /* 0x000ee80000300800 */
[----:B------:R-:W3:Y:S04]  /*6ec80*/  LDL.LU R38, [R1+0x4d8] ;  /* 0x0004d80001267983 */ /* 0x000ee80000300800 */
[----:B------:R-:W3:Y:S04]  /*6ec90*/  LDL.LU R39, [R1+0x4dc] ;  /* 0x0004dc0001277983 */ /* 0x000ee80000300800 */
[----:B--2---:R-:W2:Y:S04]  /*6eca0*/  LDL.LU R240, [R1+0x3c0] ;  /* 0x0003c00001f07983 */ /* 0x004ea80000300800 */
        /* <DEDUP_REMOVED lines=10> */
[----:B------:R-:W2:Y:S01]  /*6ed50*/  LDL.LU R33, [R1+0x554] ;  /* 0x0005540001217983 */ /* 0x000ea20000300800 */
[----:B------:R-:W-:-:S03]  /*6ed60*/  MOV R175, R14 ;  /* 0x0000000e00af7202 */ /* 0x000fc60000000f00 */
[----:B------:R-:W2:Y:S01]  /*6ed70*/  LDL.LU R34, [R1+0x558] ;  /* 0x0005580001227983 */ /* 0x000ea20000300800 */
[----:B------:R-:W-:-:S03]  /*6ed80*/  IMAD.MOV.U32 R174, RZ, RZ, R15 ;  /* 0x000000ffffae7224 */ /* 0x000fc600078e000f */
        /* <DEDUP_REMOVED lines=62> */
[----:B------:R-:W-:-:S03]  /*6f170*/  MOV R250, R161 ;  /* 0x000000a100fa7202 */ /* 0x000fc60000000f00 */
[----:B------:R-:W3:Y:S01]  /*6f180*/  LDL.LU R41, [R1+0x594] ;  /* 0x0005940001297983 */ /* 0x000ee20000300800 */
[----:B------:R-:W-:-:S03]  /*6f190*/  IMAD.MOV.U32 R251, RZ, RZ, R160 ;  /* 0x000000fffffb7224 */ /* 0x000fc600078e00a0 */
[----:B------:R-:W3:Y:S04]  /*6f1a0*/  LDL.LU R42, [R1+0x598] ;  /* 0x00059800012a7983 */ /* 0x000ee80000300800 */
[----:B------:R-:W3:Y:S04]  /*6f1b0*/  LDL.LU R43, [R1+0x59c] ;  /* 0x00059c00012b7983 */ /* 0x000ee80000300800 */
[----:B------:R-:W3:Y:S04]  /*6f1c0*/  LDL.LU R16, [R1+0x530] ;  /* 0x0005300001107983 */ /* 0x000ee80000300800 */
[----:B------:R-:W3:Y:S04]  /*6f1d0*/  LDL.LU R17, [R1+0x534] ;  /* 0x0005340001117983 */ /* 0x000ee80000300800 */
[----:B------:R-:W3:Y:S04]  /*6f1e0*/  LDL.LU R18, [R1+0x538] ;  /* 0x0005380001127983 */ /* 0x000ee80000300800 */
[----:B------:R-:W3:Y:S01]  /*6f1f0*/  LDL.LU R19, [R1+0x53c] ;  /* 0x00053c0001137983 */ /* 0x000ee20000300800 */
[----:B------:R-:W-:Y:S03]  /*6f200*/  HMMA.1688.F32.TF32 R160, R48, R162, R248 ;  /* 0x000000a230a0723c */ /* 0x000fe600000810f8 */
[----:B------:R-:W3:Y:S04]  /*6f210*/  LDL.LU R236, [R1+0x350] ;  /* 0x0003500001ec7983 */ /* 0x000ee80000300800 */
[----:B------:R-:W3:Y:S01]  /*6f220*/  LDL.LU R237, [R1+0x354] ;  /* 0x0003540001ed7983 */ /* 0x000ee20000300800 */
[----:B------:R-:W-:-:S03]  /*6f230*/  IMAD.MOV.U32 R250, RZ, RZ, R252 ;  /* 0x000000fffffa7224 */ /* 0x000fc600078e00fc */
[----:B------:R-:W3:Y:S01]  /*6f240*/  LDL.LU R238, [R1+0x358] ;  /* 0x0003580001ee7983 */ /* 0x000ee20000300800 */
[----:B------:R-:W-:-:S03]  /*6f250*/  IMAD.MOV.U32 R251, RZ, RZ, R2 ;  /* 0x000000fffffb7224 */ /* 0x000fc600078e0002 */
[----:B------:R-:W3:Y:S04]  /*6f260*/  LDL.LU R239, [R1+0x35c] ;  /* 0x00035c0001ef7983 */ /* 0x000ee80000300800 */
[----:B------:R-:W3:Y:S04]  /*6f270*/  LDL.LU R248, [R1+0x220] ;  /* 0x0002200001f87983 */ /* 0x000ee80000300800 */
[----:B------:R-:W3:Y:S04]  /*6f280*/  LDL.LU R249, [R1+0x224] ;  /* 0x0002240001f97983 */ /* 0x000ee80000300800 */
[----:B------:R-:W3:Y:S04]  /*6f290*/  LDL.LU R252, [R1+0x68fc] ;  /* 0x0068fc0001fc7983 */ /* 0x000ee80000300800 */
[----:B------:R-:W3:Y:S01]  /*6f2a0*/  LDL.LU R2, [R1+0x68f8] ;  /* 0x0068f80001027983 */ /* 0x000ee20000300800 */
[C---:B--2---:R-:W-:Y:S11]  /*6f2b0*/  HMMA.1688.F32.TF32 R152, R48.reuse, R158, R152 ;  /* 0x0000009e3098723c */ /* 0x044ff60000081098 */
[----:B------:R-:W-:Y:S11]  /*6f2c0*/  @!UPT UIADD3 URZ, URZ, URZ, URZ ;  /* 0x0000003f3f3ff290 */ /* 0x000ff6000fffe03f */
[----:B------:R-:W-:Y:S01]  /*6f2d0*/  @!UPT UIADD3 URZ, URZ, URZ, URZ ;  /* 0x0000003f3f3ff290 */ /* 0x000fe2000fffe03f */
[----:B------:R-:W-:Y:S04]  /*6f2e0*/  STL.64 [R1+0x2c0], R152 ;  /* 0x0002c09801007387 */ /* 0x000fe80000100a00 */
[----:B------:R1:W-:Y:S04]  /*6f2f0*/  STL.64 [R1+0x2c8], R154 ;  /* 0x0002c89a01007387 */ /* 0x0003e80000100a00 */
[----:B-1----:R-:W2:Y:S04]  /*6f300*/  LDL.LU.64 R154, [R1+0x68f0] ;  /* 0x0068f000019a7983 */ /* 0x002ea80000300a00 */
[----:B------:R-:W3:Y:S01]  /*6f310*/  LDL.LU.64 R152, [R1+0x68e8] ;  /* 0x0068e80001987983 */ /* 0x000ee20000300a00 */
[C---:B--2---:R-:W-:Y:S11]  /*6f320*/  HMMA.1688.F32.TF32 R148, R48.reuse, R154, R148 ;  /* 0x0000009a3094723c */ /* 0x044ff60000081094 */
[----:B------:R-:W-:Y:S11]  /*6f330*/  @!UPT UIADD3 URZ, URZ, URZ, URZ ;  /* 0x0000003f3f3ff290 */ /* 0x000ff6000fffe03f */
[----:B------:R-:W-:Y:S01]  /*6f340*/  @!UPT UIADD3 URZ, URZ, URZ, URZ ;  /* 0x0000003f3f3ff290 */ /* 0x000fe2000fffe03f */
[----:B------:R-:W-:Y:S04]  /*6f350*/  STL.64 [R1+0x2b0], R148 ;  /* 0x0002b09401007387 */ /* 0x000fe80000100a00 */
[----:B------:R1:W-:Y:S04]  /*6f360*/  STL.64 [R1+0x2b8], R150 ;  /* 0x0002b89601007387 */ /* 0x0003e80000100a00 */
[----:B-1----:R-:W3:Y:S04]  /*6f370*/  LDL.LU.64 R150, [R1+0x68e0] ;  /* 0x0068e00001967983 */ /* 0x002ee80000300a00 */
[----:B------:R-:W2:Y:S01]  /*6f380*/  LDL.LU.64 R148, [R1+0x68d8] ;  /* 0x0068d80001947983 */ /* 0x000ea20000300a00 */
[C---:B---3--:R-:W-:Y:S11]  /*6f390*/  HMMA.1688.F32.TF32 R24, R48.reuse, R150, R24 ;  /* 0x000000963018723c */ /* 0x048ff60000081018 */
        /* <DEDUP_REMOVED lines=55> */
[----:B---3--:R-:W-:Y:S11]  /*6f710*/  HMMA.1688.F32.TF32 R120, R48, R126, R120 ;  /* 0x0000007e3078723c */ /* 0x008ff60000081078 */
[----:B------:R-:W-:Y:S11]  /*6f720*/  @!UPT UIADD3 URZ, URZ, URZ, URZ ;  /* 0x0000003f3f3ff290 */ /* 0x000ff6000fffe03f */
[----:B------:R-:W-:Y:S01]  /*6f730*/  @!UPT UIADD3 URZ, URZ, URZ, URZ ;  /* 0x0000003f3f3ff290 */ /* 0x000fe2000fffe03f */
[----:B------:R-:W-:Y:S04]  /*6f740*/  STL.64 [R1+0x620], R120 ;  /* 0x0006207801007387 */ /* 0x000fe80000100a00 */
[----:B------:R1:W-:Y:S04]  /*6f750*/  STL.64 [R1+0x628], R122 ;  /* 0x0006287a01007387 */ /* 0x0003e80000100a00 */
[----:B-1----:R-:W3:Y:S01]  /*6f760*/  LDL.LU.64 R122, [R1+0x6850] ;  /* 0x00685000017a7983 */ /* 0x002ee20000300a00 */
[----:B------:R-:W-:-:S03]  /*6f770*/  MOV R126, R2 ;  /* 0x00000002007e7202 */ /* 0x000fc60000000f00 */
[----:B------:R-:W2:Y:S04]  /*6f780*/  LDL.LU.64 R120, [R1+0x6848] ;  /* 0x0068480001787983 */ /* 0x000ea80000300a00 */
[----:B------:R-:W2:Y:S01]  /*6f790*/  LDL.LU R2, [R1+0x6840] ;  /* 0x0068400001027983 */ /* 0x000ea20000300800 */
        /* <DEDUP_REMOVED lines=13> */
[----:B------:R-:W4:Y:S01]  /*6f870*/  LDL.LU.64 R112, [R1+0x6820] ;  /* 0x0068200001707983 */ /* 0x000f220000300a00 */
[C---:B------:R-:W-:Y:S08]  /*6f880*/  HMMA.1688.F32.TF32 R40, R48.reuse, R110, R40 ;  /* 0x0000006e3028723c */ /* 0x040ff00000081028 */
[C---:B------:R-:W-:Y:S08]  /*6f890*/  HMMA.1688.F32.TF32 R12, R48.reuse, R106, R12 ;  /* 0x0000006a300c723c */ /* 0x040ff0000008100c */
[C---:B------:R-:W-:Y:S08]  /*6f8a0*/  HMMA.1688.F32.TF32 R32, R48.reuse, R102, R32 ;  /* 0x000000663020723c */ /* 0x040ff00000081020 */
[C---:B------:R-:W-:Y:S08]  /*6f8b0*/  HMMA.1688.F32.TF32 R16, R48.reuse, R98, R16 ;  /* 0x000000623010723c */ /* 0x040ff00000081010 */
[----:B------:R-:W-:Y:S01]  /*6f8c0*/  HMMA.1688.F32.TF32 R28, R48, R94, R28 ;  /* 0x0000005e301c723c */ /* 0x000fe2000008101c */
[----:B------:R-:W-:-:S07]  /*6f8d0*/  IMAD.MOV.U32 R127, RZ, RZ, R252 ;  /* 0x000000ffff7f7224 */ /* 0x000fce00078e00fc */
[C---:B--2---:R-:W-:Y:S08]  /*6f8e0*/  HMMA.1688.F32.TF32 R124, R48.reuse, R90, R124 ;  /* 0x0000005a307c723c */ /* 0x044ff0000008107c */
[C---:B---3--:R-:W-:Y:S11]  /*6f8f0*/  HMMA.1688.F32.TF32 R44, R48.reuse, R114, R44 ;  /* 0x00000072302c723c */ /* 0x048ff6000008102c */
[----:B------:R-:W-:Y:S11]  /*6f900*/  @!UPT UIADD3 URZ, URZ, URZ, URZ ;  /* 0x0000003f3f3ff290 */ /* 0x000ff6000fffe03f */
[----:B------:R-:W-:Y:S01]  /*6f910*/  @!UPT UIADD3 URZ, URZ, URZ, URZ ;  /* 0x0000003f3f3ff290 */ /* 0x000fe2000fffe03f */
[----:B------:R-:W-:Y:S04]  /*6f920*/  STL.64 [R1+0x610], R44 ;  /* 0x0006102c01007387 */ /* 0x000fe80000100a00 */
[----:B------:R1:W-:Y:S04]  /*6f930*/  STL.64 [R1+0x618], R46 ;  /* 0x0006182e01007387 */ /* 0x0003e80000100a00 */
[----:B-1----:R-:W2:Y:S04]  /*6f940*/  LDL.LU.64 R46, [R1+0x6818] ;  /* 0x00681800012e7983 */ /* 0x002ea80000300a00 */
[----:B------:R-:W2:Y:S04]  /*6f950*/  LDL.LU.64 R44, [R1+0x6810] ;  /* 0x00681000012c7983 */ /* 0x000ea80000300a00 */
[----:B------:R-:W3:Y:S04]  /*6f960*/  LDL R22, [R1+0x3098] ;  /* 0x0030980001167983 */ /* 0x000ee80000100800 */
        /* <DEDUP_REMOVED lines=21> */
[----:B------:R1:W-:Y:S02]  /*6fac0*/  STL.64 [R1+0x5b8], R126 ;  /* 0x0005b87e01007387 */ /* 0x0003e40000100a00 */
[C---:B-1----:R-:W-:Y:S08]  /*6fad0*/  HMMA.1688.F32.TF32 R124, R48.reuse, R86, R36 ;  /* 0x00000056307c723c */ /* 0x042ff00000081024 */
[C---:B------:R-:W-:Y:S08]  /*6fae0*/  HMMA.1688.F32.TF32 R36, R48.reuse, R82, R240 ;  /* 0x000000523024723c */ /* 0x040ff000000810f0 */
[----:B----4-:R-:W-:Y:S11]  /*6faf0*/  HMMA.1688.F32.TF32 R164, R48, R74, R164 ;  /* 0x0000004a30a4723c */ /* 0x010ff600000810a4 */
[----:B------:R-:W-:Y:S04]  /*6fb00*/  @!UPT UIADD3 URZ, URZ, URZ, URZ ;  /* 0x0000003f3f3ff290 */ /* 0x000fe8000fffe03f */
[----:B------:R-:W-:Y:S01]  /*6fb10*/  STL.64 [R1+0x560], R36 ;  /* 0x0005602401007387 */ /* 0x000fe20000100a00 */
[----:B------:R-:W-:-:S03]  /*6fb20*/  IMAD.MOV.U32 R252, RZ, RZ, R39 ;  /* 0x000000fffffc7224 */ /* 0x000fc600078e0027 */
[----:B------:R-:W-:Y:S04]  /*6fb30*/  STL.64 [R1+0x570], R124 ;  /* 0x0005707c01007387 */ /* 0x000fe80000100a00 */
[----:B------:R-:W-:Y:S04]  /*6fb40*/  STL.64 [R1+0x578], R126 ;  /* 0x0005787e01007387 */ /* 0x000fe80000100a00 */
[----:B------:R1:W-:Y:S02]  /*6fb50*/  STL [R1+0x568], R38 ;  /* 0x0005682601007387 */ /* 0x0003e40000100800 */
[C---:B-1----:R-:W-:Y:S08]  /*6fb60*/  HMMA.1688.F32.TF32 R36, R48.reuse, R78, R168 ;  /* 0x0000004e3024723c */ /* 0x042ff000000810a8 */
[C---:B------:R-:W-:Y:S01]  /*6fb70*/  HMMA.1688.F32.TF32 R124, R48.reuse, R70, R236 ;  /* 0x00000046307c723c */ /* 0x040fe200000810ec */
[----:B------:R-:W-:Y:S04]  /*6fb80*/  LDS R236, [R128+0x81080] ;  /* 0x0810800080ec7984 */ /* 0x000fe80000000800 */
[----:B------:R-:W-:Y:S04]  /*6fb90*/  LDS R238, [R128+0x81480] ;  /* 0x0814800080ee7984 */ /* 0x000fe80000000800 */
[----:B------:R-:W-:Y:S04]  /*6fba0*/  LDS R237, [R129+0x81080] ;  /* 0x0810800081ed7984 */ /* 0x000fe80000000800 */
[----:B------:R-:W-:Y:S04]  /*6fbb0*/  LDS R239, [R129+0x81480] ;  /* 0x0814800081ef7984 */ /* 0x000fe80000000800 */
[----:B------:R-:W-:Y:S04]  /*6fbc0*/  STL.64 [R1+0x550], R36 ;  /* 0x0005502401007387 */ /* 0x000fe80000100a00 */
[----:B------:R1:W-:Y:S04]  /*6fbd0*/  STL.64 [R1+0x558], R38 ;  /* 0x0005582601007387 */ /* 0x0003e80000100a00 */
[----:B------:R-:W-:Y:S04]  /*6fbe0*/  STL.64 [R1+0x540], R164 ;  /* 0x000540a401007387 */ /* 0x000fe80000100a00 */
[----:B------:R4:W-:Y:S01]  /*6fbf0*/  STL.64 [R1+0x548], R166 ;  /* 0x000548a601007387 */ /* 0x0009e20000100a00 */
[C---:B-1----:R-:W-:Y:S03]  /*6fc00*/  HMMA.1688.F32.TF32 R36, R48.reuse, R66, R180 ;  /* 0x000000423024723c */ /* 0x042fe600000810b4 */
[----:B------:R-:W-:Y:S04]  /*6fc10*/  STL.64 [R1+0x530], R124 ;  /* 0x0005307c01007387 */ /* 0x000fe80000100a00 */
[----:B------:R1:W-:Y:S01]  /*6fc20*/  STL.64 [R1+0x538], R126 ;  /* 0x0005387e01007387 */ /* 0x0003e20000100a00 */
[C---:B----4-:R-:W-:Y:S03]  /*6fc30*/  HMMA.1688.F32.TF32 R164, R48.reuse, R62, R244 ;  /* 0x0000003e30a4723c */ /* 0x050fe600000810f4 */
[----:B------:R-:W-:Y:S04]  /*6fc40*/  LDS R180, [R3+0x81000] ;  /* 0x0810000003b47984 */ /* 0x000fe80000000800 */
[----:B------:R-:W-:Y:S01]  /*6fc50*/  LDS R182, [R3+0x81400] ;  /* 0x0814000003b67984 */ /* 0x000fe20000000800 */
[----:B-1----:R-:W-:Y:S03]  /*6fc60*/  HMMA.1688.F32.TF32 R124, R48, R58, R176 ;  /* 0x0000003a307c723c */ /* 0x002fe600000810b0 */
[----:B------:R-:W-:Y:S04]  /*6fc70*/  LDS R176, [R128+0x81000] ;  /* 0x0810000080b07984 */ /* 0x000fe80000000800 */
[----:B------:R-:W-:Y:S04]  /*6fc80*/  LDS R178, [R128+0x81400] ;  /* 0x0814000080b27984 */ /* 0x000fe80000000800 */
[----:B------:R-:W-:Y:S04]  /*6fc90*/  LDS R177, [R129+0x81000] ;  /* 0x0810000081b17984 */ /* 0x000fe80000000800 */
[----:B------:R-:W-:Y:S04]  /*6fca0*/  LDS R179, [R129+0x81400] ;  /* 0x0814000081b37984 */ /* 0x000fe80000000800 */
[----:B------:R-:W-:Y:S04]  /*6fcb0*/  STL.64 [R1+0x510], R36 ;  /* 0x0005102401007387 */ /* 0x000fe80000100a00 */
[----:B------:R1:W-:Y:S04]  /*6fcc0*/  STL.64 [R1+0x518], R38 ;  /* 0x0005182601007387 */ /* 0x0003e80000100a00 */
[----:B------:R4:W-:Y:S04]  /*6fcd0*/  STL.64 [R1+0x500], R164 ;  /* 0x000500a401007387 */ /* 0x0009e80000100a00 */
[----:B------:R1:W-:Y:S04]  /*6fce0*/  STL.64 [R1+0x508], R166 ;  /* 0x000508a601007387 */ /* 0x0003e80000100a00 */
[----:B------:R-:W-:Y:S01]  /*6fcf0*/  STL.64 [R1+0x4f0], R124 ;  /* 0x0004f07c01007387 */ /* 0x000fe20000100a00 */
[----:B---3--:R-:W-:-:S03]  /*6fd00*/  IMAD R2, R2, 0x40000, R22 ;  /* 0x0004000002027824 */ /* 0x008fc600078e0216 */
[----:B------:R-:W-:Y:S04]  /*6fd10*/  LDS R181, [R0+0x81000] ;  /* 0x0810000000b57984 */ /* 0x000fe80000000800 */
[----:B------:R-:W3:Y:S01]  /*6fd20*/  LDSM.16.M88.4 R128, [R2] ;  /* 0x000000000280783b */ /* 0x000ee20000000200 */
[----:B-1----:R-:W-:Y:S03]  /*6fd30*/  HMMA.1688.F32.TF32 R36, R48, R54, R248 ;  /* 0x000000363024723c */ /* 0x002fe600000810f8 */
[----:B------:R-:W-:Y:S04]  /*6fd40*/  STL.64 [R1+0x4f8], R126 ;  /* 0x0004f87e01007387 */ /* 0x000fe80000100a00 */
[----:B------:R-:W1:Y:S01]  /*6fd50*/  LDSM.16.M88.4 R124, [R2+0x2000] ;  /* 0x00200000027c783b */ /* 0x000e620000000200 */
[----:B------:R-:W-:Y:S01]  /*6fd60*/  MOV R248, R121 ;  /* 0x0000007900f87202 */ /* 0x000fe20000000f00 */
[----:B------:R-:W-:-:S02]  /*6fd70*/  IMAD.MOV.U32 R249, RZ, RZ, R120 ;  /* 0x000000fffff97224 */ /* 0x000fc400078e0078 */
[----:B------:R-:W1:Y:S01]  /*6fd80*/  LDSM.16.M88.4 R120, [R2+0x4000] ;  /* 0x004000000278783b */ /* 0x000e620000000200 */
[----:B------:R-:W-:Y:S02]  /*6fd90*/  IMAD.MOV.U32 R250, RZ, RZ, R117 ;  /* 0x000000fffffa7224 */ /* 0x000fe400078e0075 */
[----:B------:R-:W-:Y:S01]  /*6fda0*/  IMAD.MOV.U32 R251, RZ, RZ, R116 ;  /* 0x000000fffffb7224 */ /* 0x000fe200078e0074 */
[----:B----4-:R-:W-:Y:S01]  /*6fdb0*/  MOV R164, R113 ;  /* 0x0000007100a47202 */ /* 0x010fe20000000f00 */
[----:B------:R-:W4:Y:S01]  /*6fdc0*/  LDSM.16.M88.4 R116, [R2+0x6000] ;  /* 0x006000000274783b */ /* 0x000f220000000200 */
[----:B------:R-:W-:Y:S02]  /*6fdd0*/  IMAD.MOV.U32 R165, RZ, RZ, R112 ;  /* 0x000000ffffa57224 */ /* 0x000fe400078e0070 */
[----:B------:R-:W-:Y:S01]  /*6fde0*/  IMAD.MOV.U32 R166, RZ, RZ, R109 ;  /* 0x000000ffffa67224 */ /* 0x000fe200078e006d */
[----:B------:R-:W1:Y:S01]  /*6fdf0*/  LDSM.16.M88.4 R112, [R2+0x8000] ;  /* 0x008000000270783b */ /* 0x000e620000000200 */
[----:B------:R-:W-:-:S03]  /*6fe00*/  IMAD.MOV.U32 R167, RZ, RZ, R108 ;  /* 0x000000ffffa77224 */ /* 0x000fc600078e006c */
[----:B------:R-:W-:Y:S04]  /*6fe10*/  LDSM.16.M88.4 R108, [R2+0xa000] ;  /* 0x00a00000026c783b */ /* 0x000fe80000000200 */
[----:B------:R-:W1:Y:S04]  /*6fe20*/  LDS R183, [R0+0x81400] ;  /* 0x0814000000b77984 */ /* 0x000e680000000800 */
[----:B------:R-:W-:Y:S04]  /*6fe30*/  LDS R244, [R3+0x81080] ;  /* 0x0810800003f47984 */ /* 0x000fe80000000800 */
[----:B------:R-:W-:Y:S04]  /*6fe40*/  LDS R246, [R3+0x81480] ;  /* 0x0814800003f67984 */ /* 0x000fe80000000800 */
[----:B------:R-:W-:Y:S04]  /*6fe50*/  LDS R245, [R0+0x81080] ;  /* 0x0810800000f57984 */ /* 0x000fe80000000800 */
[----:B------:R-:W2:Y:S01]  /*6fe60*/  LDS R247, [R0+0x81480] ;  /* 0x0814800000f77984 */ /* 0x000ea20000000800 */
[----:B------:R-:W-:Y:S01]  /*6fe70*/  MOV R168, R105 ;  /* 0x0000006900a87202 */ /* 0x000fe20000000f00 */
[----:B------:R-:W-:Y:S01]  /*6fe80*/  IMAD.MOV.U32 R169, RZ, RZ, R104 ;  /* 0x000000ffffa97224 */ /* 0x000fe200078e0068 */
[----:B------:R-:W-:Y:S01]  /*6fe90*/  MOV R104, R97 ;  /* 0x0000006100687202 */ /* 0x000fe20000000f00 */
[----:B------:R-:W-:-:S02]  /*6fea0*/  IMAD.MOV.U32 R105, RZ, RZ, R96 ;  /* 0x000000ffff697224 */ /* 0x000fc400078e0060 */
[----:B------:R-:W-:Y:S02]  /*6feb0*/  IMAD.MOV.U32 R106, RZ, RZ, R93 ;  /* 0x000000ffff6a7224 */ /* 0x000fe400078e005d */
[----:B------:R-:W-:Y:S02]  /*6fec0*/  IMAD.MOV.U32 R107, RZ, RZ, R92 ;  /* 0x000000ffff6b7224 */ /* 0x000fe400078e005c */
[----:B------:R-:W-:Y:S02]  /*6fed0*/  IMAD.MOV.U32 R242, RZ, RZ, R77 ;  /* 0x000000fffff27224 */ /* 0x000fe400078e004d */
[----:B------:R-:W-:Y:S01]  /*6fee0*/  IMAD.MOV.U32 R243, RZ, RZ, R76 ;  /* 0x000000fffff37224 */ /* 0x000fe200078e004c */
[----:B------:R1:W-:Y:S02]  /*6fef0*/  STL.64 [R1+0x4e0], R36 ;  /* 0x0004e02401007387 */ /* 0x0003e40000100a00 */
[----:B---3--:R-:W-:Y:S02]  /*6ff00*/  HMMA.1688.F32.TF32 R76, R176, R128, R104 ;  /* 0x00000080b04c723c */ /* 0x008fe40000081068 */
[----:B------:R3:W-:Y:S04]  /*6ff10*/  STL.64 [R1+0x4e8], R38 ;  /* 0x0004e82601007387 */ /* 0x0007e80000100a00 */
[----:B------:R-:W-:Y:S04]  /*6ff20*/  STL [R1+0x6454], R3 ;  /* 0x0064540301007387 */ /* 0x000fe80000100800 */
[----:B------:R-:W-:Y:S04]  /*6ff30*/  STL [R1+0x6450], R0 ;  /* 0x0064500001007387 */ /* 0x000fe80000100800 */
[----:B------:R-:W-:Y:S04]  /*6ff40*/  STL [R1+0x668c], R130 ;  /* 0x00668c8201007387 */ /* 0x000fe80000100800 */
[----:B------:R-:W-:Y:S04]  /*6ff50*/  STL [R1+0x6688], R131 ;  /* 0x0066888301007387 */ /* 0x000fe80000100800 */
[----:B-1----:R-:W-:Y:S04]  /*6ff60*/  STL [R1+0x6694], R126 ;  /* 0x0066947e01007387 */ /* 0x002fe80000100800 */
[----:B------:R-:W-:Y:S04]  /*6ff70*/  STL [R1+0x6690], R127 ;  /* 0x0066907f01007387 */ /* 0x000fe80000100800 */
[----:B------:R-:W-:Y:S04]  /*6ff80*/  STL [R1+0x669c], R122 ;  /* 0x00669c7a01007387 */ /* 0x000fe80000100800 */
[----:B------:R-:W-:Y:S01]  /*6ff90*/  STL [R1+0x6698], R123 ;  /* 0x0066987b01007387 */ /* 0x000fe20000100800 */
[----:B------:R-:W-:-:S03]  /*6ffa0*/  MOV R36, R89 ;  /* 0x0000005900247202 */ /* 0x000fc60000000f00 */
[----:B----4-:R-:W-:Y:S01]  /*6ffb0*/  STL [R1+0x66a4], R118 ;  /* 0x0066a47601007387 */ /* 0x010fe20000100800 */
[----:B--2---:R-:W-:Y:S03]  /*6ffc0*/  HMMA.1688.F32.TF32 R28, R236, R128, R28 ;  /* 0x00000080ec1c723c */ /* 0x004fe6000008101c */
[----:B------:R-:W-:Y:S01]  /*6ffd0*/  STL [R1+0x66a0], R119 ;  /* 0x0066a07701007387 */ /* 0x000fe20000100800 */
[----:B------:R-:W-:Y:S02]  /*6ffe0*/  IMAD.MOV.U32 R37, RZ, RZ, R88 ;  /* 0x000000ffff257224 */ /* 0x000fe400078e0058 */
[----:B---3--:R-:W-:Y:S01]  /*6fff0*/  IMAD.MOV.U32 R38, RZ, RZ, R85 ;  /* 0x000000ffff267224 */ /* 0x008fe200078e0055 */
[----:B------:R-:W-:Y:S01]  /*70000*/  STL [R1+0x66ac], R114 ;  /* 0x0066ac7201007387 */ /* 0x000fe20000100800 */
[----:B------:R-:W-:-:S03]  /*70010*/  IMAD.MOV.U32 R39, RZ, RZ, R84 ;  /* 0x000000ffff277224 */ /* 0x000fc600078e0054 */
[----:B------:R-:W-:Y:S01]  /*70020*/  STL [R1+0x66a8], R115 ;  /* 0x0066a87301007387 */ /* 0x000fe20000100800 */
[-C--:B------:R-:W-:Y:S03]  /*70030*/  HMMA.1688.F32.TF32 R48, R180, R128.reuse, R12 ;  /* 0x00000080b430723c */ /* 0x080fe6000008100c */
[----:B------:R-:W-:Y:S04]  /*70040*/  STL [R1+0x65e0], R110 ;  /* 0x0065e06e01007387 */ /* 0x000fe80000100800 */
[----:B------:R-:W-:Y:S01]  /*70050*/  STL [R1+0x65dc], R111 ;  /* 0x0065dc6f01007387 */ /* 0x000fe20000100800 */
[----:B------:R-:W-:Y:S03]  /*70060*/  HMMA.1688.F32.TF32 R12, R244, R128, R8 ;  /* 0x00000080f40c723c */ /* 0x000fe60000081008 */
[----:B------:R-:W-:Y:S04]  /*70070*/  STL.64 [R1+0x4d0], R76 ;  /* 0x0004d04c01007387 */ /* 0x000fe80000100a00 */
[----:B------:R-:W-:Y:S04]  /*70080*/  STL.64 [R1+0x4d8], R78 ;  /* 0x0004d84e01007387 */ /* 0x000fe80000100a00 */
[----:B------:R-:W-:Y:S01]  /*70090*/  STL.64 [R1+0x580], R28 ;  /* 0x0005801c01007387 */ /* 0x000fe20000100a00 */
[----:B------:R-:W-:Y:S03]  /*700a0*/  HMMA.1688.F32.TF32 R8, R180, R124, R40 ;  /* 0x0000007cb408723c */ /* 0x000fe60000081028 */
[----:B------:R1:W-:Y:S01]  /*700b0*/  STL.64 [R1+0x588], R30 ;  /* 0x0005881e01007387 */ /* 0x0003e20000100a00 */
[----:B------:R-:W-:Y:S01]  /*700c0*/  MOV R240, R81 ;  /* 0x0000005100f07202 */ /* 0x000fe20000000f00 */
[----:B------:R-:W-:-:S02]  /*700d0*/  IMAD.MOV.U32 R241, RZ, RZ, R80 ;  /* 0x000000fffff17224 */ /* 0x000fc400078e0050 */
[----:B------:R-:W-:Y:S01]  /*700e0*/  IMAD.MOV.U32 R170, RZ, RZ, R101 ;  /* 0x000000ffffaa7224 */ /* 0x000fe200078e0065 */
[-C--:B------:R-:W-:Y:S01]  /*700f0*/  HMMA.1688.F32.TF32 R4, R244, R124.reuse, R4 ;  /* 0x0000007cf404723c */ /* 0x080fe20000081004 */
[----:B------:R-:W-:Y:S01]  /*70100*/  IMAD.MOV.U32 R171, RZ, RZ, R100 ;  /* 0x000000ffffab7224 */ /* 0x000fe200078e0064 */
[----:B------:R-:W2:Y:S04]  /*70110*/  LDSM.16.M88.4 R104, [R2+0xc000] ;  /* 0x00c000000268783b */ /* 0x000ea80000000200 */
[----:B------:R-:W-:Y:S02]  /*70120*/  LDSM.16.M88.4 R96, [R2+0x10000] ;  /* 0x010000000260783b */ /* 0x000fe40000000200 */
[-C--:B-1----:R-:W-:Y:S02]  /*70130*/  HMMA.1688.F32.TF32 R28, R176, R124.reuse, R36 ;  /* 0x0000007cb01c723c */ /* 0x082fe40000081024 */
[----:B------:R-:W-:Y:S04]  /*70140*/  STL.64 [R1+0x5a0], R48 ;  /* 0x0005a03001007387 */ /* 0x000fe80000100a00 */
[----:B------:R-:W-:Y:S04]  /*70150*/  STL.64 [R1+0x5a8], R50 ;  /* 0x0005a83201007387 */ /* 0x000fe80000100a00 */
[----:B------:R-:W-:Y:S04]  /*70160*/  STL.64 [R1+0x690], R12 ;  /* 0x0006900c01007387 */ /* 0x000fe80000100a00 */
[----:B------:R1:W-:Y:S04]  /*70170*/  STL.64 [R1+0x698], R14 ;  /* 0x0006980e01007387 */ /* 0x0003e80000100a00 */
[----:B------:R-:W3:Y:S04]  /*70180*/  LDSM.16.M88.4 R100, [R2+0xe000] ;  /* 0x00e000000264783b */ /* 0x000ee80000000200 */
[----:B------:R-:W4:Y:S04]  /*70190*/  LDSM.16.M88.4 R92, [R2+0x12000] ;  /* 0x01200000025c783b */ /* 0x000f280000000200 */
[----:B------:R-:W-:Y:S01]  /*701a0*/  STL.64 [R1+0x4c0], R28 ;  /* 0x0004c01c01007387 */ /* 0x000fe20000100a00 */
[----:B-1----:R-:W-:Y:S03]  /*701b0*/  HMMA.1688.F32.TF32 R12, R236, R124, R16 ;  /* 0x0000007cec0c723c */ /* 0x002fe60000081010 */
[----:B------:R-:W-:Y:S04]  /*701c0*/  STL.64 [R1+0x4c8], R30 ;  /* 0x0004c81e01007387 */ /* 0x000fe80000100a00 */
[----:B------:R-:W-:Y:S04]  /*701d0*/  STL.64 [R1+0x590], R8 ;  /* 0x0005900801007387 */ /* 0x000fe80000100a00 */
[----:B------:R1:W-:Y:S04]  /*701e0*/  STL.64 [R1+0x598], R10 ;  /* 0x0005980a01007387 */ /* 0x0003e80000100a00 */
[----:B------:R-:W2:Y:S04]  /*701f0*/  LDSM.16.M88.4 R88, [R2+0x14000] ;  /* 0x014000000258783b */ /* 0x000ea80000000200 */
[----:B------:R-:W2:Y:S01]  /*70200*/  LDSM.16.M88.4 R84, [R2+0x16000] ;  /* 0x016000000254783b */ /* 0x000ea20000000200 */
[-C--:B-1----:R-:W-:Y:S03]  /*70210*/  HMMA.1688.F32.TF32 R8, R176, R120.reuse, R240 ;  /* 0x00000078b008723c */ /* 0x082fe600000810f0 */
[----:B------:R-:W-:Y:S04]  /*70220*/  STL.64 [R1+0x4b0], R12 ;  /* 0x0004b00c01007387 */ /* 0x000fe80000100a00 */
[----:B------:R1:W-:Y:S04]  /*70230*/  STL.64 [R1+0x4b8], R14 ;  /* 0x0004b80e01007387 */ /* 0x0003e80000100a00 */
[----:B------:R-:W-:Y:S04]  /*70240*/  STL.64 [R1+0x680], R4 ;  /* 0x0006800401007387 */ /* 0x000fe80000100a00 */
[----:B------:R-:W2:Y:S01]  /*70250*/  LDSM.16.M88.4 R80, [R2+0x18000] ;  /* 0x018000000250783b */ /* 0x000ea20000000200 */
[----:B-1----:R-:W-:Y:S03]  /*70260*/  HMMA.1688.F32.TF32 R12, R180, R120, R44 ;  /* 0x00000078b40c723c */ /* 0x002fe6000008102c */
[----:B------:R1:W-:Y:S04]  /*70270*/  STL.64 [R1+0x688], R6 ;  /* 0x0006880601007387 */ /* 0x0003e80000100a00 */
[----:B------:R-:W2:Y:S01]  /*70280*/  LDSM.16.M88.4 R76, [R2+0x1a000] ;  /* 0x01a00000024c783b */ /* 0x000ea20000000200 */
[----:B------:R-:W-:Y:S01]  /*70290*/  MOV R114, R8 ;  /* 0x0000000800727202 */ /* 0x000fe20000000f00 */
[----:B------:R-:W-:Y:S01]  /*702a0*/  IMAD.MOV.U32 R115, RZ, RZ, R9 ;  /* 0x000000ffff737224 */ /* 0x000fe200078e0009 */
[----:B------:R-:W-:Y:S01]  /*702b0*/  MOV R240, R25 ;  /* 0x0000001900f07202 */ /* 0x000fe20000000f00 */
[----:B------:R-:W-:Y:S01]  /*702c0*/  IMAD.MOV.U32 R118, RZ, RZ, R10 ;  /* 0x000000ffff767224 */ /* 0x000fe200078e000a */
[----:B------:R-:W-:Y:S01]  /*702d0*/  LDSM.16.M88.4 R16, [R2+0x24000] ;  /* 0x024000000210783b */ /* 0x000fe20000000200 */
[----:B------:R-:W-:-:S02]  /*702e0*/  IMAD.MOV.U32 R119, RZ, RZ, R11 ;  /* 0x000000ffff777224 */ /* 0x000fc400078e000b */
[-C--:B------:R-:W-:Y:S01]  /*702f0*/  HMMA.1688.F32.TF32 R8, R236, R120.reuse, R32 ;  /* 0x00000078ec08723c */ /* 0x080fe20000081020 */
[----:B------:R-:W-:Y:S01]  /*70300*/  IMAD.MOV.U32 R241, RZ, RZ, R24 ;  /* 0x000000fffff17224 */ /* 0x000fe200078e0018 */
[----:B------:R-:W-:Y:S04]  /*70310*/  LDSM.16.M88.4 R28, [R2+0x28000] ;  /* 0x02800000021c783b */ /* 0x000fe80000000200 */
[----:B------:R-:W-:Y:S02]  /*70320*/  LDSM.16.M88.4 R24, [R2+0x22000] ;  /* 0x022000000218783b */ /* 0x000fe40000000200 */
[----:B-1----:R-:W-:Y:S02]  /*70330*/  HMMA.1688.F32.TF32 R4, R244, R120, R160 ;  /* 0x00000078f404723c */ /* 0x002fe400000810a0 */
[----:B------:R-:W-:Y:S04]  /*70340*/  STL.64 [R1+0x520], R12 ;  /* 0x0005200c01007387 */ /* 0x000fe80000100a00 */
[----:B------:R-:W-:Y:S04]  /*70350*/  STL.64 [R1+0x528], R14 ;  /* 0x0005280e01007387 */ /* 0x000fe80000100a00 */
[----:B------:R-:W-:Y:S01]  /*70360*/  STL.64 [R1+0x66c0], R246 ;  /* 0x0066c0f601007387 */ /* 0x000fe20000100a00 */
[----:B------:R-:W-:-:S02]  /*70370*/  IMAD.MOV.U32 R242, RZ, RZ, R21 ;  /* 0x000000fffff27224 */ /* 0x000fc400078e0015 */
[----:B------:R-:W-:Y:S01]  /*70380*/  IMAD.MOV.U32 R243, RZ, RZ, R20 ;  /* 0x000000fffff37224 */ /* 0x000fe200078e0014 */
[----:B------:R-:W-:Y:S04]  /*70390*/  LDSM.16.M88.4 R32, [R2+0x2c000] ;  /* 0x02c000000220783b */ /* 0x000fe80000000200 */
[----:B------:R-:W-:Y:S04]  /*703a0*/  STL.64 [R1+0x1e0], R8 ;  /* 0x0001e00801007387 */ /* 0x000fe80000100a00 */
[----:B------:R-:W-:Y:S04]  /*703b0*/  STL.64 [R1+0x1e8], R10 ;  /* 0x0001e80a01007387 */ /* 0x000fe80000100a00 */
[----:B------:R-:W-:Y:S04]  /*703c0*/  STL.64 [R1+0x66b8], R244 ;  /* 0x0066b8f401007387 */ /* 0x000fe80000100a00 */
[----:B------:R-:W-:Y:S04]  /*703d0*/  STL.64 [R1+0x670], R4 ;  /* 0x0006700401007387 */ /* 0x000fe80000100a00 */
[----:B------:R1:W-:Y:S04]  /*703e0*/  STL.64 [R1+0x678], R6 ;  /* 0x0006780601007387 */ /* 0x0003e80000100a00 */
[----:B------:R-:W-:Y:S04]  /*703f0*/  LDSM.16.M88.4 R20, [R2+0x2a000] ;  /* 0x02a000000214783b */ /* 0x000fe80000000200 */
[----:B------:R-:W-:Y:S01]  /*70400*/  LDSM.16.M88.4 R44, [R2+0x2e000] ;  /* 0x02e00000022c783b */ /* 0x000fe20000000200 */
[----:B-1----:R-:W-:Y:S03]  /*70410*/  HMMA.1688.F32.TF32 R4, R176, R116, R168 ;  /* 0x00000074b004723c */ /* 0x002fe600000810a8 */
[----:B------:R-:W-:Y:S04]  /*70420*/  LDSM.16.M88.4 R36, [R2+0x30000] ;  /* 0x030000000224783b */ /* 0x000fe80000000200 */
[----:B------:R-:W-:Y:S04]  /*70430*/  LDSM.16.M88.4 R12, [R2+0x32000] ;  /* 0x03200000020c783b */ /* 0x000fe80000000200 */
[----:B------:R-:W-:Y:S04]  /*70440*/  LDSM.16.M88.4 R40, [R2+0x34000] ;  /* 0x034000000228783b */ /* 0x000fe80000000200 */
[----:B------:R-:W-:Y:S04]  /*70450*/  LDSM.16.M88.4 R48, [R2+0x38000] ;  /* 0x038000000230783b */ /* 0x000fe80000000200 */
[----:B------:R-:W-:Y:S05]  /*70460*/  LDSM.16.M88.4 R8, [R2+0x3a000] ;  /* 0x03a000000208783b */ /* 0x000fea0000000200 */
[----:B------:R-:W-:Y:S01]  /*70470*/  MOV R122, R4 ;  /* 0x00000004007a7202 */ /* 0x000fe20000000f00 */
[----:B------:R-:W-:-:S02]  /*70480*/  IMAD.MOV.U32 R123, RZ, RZ, R5 ;  /* 0x000000ffff7b7224 */ /* 0x000fc400078e0005 */
[----:B------:R-:W-:Y:S02]  /*70490*/  IMAD.MOV.U32 R126, RZ, RZ, R6 ;  /* 0x000000ffff7e7224 */ /* 0x000fe400078e0006 */
[----:B------:R-:W-:Y:S02]  /*704a0*/  IMAD.MOV.U32 R127, RZ, RZ, R7 ;  /* 0x000000ffff7f7224 */ /* 0x000fe400078e0007 */
[----:B------:R-:W-:Y:S07]  /*704b0*/  HMMA.1688.F32.TF32 R4, R176, R112, R164 ;  /* 0x00000070b004723c */ /* 0x000fee00000810a4 */
[----:B------:R-:W-:Y:S01]  /*704c0*/  MOV R164, R73 ;  /* 0x0000004900a47202 */ /* 0x000fe20000000f00 */
[----:B------:R-:W-:-:S02]  /*704d0*/  IMAD.MOV.U32 R165, RZ, RZ, R72 ;  /* 0x000000ffffa57224 */ /* 0x000fc400078e0048 */
[----:B------:R-:W1:Y:S01]  /*704e0*/  LDSM.16.M88.4 R72, [R2+0x1c000] ;  /* 0x01c000000248783b */ /* 0x000e620000000200 */
[----:B------:R-:W-:Y:S02]  /*704f0*/  IMAD.MOV.U32 R166, RZ, RZ, R69 ;  /* 0x000000ffffa67224 */ /* 0x000fe400078e0045 */
[----:B------:R-:W-:Y:S02]  /*70500*/  IMAD.MOV.U32 R167, RZ, RZ, R68 ;  /* 0x000000ffffa77224 */ /* 0x000fe400078e0044 */
[----:B------:R-:W1:Y:S09]  /*70510*/  LDSM.16.M88.4 R68, [R2+0x1e000] ;  /* 0x01e000000244783b */ /* 0x000e720000000200 */
[----:B------:R-:W-:Y:S01]  /*70520*/  MOV R130, R4 ;  /* 0x0000000400827202 */ /* 0x000fe20000000f00 */
[----:B------:R-:W-:-:S02]  /*70530*/  IMAD.MOV.U32 R131, RZ, RZ, R5 ;  /* 0x000000ffff837224 */ /* 0x000fc400078e0005 */
[----:B------:R-:W-:Y:S02]  /*70540*/  IMAD.MOV.U32 R129, RZ, RZ, R6 ;  /* 0x000000ffff817224 */ /* 0x000fe400078e0006 */
[----:B------:R-:W-:Y:S02]  /*70550*/  IMAD.MOV.U32 R128, RZ, RZ, R7 ;  /* 0x000000ffff807224 */ /* 0x000fe400078e0007 */
[----:B------:R-:W-:Y:S01]  /*70560*/  HMMA.1688.F32.TF32 R4, R176, R108, R248 ;  /* 0x0000006cb004723c */ /* 0x000fe200000810f8 */
[----:B------:R-:W-:-:S06]  /*70570*/  MOV R168, R57 ;  /* 0x0000003900a87202 */ /* 0x000fcc0000000f00 */
[----:B------:R-:W-:Y:S01]  /*70580*/  MOV R248, R65 ;  /* 0x0000004100f87202 */ /* 0x000fe20000000f00 */
[----:B------:R-:W-:Y:S02]  /*70590*/  IMAD.MOV.U32 R249, RZ, RZ, R64 ;  /* 0x000000fffff97224 */ /* 0x000fe400078e0040 */
[----:B------:R-:W1:Y:S01]  /*705a0*/  LDSM.16.M88.4 R64, [R2+0x20000] ;  /* 0x020000000240783b */ /* 0x000e620000000200 */
[----:B------:R-:W-:-:S03]  /*705b0*/  IMAD.MOV.U32 R169, RZ, RZ, R56 ;  /* 0x000000ffffa97224 */ /* 0x000fc600078e0038 */
[----:B------:R-:W1:Y:S04]  /*705c0*/  LDSM.16.M88.4 R56, [R2+0x26000] ;  /* 0x026000000238783b */ /* 0x000e680000000200 */
[----:B------:R1:W-:Y:S01]  /*705d0*/  STL.64 [R1+0x66b0], R122 ;  /* 0x0066b07a01007387 */ /* 0x0003e20000100a00 */
[----:B------:R-:W-:-:S04]  /*705e0*/  IMAD.MOV.U32 R170, RZ, RZ, R53 ;  /* 0x000000ffffaa7224 */ /* 0x000fc800078e0035 */
[----:B------:R-:W-:Y:S01]  /*705f0*/  STL.64 [R1+0x1b0], R4 ;  /* 0x0001b00401007387 */ /* 0x000fe20000100a00 */
[----:B------:R-:W-:-:S03]  /*70600*/  IMAD.MOV.U32 R171, RZ, RZ, R52 ;  /* 0x000000ffffab7224 */ /* 0x000fc600078e0034 */
[----:B------:R-:W-:Y:S04]  /*70610*/  STL.64 [R1+0x1b8], R6 ;  /* 0x0001b80601007387 */ /* 0x000fe80000100a00 */
[----:B--2---:R-:W-:Y:S04]  /*70620*/  STL [R1+0x65d4], R106 ;  /* 0x0065d46a01007387 */ /* 0x004fe80000100800 */
[----:B------:R-:W-:Y:S04]  /*70630*/  STL [R1+0x65d0], R107 ;  /* 0x0065d06b01007387 */ /* 0x000fe80000100800 */
[----:B---3--:R-:W-:Y:S04]  /*70640*/  STL [R1+0x65cc], R102 ;  /* 0x0065cc6601007387 */ /* 0x008fe80000100800 */
[----:B------:R-:W2:Y:S04]  /*70650*/  LDSM.16.M88.4 R52, [R2+0x36000] ;  /* 0x036000000234783b */ /* 0x000ea80000000200 */
[----:B------:R-:W-:Y:S04]  /*70660*/  STL [R1+0x65c8], R103 ;  /* 0x0065c86701007387 */ /* 0x000fe80000100800 */
[----:B------:R-:W-:Y:S04]  /*70670*/  STL [R1+0x65e4], R98 ;  /* 0x0065e46201007387 */ /* 0x000fe80000100800 */
[----:B------:R-:W-:Y:S01]  /*70680*/  STL [R1+0x65d8], R99 ;  /* 0x0065d86301007387 */ /* 0x000fe20000100800 */
[----:B------:R-:W-:-:S03]  /*70690*/  IMAD.MOV.U32 R250, RZ, RZ, R61 ;  /* 0x000000fffffa7224 */ /* 0x000fc600078e003d */
[----:B----4-:R-:W-:Y:S01]  /*706a0*/  STL [R1+0x65ec], R94 ;  /* 0x0065ec5e01007387 */ /* 0x010fe20000100800 */
[----:B------:R-:W-:-:S03]  /*706b0*/  IMAD.MOV.U32 R251, RZ, RZ, R60 ;  /* 0x000000fffffb7224 */ /* 0x000fc600078e003c */
[----:B------:R-:W-:Y:S04]  /*706c0*/  STL [R1+0x65e8], R95 ;  /* 0x0065e85f01007387 */ /* 0x000fe80000100800 */
[----:B------:R-:W-:Y:S04]  /*706d0*/  STL [R1+0x65f4], R90 ;  /* 0x0065f45a01007387 */ /* 0x000fe80000100800 */
[----:B------:R-:W3:Y:S04]  /*706e0*/  LDSM.16.M88.4 R4, [R2+0x3c000] ;  /* 0x03c000000204783b */ /* 0x000ee80000000200 */
[----:B------:R-:W-:Y:S04]  /*706f0*/  STL [R1+0x65f0], R91 ;  /* 0x0065f05b01007387 */ /* 0x000fe80000100800 */
[----:B------:R-:W-:Y:S04]  /*70700*/  STL [R1+0x65fc], R86 ;  /* 0x0065fc5601007387 */ /* 0x000fe80000100800 */
[----:B------:R-:W4:Y:S04]  /*70710*/  LDSM.16.M88.4 R60, [R2+0x3e000] ;  /* 0x03e00000023c783b */ /* 0x000f280000000200 */
[----:B------:R-:W-:Y:S04]  /*70720*/  STL [R1+0x65f8], R87 ;  /* 0x0065f85701007387 */ /* 0x000fe80000100800 */
[----:B------:R-:W-:Y:S04]  /*70730*/  STL [R1+0x6604], R82 ;  /* 0x0066045201007387 */ /* 0x000fe80000100800 */
[----:B------:R-:W-:Y:S04]  /*70740*/  STL [R1+0x6600], R83 ;  /* 0x0066005301007387 */ /* 0x000fe80000100800 */
[----:B------:R-:W-:Y:S04]  /*70750*/  STL [R1+0x660c], R78 ;  /* 0x00660c4e01007387 */ /* 0x000fe80000100800 */
[----:B------:R-:W-:Y:S04]  /*70760*/  STL [R1+0x6608], R79 ;  /* 0x0066084f01007387 */ /* 0x000fe80000100800 */
[----:B-1----:R-:W-:Y:S04]  /*70770*/  STL [R1+0x6614], R74 ;  /* 0x0066144a01007387 */ /* 0x002fe80000100800 */
[----:B------:R-:W-:Y:S04]  /*70780*/  STL [R1+0x6610], R75 ;  /* 0x0066104b01007387 */ /* 0x000fe80000100800 */
[----:B------:R-:W-:Y:S04]  /*70790*/  STL [R1+0x661c], R70 ;  /* 0x00661c4601007387 */ /* 0x000fe80000100800 */
[----:B------:R1:W-:Y:S04]  /*707a0*/  STL [R1+0x6618], R71 ;  /* 0x0066184701007387 */ /* 0x0003e80000100800 */
[----:B------:R-:W-:Y:S04]  /*707b0*/  STL [R1+0x6624], R66 ;  /* 0x0066244201007387 */ /* 0x000fe80000100800 */
[----:B------:R1:W-:Y:S04]  /*707c0*/  STL [R1+0x6620], R67 ;  /* 0x0066204301007387 */ /* 0x0003e80000100800 */
[----:B------:R-:W-:Y:S01]  /*707d0*/  STL [R1+0x662c], R26 ;  /* 0x00662c1a01007387 */ /* 0x000fe20000100800 */
[C---:B------:R-:W-:Y:S03]  /*707e0*/  HMMA.1688.F32.TF32 R120, R176.reuse, R100, R168 ;  /* 0x00000064b078723c */ /* 0x040fe600000810a8 */
[----:B------:R-:W-:Y:S04]  /*707f0*/  STL [R1+0x6628], R27 ;  /* 0x0066281b01007387 */ /* 0x000fe80000100800 */
[----:B------:R-:W-:Y:S04]  /*70800*/  STL [R1+0x6634], R18 ;  /* 0x0066341201007387 */ /* 0x000fe80000100800 */
[----:B------:R-:W-:Y:S04]  /*70810*/  STL [R1+0x6630], R19 ;  /* 0x0066301301007387 */ /* 0x000fe80000100800 */
[----:B------:R-:W-:Y:S01]  /*70820*/  STL [R1+0x663c], R58 ;  /* 0x00663c3a01007387 */ /* 0x000fe20000100800 */
[----:B------:R-:W-:Y:S03]  /*70830*/  HMMA.1688.F32.TF32 R160, R176, R104, R240 ;  /* 0x00000068b0a0723c */ /* 0x000fe600000810f0 */
        /* <DEDUP_REMOVED lines=15> */
[----:B--2---:R-:W-:Y:S04]  /*70930*/  STL [R1+0x64ac], R54 ;  /* 0x0064ac3601007387 */ /* 0x004fe80000100800 */
[----:B------:R-:W-:Y:S04]  /*70940*/  STL [R1+0x64a8], R55 ;  /* 0x0064a83701007387 */ /* 0x000fe80000100800 */
[----:B------:R-:W-:Y:S04]  /*70950*/  STL [R1+0x648c], R50 ;  /* 0x00648c3201007387 */ /* 0x000fe80000100800 */
[----:B------:R-:W-:Y:S04]  /*70960*/  STL [R1+0x6488], R51 ;  /* 0x0064883301007387 */ /* 0x000fe80000100800 */
[----:B------:R-:W-:Y:S01]  /*70970*/  STL [R1+0x647c], R10 ;  /* 0x00647c0a01007387 */ /* 0x000fe20000100800 */
[----:B-1----:R-:W-:-:S03]  /*70980*/  IMAD.MOV.U32 R71, RZ, RZ, R123 ;  /* 0x000000ffff477224 */ /* 0x002fc600078e007b */
[----:B------:R-:W-:Y:S01]  /*70990*/  STL [R1+0x6478], R11 ;  /* 0x0064780b01007387 */ /* 0x000fe20000100800 */
[----:B------:R-:W-:-:S03]  /*709a0*/  IMAD.MOV.U32 R70, RZ, RZ, R122 ;  /* 0x000000ffff467224 */ /* 0x000fc600078e007a */
[----:B---3--:R-:W-:Y:S01]  /*709b0*/  STL [R1+0x646c], R6 ;  /* 0x00646c0601007387 */ /* 0x008fe20000100800 */
[----:B------:R-:W-:-:S03]  /*709c0*/  IMAD.MOV.U32 R67, RZ, RZ, R121 ;  /* 0x000000ffff437224 */ /* 0x000fc600078e0079 */
[----:B------:R-:W-:Y:S01]  /*709d0*/  STL [R1+0x6468], R7 ;  /* 0x0064680701007387 */ /* 0x000fe20000100800 */
[----:B------:R-:W-:-:S03]  /*709e0*/  MOV R66, R120 ;  /* 0x0000007800427202 */ /* 0x000fc60000000f00 */
[----:B----4-:R-:W-:Y:S04]  /*709f0*/  STL [R1+0x645c], R62 ;  /* 0x00645c3e01007387 */ /* 0x010fe80000100800 */
[----:B------:R-:W-:Y:S04]  /*70a00*/  STL [R1+0x6458], R63 ;  /* 0x0064583f01007387 */ /* 0x000fe80000100800 */
[----:B------:R-:W-:Y:S04]  /*70a10*/  STL [R1+0x6000], R2 ;  /* 0x0060000201007387 */ /* 0x000fe80000100800 */
[----:B------:R1:W-:Y:S04]  /*70a20*/  STL.64 [R1+0xc0], R160 ;  /* 0x0000c0a001007387 */ /* 0x0003e80000100a00 */
[----:B------:R2:W-:Y:S01]  /*70a30*/  STL.64 [R1+0xc8], R162 ;  /* 0x0000c8a201007387 */ /* 0x0005e20000100a00 */
[----:B------:R-:W-:Y:S03]  /*70a40*/  HMMA.1688.F32.TF32 R120, R176, R96, R248 ;  /* 0x00000060b078723c */ /* 0x000fe600000810f8 */
[----:B------:R3:W-:Y:S04]  /*70a50*/  STL [R1+0x6674], R71 ;  /* 0x0066744701007387 */ /* 0x0007e80000100800 */
[----:B------:R4:W-:Y:S04]  /*70a60*/  STL [R1+0x6670], R70 ;  /* 0x0066704601007387 */ /* 0x0009e80000100800 */
[----:B------:R1:W-:Y:S04]  /*70a70*/  STL [R1+0x666c], R67 ;  /* 0x00666c4301007387 */ /* 0x0003e80000100800 */
[----:B------:R1:W-:Y:S04]  /*70a80*/  STL [R1+0x6668], R66 ;  /* 0x0066684201007387 */ /* 0x0003e80000100800 */
[----:B------:R-:W3:Y:S04]  /*70a90*/  LDL.LU R248, [R1+0x830] ;  /* 0x0008300001f87983 */ /* 0x000ee80000300800 */
[----:B------:R-:W3:Y:S04]  /*70aa0*/  LDL.LU R249, [R1+0x834] ;  /* 0x0008340001f97983 */ /* 0x000ee80000300800 */
[----:B------:R-:W3:Y:S04]  /*70ab0*/  LDL.LU R250, [R1+0x838] ;  /* 0x0008380001fa7983 */ /* 0x000ee80000300800 */
[----:B------:R-:W3:Y:S01]  /*70ac0*/  LDL.LU R251, [R1+0x83c] ;  /* 0x00083c0001fb7983 */ /* 0x000ee20000300800 */
[----:B------:R-:W-:Y:S01]  /*70ad0*/  MOV R74, R120 ;  /* 0x00000078004a7202 */ /* 0x000fe20000000f00 */
[----:B------:R-:W-:-:S02]  /*70ae0*/  IMAD.MOV.U32 R75, RZ, RZ, R121 ;  /* 0x000000ffff4b7224 */ /* 0x000fc400078e0079 */
[----:B------:R-:W-:Y:S01]  /*70af0*/  IMAD.MOV.U32 R78, RZ, RZ, R122 ;  /* 0x000000ffff4e7224 */ /* 0x000fe200078e007a */
[----:B------:R-:W4:Y:S01]  /*70b00*/  LDL.LU R168, [R1+0x820] ;  /* 0x0008200001a87983 */ /* 0x000f220000300800 */
[----:B------:R-:W-:Y:S02]  /*70b10*/  IMAD.MOV.U32 R79, RZ, RZ, R123 ;  /* 0x000000ffff4f7224 */ /* 0x000fe400078e007b */
[----:B------:R-:W-:Y:S01]  /*70b20*/  HMMA.1688.F32.TF32 R120, R176, R92, R164 ;  /* 0x0000005cb078723c */ /* 0x000fe200000810a4 */
[----:B------:R-:W4:Y:S04]  /*70b30*/  LDL.LU R169, [R1+0x824] ;  /* 0x0008240001a97983 */ /* 0x000f280000300800 */
[----:B------:R-:W4:Y:S04]  /*70b40*/  LDL.LU R170, [R1+0x828] ;  /* 0x0008280001aa7983 */ /* 0x000f280000300800 */
[----:B------:R-:W4:Y:S04]  /*70b50*/  LDL.LU R171, [R1+0x82c] ;  /* 0x00082c0001ab7983 */ /* 0x000f280000300800 */
[----:B------:R-:W-:Y:S04]  /*70b60*/  STL [R1+0x6684], R79 ;  /* 0x0066844f01007387 */ /* 0x000fe80000100800 */
[----:B------:R-:W-:Y:S04]  /*70b70*/  STL [R1+0x6680], R78 ;  /* 0x0066804e01007387 */ /* 0x000fe80000100800 */
[----:B------:R-:W-:Y:S04]  /*70b80*/  STL [R1+0x667c], R75 ;  /* 0x00667c4b01007387 */ /* 0x000fe80000100800 */
[----:B------:R-:W-:Y:S01]  /*70b90*/  STL [R1+0x6678], R74 ;  /* 0x0066784a01007387 */ /* 0x000fe20000100800 */
[----:B------:R-:W-:-:S03]  /*70ba0*/  MOV R82, R120 ;  /* 0x0000007800527202 */ /* 0x000fc60000000f00 */
[----:B------:R-:W4:Y:S01]  /*70bb0*/  LDL.LU R164, [R1+0x810] ;  /* 0x0008100001a47983 */ /* 0x000f220000300800 */
[----:B------:R-:W-:-:S03]  /*70bc0*/  IMAD.MOV.U32 R83, RZ, RZ, R121 ;  /* 0x000000ffff537224 */ /* 0x000fc600078e0079 */
[----:B------:R-:W4:Y:S01]  /*70bd0*/  LDL.LU R165, [R1+0x814] ;  /* 0x0008140001a57983 */ /* 0x000f220000300800 */
[----:B------:R-:W-:-:S03]  /*70be0*/  IMAD.MOV.U32 R86, RZ, RZ, R122 ;  /* 0x000000ffff567224 */ /* 0x000fc600078e007a */
[----:B------:R-:W4:Y:S01]  /*70bf0*/  LDL.LU R166, [R1+0x818] ;  /* 0x0008180001a67983 */ /* 0x000f220000300800 */
[----:B------:R-:W-:-:S03]  /*70c00*/  IMAD.MOV.U32 R87, RZ, RZ, R123 ;  /* 0x000000ffff577224 */ /* 0x000fc600078e007b */
        /* <DEDUP_REMOVED lines=11> */
[----:B--2---:R-:W2:Y:S04]  /*70cc0*/  LDL.LU R162, [R1+0x7e8] ;  /* 0x0007e80001a27983 */ /* 0x004ea80000300800 */
[----:B------:R-:W2:Y:S04]  /*70cd0*/  LDL.LU R163, [R1+0x7ec] ;  /* 0x0007ec0001a37983 */ /* 0x000ea80000300800 */
[----:B------:R-:W2:Y:S04]  /*70ce0*/  LDL.LU R240, [R1+0x7d0] ;  /* 0x0007d00001f07983 */ /* 0x000ea80000300800 */
[----:B------:R-:W2:Y:S04]  /*70cf0*/  LDL.LU R241, [R1+0x7d4] ;  /* 0x0007d40001f17983 */ /* 0x000ea80000300800 */
[----:B------:R-:W2:Y:S04]  /*70d00*/  LDL.LU R242, [R1+0x7d8] ;  /* 0x0007d80001f27983 */ /* 0x000ea80000300800 */
[----:B------:R-:W2:Y:S01]  /*70d10*/  LDL.LU R243, [R1+0x7dc] ;  /* 0x0007dc0001f37983 */ /* 0x000ea20000300800 */
[C---:B---3--:R-:W-:Y:S11]  /*70d20*/  HMMA.1688.F32.TF32 R248, R176.reuse, R88, R248 ;  /* 0x00000058b0f8723c */ /* 0x048ff600000810f8 */
[----:B------:R-:W-:Y:S11]  /*70d30*/  @!UPT UIADD3 URZ, URZ, URZ, URZ ;  /* 0x0000003f3f3ff290 */ /* 0x000ff6000fffe03f */
[----:B------:R-:W-:Y:S02]  /*70d40*/  @!UPT UIADD3 URZ, URZ, URZ, URZ ;  /* 0x0000003f3f3ff290 */ /* 0x000fe4000fffe03f */
[----:B------:R-:W-:Y:S01]  /*70d50*/  MOV R90, R248 ;  /* 0x000000f8005a7202 */ /* 0x000fe20000000f00 */
[----:B------:R-:W-:Y:S01]  /*70d60*/  IMAD.MOV.U32 R91, RZ, RZ, R249 ;  /* 0x000000ffff5b7224 */ /* 0x000fe200078e00f9 */
[----:B------:R-:W3:Y:S01]  /*70d70*/  LDL.LU R248, [R1+0x7c0] ;  /* 0x0007c00001f87983 */ /* 0x000ee20000300800 */
[----:B------:R-:W-:Y:S02]  /*70d80*/  IMAD.MOV.U32 R94, RZ, RZ, R250 ;  /* 0x000000ffff5e7224 */ /* 0x000fe400078e00fa */
        /* <DEDUP_REMOVED lines=11> */
[C---:B------:R-:W-:Y:S11]  /*70e40*/  HMMA.1688.F32.TF32 R120, R176.reuse, R72, R244 ;  /* 0x00000048b078723c */ /* 0x040ff600000810f4 */
[----:B------:R-:W-:Y:S11]  /*70e50*/  @!UPT UIADD3 URZ, URZ, URZ, URZ ;  /* 0x0000003f3f3ff290 */ /* 0x000ff6000fffe03f */
[----:B------:R-:W-:Y:S02]  /*70e60*/  @!UPT UIADD3 URZ, URZ, URZ, URZ ;  /* 0x0000003f3f3ff290 */ /* 0x000fe4000fffe03f */
[----:B------:R-:W-:Y:S01]  /*70e70*/  MOV R34, R120 ;  /* 0x0000007800227202 */ /* 0x000fe20000000f00 */
[----:B------:R-:W-:Y:S02]  /*70e80*/  IMAD.MOV.U32 R35, RZ, RZ, R121 ;  /* 0x000000ffff237224 */ /* 0x000fe400078e0079 */
[----:B------:R-:W-:Y:S02]  /*70e90*/  IMAD.MOV.U32 R22, RZ, RZ, R122 ;  /* 0x000000ffff167224 */ /* 0x000fe400078e007a */
[----:B------:R-:W-:Y:S02]  /*70ea0*/  IMAD.MOV.U32 R23, RZ, RZ, R123 ;  /* 0x000000ffff177224 */ /* 0x000fe400078e007b */
[C---:B--2---:R-:W-:Y:S08]  /*70eb0*/  HMMA.1688.F32.TF32 R120, R176.reuse, R68, R160 ;  /* 0x00000044b078723c */ /* 0x044ff000000810a0 */
[C---:B------:R-:W-:Y:S08]  /*70ec0*/  HMMA.1688.F32.TF32 R168, R176.reuse, R84, R168 ;  /* 0x00000054b0a8723c */ /* 0x040ff000000810a8 */
[----:B------:R-:W-:Y:S08]  /*70ed0*/  HMMA.1688.F32.TF32 R164, R176, R80, R164 ;  /* 0x00000050b0a4723c */ /* 0x000ff000000810a4 */
[----:B------:R-:W-:Y:S01]  /*70ee0*/  MOV R106, R120 ;  /* 0x00000078006a7202 */ /* 0x000fe20000000f00 */
[----:B------:R-:W-:-:S02]  /*70ef0*/  IMAD.MOV.U32 R107, RZ, RZ, R121 ;  /* 0x000000ffff6b7224 */ /* 0x000fc400078e0079 */
[----:B------:R-:W-:Y:S02]  /*70f00*/  IMAD.MOV.U32 R102, RZ, RZ, R122 ;  /* 0x000000ffff667224 */ /* 0x000fe400078e007a */
[----:B------:R-:W-:Y:S02]  /*70f10*/  IMAD.MOV.U32 R103, RZ, RZ, R123 ;  /* 0x000000ffff677224 */ /* 0x000fe400078e007b */
[----:B------:R-:W-:Y:S01]  /*70f20*/  HMMA.1688.F32.TF32 R120, R176, R64, R240 ;  /* 0x00000040b078723c */ /* 0x000fe200000810f0 */
[----:B------:R-:W-:Y:S01]  /*70f30*/  IMAD.MOV.U32 R111, RZ, RZ, R170 ;  /* 0x000000ffff6f7224 */ /* 0x000fe200078e00aa */
[----:B------:R-:W-:Y:S01]  /*70f40*/  MOV R98, R168 ;  /* 0x000000a800627202 */ /* 0x000fe20000000f00 */
[----:B------:R-:W-:Y:S02]  /*70f50*/  IMAD.MOV.U32 R99, RZ, RZ, R171 ;  /* 0x000000ffff637224 */ /* 0x000fe400078e00ab */
[----:B------:R-:W-:Y:S01]  /*70f60*/  IMAD.MOV.U32 R110, RZ, RZ, R169 ;  /* 0x000000ffff6e7224 */ /* 0x000fe200078e00a9 */
[----:B------:R-:W2:Y:S01]  /*70f70*/  LDL.LU.64 R170, [R1+0x67b8] ;  /* 0x0067b80001aa7983 */ /* 0x000ea20000300a00 */
[----:B------:R-:W-:-:S02]  /*70f80*/  MOV R146, R133 ;  /* 0x0000008500927202 */ /* 0x000fc40000000f00 */
[----:B------:R-:W-:Y:S01]  /*70f90*/  IMAD.MOV.U32 R26, RZ, RZ, R166 ;  /* 0x000000ffff1a7224 */ /* 0x000fe200078e00a6 */
[----:B------:R-:W4:Y:S01]  /*70fa0*/  LDL.LU.64 R168, [R1+0x67b0] ;  /* 0x0067b00001a87983 */ /* 0x000f220000300a00 */
[----:B------:R-:W-:Y:S01]  /*70fb0*/  IMAD.MOV.U32 R27, RZ, RZ, R167 ;  /* 0x000000ffff1b7224 */ /* 0x000fe200078e00a7 */
[----:B------:R-:W-:Y:S01]  /*70fc0*/  MOV R18, R164 ;  /* 0x000000a400127202 */ /* 0x000fe20000000f00 */
[----:B------:R-:W-:Y:S01]  /*70fd0*/  IMAD.MOV.U32 R19, RZ, RZ, R165 ;  /* 0x000000ffff137224 */ /* 0x000fe200078e00a5 */
[----:B------:R-:W2:Y:S01]  /*70fe0*/  LDL.LU.64 R166, [R1+0x67a8] ;  /* 0x0067a80001a67983 */ /* 0x000ea20000300a00 */
[----:B------:R-:W-:-:S03]  /*70ff0*/  IMAD.MOV.U32 R147, RZ, RZ, R132 ;  /* 0x000000ffff937224 */ /* 0x000fc600078e0084 */
[----:B------:R-:W2:Y:S04]  /*71000*/  LDL.LU.64 R164, [R1+0x67a0] ;  /* 0x0067a00001a47983 */ /* 0x000ea80000300a00 */
[----:B------:R-:W2:Y:S04]  /*71010*/  LDL.LU R133, [R1+0x679c] ;  /* 0x00679c0001857983 */ /* 0x000ea80000300800 */
[----:B------:R-:W2:Y:S01]  /*71020*/  LDL.LU R132, [R1+0x6798] ;  /* 0x0067980001847983 */ /* 0x000ea20000300800 */
[----:B------:R-:W-:Y:S01]  /*71030*/  MOV R38, R120 ;  /* 0x0000007800267202 */ /* 0x000fe20000000f00 */
[----:B------:R-:W-:-:S02]  /*71040*/  IMAD.MOV.U32 R39, RZ, RZ, R121 ;  /* 0x000000ffff277224 */ /* 0x000fc400078e0079 */
[----:B------:R-:W2:Y:S01]  /*71050*/  LDL.LU R160, [R1+0x7b0] ;  /* 0x0007b00001a07983 */ /* 0x000ea20000300800 */
[----:B------:R-:W-:Y:S02]  /*71060*/  IMAD.MOV.U32 R46, RZ, RZ, R122 ;  /* 0x000000ffff2e7224 */ /* 0x000fe400078e007a */
[----:B------:R-:W-:Y:S01]  /*71070*/  IMAD.MOV.U32 R47, RZ, RZ, R123 ;  /* 0x000000ffff2f7224 */ /* 0x000fe200078e007b */
[----:B------:R-:W2:Y:S04]  /*71080*/  LDL.LU R161, [R1+0x7b4] ;  /* 0x0007b40001a17983 */ /* 0x000ea80000300800 */
[----:B------:R-:W2:Y:S04]  /*71090*/  LDL.LU R162, [R1+0x7b8] ;  /* 0x0007b80001a27983 */ /* 0x000ea80000300800 */
[----:B------:R-:W2:Y:S01]  /*710a0*/  LDL.LU R163, [R1+0x7bc] ;  /* 0x0007bc0001a37983 */ /* 0x000ea20000300800 */
[C---:B---3--:R-:W-:Y:S03]  /*710b0*/  HMMA.1688.F32.TF32 R120, R176.reuse, R24, R248 ;  /* 0x00000018b078723c */ /* 0x048fe600000810f8 */
[----:B------:R-:W3:Y:S04]  /*710c0*/  LDL.LU R248, [R1+0x7a0] ;  /* 0x0007a00001f87983 */ /* 0x000ee80000300800 */
[----:B------:R-:W3:Y:S04]  /*710d0*/  LDL.LU R249, [R1+0x7a4] ;  /* 0x0007a40001f97983 */ /* 0x000ee80000300800 */
[----:B------:R-:W3:Y:S04]  /*710e0*/  LDL.LU R250, [R1+0x7a8] ;  /* 0x0007a80001fa7983 */ /* 0x000ee80000300800 */
[----:B------:R-:W3:Y:S04]  /*710f0*/  LDL.LU R251, [R1+0x7ac] ;  /* 0x0007ac0001fb7983 */ /* 0x000ee80000300800 */
[----:B------:R-:W2:Y:S04]  /*71100*/  LDL.LU R134, [R1+0x798] ;  /* 0x0007980001867983 */ /* 0x000ea80000300800 */
        /* <DEDUP_REMOVED lines=11> */
[----:B------:R-:W-:Y:S03]  /*711c0*/  HMMA.1688.F32.TF32 R144, R176, R44, R144 ;  /* 0x0000002cb090723c */ /* 0x000fe60000081090 */
[----:B------:R-:W4:Y:S04]  /*711d0*/  LDL.LU R240, [R1+0x720] ;  /* 0x0007200001f07983 */ /* 0x000f280000300800 */
[----:B------:R-:W4:Y:S04]  /*711e0*/  LDL.LU R241, [R1+0x724] ;  /* 0x0007240001f17983 */ /* 0x000f280000300800 */
[----:B------:R-:W4:Y:S04]  /*711f0*/  LDL.LU R242, [R1+0x728] ;  /* 0x0007280001f27983 */ /* 0x000f280000300800 */
[----:B------:R-:W4:Y:S01]  /*71200*/  LDL.LU R243, [R1+0x72c] ;  /* 0x00072c0001f37983 */ /* 0x000f220000300800 */
[----:B------:R-:W-:Y:S01]  /*71210*/  IMAD.MOV.U32 R244, RZ, RZ, R172 ;  /* 0x000000fffff47224 */ /* 0x000fe200078e00ac */
[----:B------:R-:W-:Y:S01]  /*71220*/  MOV R246, R175 ;  /* 0x000000af00f67202 */ /* 0x000fe20000000f00 */
[----:B------:R-:W-:-:S02]  /*71230*/  IMAD.MOV.U32 R245, RZ, RZ, R173 ;  /* 0x000000fffff57224 */ /* 0x000fc400078e00ad */
[----:B------:R-:W-:Y:S01]  /*71240*/  IMAD.MOV.U32 R247, RZ, RZ, R174 ;  /* 0x000000fffff77224 */ /* 0x000fe200078e00ae */
[C---:B---3--:R-:W-:Y:S08]  /*71250*/  HMMA.1688.F32.TF32 R248, R176.reuse, R56, R248 ;  /* 0x00000038b0f8723c */ /* 0x048ff000000810f8 */
[C---:B--2---:R-:W-:Y:S08]  /*71260*/  HMMA.1688.F32.TF32 R132, R176.reuse, R28, R132 ;  /* 0x0000001cb084723c */ /* 0x044ff00000081084 */
[C---:B----4-:R-:W-:Y:S08]  /*71270*/  HMMA.1688.F32.TF32 R136, R176.reuse, R20, R136 ;  /* 0x00000014b088723c */ /* 0x050ff00000081088 */
[C---:B------:R-:W-:Y:S08]  /*71280*/  HMMA.1688.F32.TF32 R140, R176.reuse, R32, R140 ;  /* 0x00000020b08c723c */ /* 0x040ff0000008108c */
[C---:B------:R-:W-:Y:S08]  /*71290*/  HMMA.1688.F32.TF32 R148, R176.reuse, R36, R148 ;  /* 0x00000024b094723c */ /* 0x040ff00000081094 */
[C---:B------:R-:W-:Y:S01]  /*712a0*/  HMMA.1688.F32.TF32 R152, R176.reuse, R12, R152 ;  /* 0x0000000cb098723c */ /* 0x040fe20000081098 */
[----:B------:R-:W-:Y:S07]  /*712b0*/  STL.64 [R1+0x6520], R250 ;  /* 0x006520fa01007387 */ /* 0x000fee0000100a00 */
[----:B------:R-:W-:Y:S01]  /*712c0*/  HMMA.1688.F32.TF32 R156, R176, R40, R156 ;  /* 0x00000028b09c723c */ /* 0x000fe2000008109c */
[----:B------:R1:W-:Y:S04]  /*712d0*/  STL.64 [R1+0x6518], R248 ;  /* 0x006518f801007387 */ /* 0x0003e80000100a00 */
[----:B------:R-:W-:Y:S04]  /*712e0*/  STL.64 [R1+0x6530], R134 ;  /* 0x0065308601007387 */ /* 0x000fe80000100a00 */
[----:B------:R-:W-:Y:S04]  /*712f0*/  STL.64 [R1+0x6528], R132 ;  /* 0x0065288401007387 */ /* 0x000fe80000100a00 */
[----:B------:R2:W-:Y:S04]  /*71300*/  STL.64 [R1+0x6540], R138 ;  /* 0x0065408a01007387 */ /* 0x0005e80000100a00 */
[----:B------:R3:W-:Y:S04]  /*71310*/  STL.64 [R1+0x6538], R136 ;  /* 0x0065388801007387 */ /* 0x0007e80000100a00 */
[----:B------:R4:W-:Y:S04]  /*71320*/  STL.64 [R1+0x6550], R142 ;  /* 0x0065508e01007387 */ /* 0x0009e80000100a00 */
[----:B------:R1:W-:Y:S04]  /*71330*/  STL.64 [R1+0x6548], R140 ;  /* 0x0065488c01007387 */ /* 0x0003e80000100a00 */
[----:B------:R1:W-:Y:S04]  /*71340*/  STL.64 [R1+0x6560], R146 ;  /* 0x0065609201007387 */ /* 0x0003e80000100a00 */
[----:B------:R1:W-:Y:S04]  /*71350*/  STL.64 [R1+0x6558], R144 ;  /* 0x0065589001007387 */ /* 0x0003e80000100a00 */
[----:B------:R1:W-:Y:S04]  /*71360*/  STL.64 [R1+0x6570], R150 ;  /* 0x0065709601007387 */ /* 0x0003e80000100a00 */
[----:B------:R1:W-:Y:S04]  /*71370*/  STL.64 [R1+0x6568], R148 ;  /* 0x0065689401007387 */ /* 0x0003e80000100a00 */
[----:B------:R-:W-:Y:S04]  /*71380*/  STL [R1+0x64f0], R152 ;  /* 0x0064f09801007387 */ /* 0x000fe80000100800 */
[----:B------:R1:W-:Y:S04]  /*71390*/  STL [R1+0x64ec], R153 ;  /* 0x0064ec9901007387 */ /* 0x0003e80000100800 */
[----:B------:R1:W-:Y:S04]  /*713a0*/  STL [R1+0x64e8], R154 ;  /* 0x0064e89a01007387 */ /* 0x0003e80000100800 */
[----:B------:R1:W-:Y:S04]  /*713b0*/  STL [R1+0x64e4], R155 ;  /* 0x0064e49b01007387 */ /* 0x0003e80000100800 */
[----:B------:R-:W-:Y:S04]  /*713c0*/  STL [R1+0x64d0], R156 ;  /* 0x0064d09c01007387 */ /* 0x000fe80000100800 */
[----:B------:R-:W-:Y:S04]  /*713d0*/  STL [R1+0x64cc], R157 ;  /* 0x0064cc9d01007387 */ /* 0x000fe80000100800 */
[----:B------:R-:W-:Y:S04]  /*713e0*/  STL [R1+0x64c8], R158 ;  /* 0x0064c89e01007387 */ /* 0x000fe80000100800 */
[----:B------:R1:W-:Y:S04]  /*713f0*/  STL [R1+0x64c4], R159 ;  /* 0x0064c49f01007387 */ /* 0x0003e80000100800 */
[----:B------:R-:W2:Y:S04]  /*71400*/  LDL.LU R172, [R1+0x6794] ;  /* 0x0067940001ac7983 */ /* 0x000ea80000300800 */
[----:B------:R-:W3:Y:S04]  /*71410*/  LDL.LU R173, [R1+0x6790] ;  /* 0x0067900001ad7983 */ /* 0x000ee80000300800 */
[----:B------:R-:W4:Y:S04]  /*71420*/  LDL.LU R175, [R1+0x678c] ;  /* 0x00678c0001af7983 */ /* 0x000f280000300800 */
[----:B------:R-:W4:Y:S01]  /*71430*/  LDL.LU R174, [R1+0x6788] ;  /* 0x0067880001ae7983 */ /* 0x000f220000300800 */
[----:B------:R-:W-:Y:S01]  /*71440*/  MOV R71, R120 ;  /* 0x0000007800477202 */ /* 0x000fe20000000f00 */
[----:B------:R-:W-:-:S02]  /*71450*/  IMAD.MOV.U32 R70, RZ, RZ, R121 ;  /* 0x000000ffff467224 */ /* 0x000fc400078e0079 */
[----:B------:R-:W-:Y:S02]  /*71460*/  IMAD.MOV.U32 R67, RZ, RZ, R122 ;  /* 0x000000ffff437224 */ /* 0x000fe400078e007a */
[----:B------:R-:W-:Y:S02]  /*71470*/  IMAD.MOV.U32 R66, RZ, RZ, R123 ;  /* 0x000000ffff427224 */ /* 0x000fe400078e007b */
[----:B------:R-:W-:Y:S01]  /*71480*/  HMMA.1688.F32.TF32 R120, R176, R16, R160 ;  /* 0x00000010b078723c */ /* 0x000fe200000810a0 */
[----:B-1----:R-:W-:Y:S01]  /*71490*/  IMAD.MOV.U32 R248, RZ, RZ, R164 ;  /* 0x000000fffff87224 */ /* 0x002fe200078e00a4 */
[----:B------:R-:W-:Y:S01]  /*714a0*/  MOV R250, R166 ;  /* 0x000000a600fa7202 */ /* 0x000fe20000000f00 */
[----:B------:R-:W-:Y:S02]  /*714b0*/  IMAD.MOV.U32 R249, RZ, RZ, R165 ;  /* 0x000000fffff97224 */ /* 0x000fe400078e00a5 */
[----:B------:R-:W-:Y:S11]  /*714c0*/  IMAD.MOV.U32 R251, RZ, RZ, R167 ;  /* 0x000000fffffb7224 */ /* 0x000ff600078e00a7 */
[----:B------:R-:W-:Y:S08]  /*714d0*/  @!UPT UIADD3 URZ, URZ, URZ, URZ ;  /* 0x0000003f3f3ff290 */ /* 0x000ff0000fffe03f */
[----:B------:R-:W-:Y:S01]  /*714e0*/  IMAD.MOV.U32 R79, RZ, RZ, R120 ;  /* 0x000000ffff4f7224 */ /* 0x000fe200078e0078 */
[----:B------:R-:W-:Y:S01]  /*714f0*/  MOV R75, R122 ;  /* 0x0000007a004b7202 */ /* 0x000fe20000000f00 */
[----:B------:R-:W-:Y:S02]  /*71500*/  IMAD.MOV.U32 R78, RZ, RZ, R121 ;  /* 0x000000ffff4e7224 */ /* 0x000fe400078e0079 */
[----:B------:R-:W-:Y:S01]  /*71510*/  IMAD.MOV.U32 R120, RZ, RZ, R171 ;  /* 0x000000ffff787224 */ /* 0x000fe200078e00ab */
[----:B------:R-:W-:Y:S01]  /*71520*/  MOV R122, R169 ;  /* 0x000000a9007a7202 */ /* 0x000fe20000000f00 */
[----:B------:R-:W4:Y:S01]  /*71530*/  LDL.LU R171, [R1+0x6784] ;  /* 0x0067840001ab7983 */ /* 0x000f220000300800 */
[----:B------:R-:W-:Y:S02]  /*71540*/  IMAD.MOV.U32 R121, RZ, RZ, R170 ;  /* 0x000000ffff797224 */ /* 0x000fe400078e00aa */
[----:B------:R-:W-:Y:S01]  /*71550*/  IMAD.MOV.U32 R74, RZ, RZ, R123 ;  /* 0x000000ffff4a7224 */ /* 0x000fe200078e007b */
[----:B------:R-:W4:Y:S01]  /*71560*/  LDL.LU R170, [R1+0x6780] ;  /* 0x0067800001aa7983 */ /* 0x000f220000300800 */
[----:B------:R-:W-:-:S03]  /*71570*/  IMAD.MOV.U32 R123, RZ, RZ, R168 ;  /* 0x000000ffff7b7224 */ /* 0x000fc600078e00a8 */
        /* <DEDUP_REMOVED lines=9> */
[----:B------:R-:W-:Y:S02]  /*71610*/  IMAD.MOV.U32 R136, RZ, RZ, R174 ;  /* 0x000000ffff887224 */ /* 0x000fe400078e00ae */
[----:B------:R-:W2:Y:S04]  /*71620*/  LDL.LU R174, [R1+0x6764] ;  /* 0x0067640001ae7983 */ /* 0x000ea80000300800 */
[----:B------:R-:W3:Y:S04]  /*71630*/  LDL.LU R175, [R1+0x6760] ;  /* 0x0067600001af7983 */ /* 0x000ee80000300800 */
[----:B------:R-:W4:Y:S04]  /*71640*/  LDL.LU R173, [R1+0x675c] ;  /* 0x00675c0001ad7983 */ /* 0x000f280000300800 */
[----:B------:R-:W4:Y:S01]  /*71650*/  LDL.LU R172, [R1+0x6758] ;  /* 0x0067580001ac7983 */ /* 0x000f220000300800 */
[----:B------:R-:W-:Y:S01]  /*71660*/  IMAD.MOV.U32 R135, RZ, RZ, R171 ;  /* 0x000000ffff877224 */ /* 0x000fe200078e00ab */
[----:B------:R-:W-:Y:S01]  /*71670*/  MOV R134, R170 ;  /* 0x000000aa00867202 */ /* 0x000fe20000000f00 */
[----:B------:R-:W-:-:S02]  /*71680*/  IMAD.MOV.U32 R133, RZ, RZ, R169 ;  /* 0x000000ffff857224 */ /* 0x000fc400078e00a9 */
[----:B------:R-:W-:Y:S02]  /*71690*/  IMAD.MOV.U32 R132, RZ, RZ, R168 ;  /* 0x000000ffff847224 */ /* 0x000fe400078e00a8 */
[----:B------:R-:W4:Y:S04]  /*716a0*/  LDL.LU R168, [R1+0x6754] ;  /* 0x0067540001a87983 */ /* 0x000f280000300800 */
[----:B------:R-:W4:Y:S04]  /*716b0*/  LDL.LU R169, [R1+0x6750] ;  /* 0x0067500001a97983 */ /* 0x000f280000300800 */
[----:B------:R-:W4:Y:S01]  /*716c0*/  LDL.LU R170, [R1+0x674c] ;  /* 0x00674c0001aa7983 */ /* 0x000f220000300800 */
[----:B------:R-:W-:Y:S01]  /*716d0*/  MOV R142, R165 ;  /* 0x000000a5008e7202 */ /* 0x000fe20000000f00 */
[----:B------:R-:W-:-:S02]  /*716e0*/  IMAD.MOV.U32 R141, RZ, RZ, R166 ;  /* 0x000000ffff8d7224 */ /* 0x000fc400078e00a6 */
[----:B------:R-:W4:Y:S01]  /*716f0*/  LDL.LU R171, [R1+0x6748] ;  /* 0x0067480001ab7983 */ /* 0x000f220000300800 */
[----:B------:R-:W-:-:S03]  /*71700*/  IMAD.MOV.U32 R140, RZ, RZ, R167 ;  /* 0x000000ffff8c7224 */ /* 0x000fc600078e00a7 */
[----:B------:R-:W4:Y:S01]  /*71710*/  LDL.LU R167, [R1+0x6744] ;  /* 0x0067440001a77983 */ /* 0x000f220000300800 */
[----:B------:R-:W-:-:S03]  /*71720*/  IMAD.MOV.U32 R143, RZ, RZ, R164 ;  /* 0x000000ffff8f7224 */ /* 0x000fc600078e00a4 */
        /* <DEDUP_REMOVED lines=17> */
[----:B------:R-:W4:Y:S04]  /*71840*/  LDL.LU R169, [R1+0x671c] ;  /* 0x00671c0001a97983 */ /* 0x000f280000300800 */
[----:B------:R-:W4:Y:S01]  /*71850*/  LDL.LU R168, [R1+0x6718] ;  /* 0x0067180001a87983 */ /* 0x000f220000300800 */
[----:B------:R-:W-:-:S02]  /*71860*/  IMAD.MOV.U32 R153, RZ, RZ, R165 ;  /* 0x000000ffff997224 */ /* 0x000fc400078e00a5 */
[----:B------:R-:W-:Y:S01]  /*71870*/  IMAD.MOV.U32 R152, RZ, RZ, R164 ;  /* 0x000000ffff987224 */ /* 0x000fe200078e00a4 */
[----:B------:R-:W-:Y:S01]  /*71880*/  MOV R154, R166 ;  /* 0x000000a6009a7202 */ /* 0x000fe20000000f00 */
[----:B------:R-:W-:Y:S02]  /*71890*/  IMAD.MOV.U32 R155, RZ, RZ, R167 ;  /* 0x000000ffff9b7224 */ /* 0x000fe400078e00a7 */
[----:B--2---:R-:W-:Y:S01]  /*718a0*/  IMAD.MOV.U32 R159, RZ, RZ, R172 ;  /* 0x000000ffff9f7224 */ /* 0x004fe200078e00ac */
[----:B---3--:R-:W-:Y:S01]  /*718b0*/  MOV R158, R173 ;  /* 0x000000ad009e7202 */ /* 0x008fe20000000f00 */
[----:B----4-:R-:W-:Y:S02]  /*718c0*/  IMAD.MOV.U32 R156, RZ, RZ, R175 ;  /* 0x000000ffff9c7224 */ /* 0x010fe400078e00af */
[----:B------:R-:W2:Y:S01]  /*718d0*/  LDL.LU R175, [R1+0x6714] ;  /* 0x0067140001af7983 */ /* 0x000ea20000300800 */
[----:B------:R-:W-:-:S03]  /*718e0*/  IMAD.MOV.U32 R157, RZ, RZ, R174 ;  /* 0x000000ffff9d7224 */ /* 0x000fc600078e00ae */
[----:B------:R-:W3:Y:S04]  /*718f0*/  LDL.LU R174, [R1+0x6710] ;  /* 0x0067100001ae7983 */ /* 0x000ee80000300800 */
[----:B------:R-:W4:Y:S04]  /*71900*/  LDL.LU R173, [R1+0x670c] ;  /* 0x00670c0001ad7983 */ /* 0x000f280000300800 */
[----:B------:R-:W2:Y:S04]  /*71910*/  LDL.LU R172, [R1+0x6708] ;  /* 0x0067080001ac7983 */ /* 0x000ea80000300800 */
[----:B------:R-:W2:Y:S04]  /*71920*/  LDL.LU R164, [R1+0x6704] ;  /* 0x0067040001a47983 */ /* 0x000ea80000300800 */
[----:B------:R-:W2:Y:S04]  /*71930*/  LDL.LU R165, [R1+0x6700] ;  /* 0x0067000001a57983 */ /* 0x000ea80000300800 */
[----:B------:R-:W2:Y:S04]  /*71940*/  LDL.LU R166, [R1+0x66fc] ;  /* 0x0066fc0001a67983 */ /* 0x000ea80000300800 */
[----:B------:R-:W2:Y:S01]  /*71950*/  LDL.LU R167, [R1+0x66f8] ;  /* 0x0066f80001a77983 */ /* 0x000ea20000300800 */
[----:B------:R-:W-:Y:S03]  /*71960*/  HMMA.1688.F32.TF32 R160, R176, R52, R240 ;  /* 0x00000034b0a0723c */ /* 0x000fe600000810f0 */
[----:B------:R-:W3:Y:S04]  /*71970*/  LDL.LU R240, [R1+0x710] ;  /* 0x0007100001f07983 */ /* 0x000ee80000300800 */
[----:B------:R-:W3:Y:S04]  /*71980*/  LDL.LU R241, [R1+0x714] ;  /* 0x0007140001f17983 */ /* 0x000ee80000300800 */
[----:B------:R-:W3:Y:S04]  /*71990*/  LDL.LU R242, [R1+0x718] ;  /* 0x0007180001f27983 */ /* 0x000ee80000300800 */
[----:B------:R-:W3:Y:S08]  /*719a0*/  LDL.LU R243, [R1+0x71c] ;  /* 0x00071c0001f37983 */ /* 0x000ef00000300800 */
[----:B------:R1:W-:Y:S04]  /*719b0*/  STL [R1+0x64d4], R160 ;  /* 0x0064d4a001007387 */ /* 0x0003e80000100800 */
[----:B------:R1:W-:Y:S04]  /*719c0*/  STL [R1+0x64b8], R161 ;  /* 0x0064b8a101007387 */ /* 0x0003e80000100800 */
[----:B------:R1:W-:Y:S02]  /*719d0*/  STL [R1+0x64b4], R162 ;  /* 0x0064b4a201007387 */ /* 0x0003e40000100800 */
[----:B-1----:R-:W-:-:S02]  /*719e0*/  IMAD.MOV.U32 R160, RZ, RZ, R168 ;  /* 0x000000ffffa07224 */ /* 0x002fc400078e00a8 */
[----:B------:R1:W-:Y:S01]  /*719f0*/  STL [R1+0x64b0], R163 ;  /* 0x0064b0a301007387 */ /* 0x0003e20000100800 */
[----:B------:R-:W-:-:S03]  /*71a00*/  IMAD.MOV.U32 R161, RZ, RZ, R169 ;  /* 0x000000ffffa17224 */ /* 0x000fc600078e00a9 */
[----:B------:R-:W3:Y:S01]  /*71a10*/  LDL.LU R168, [R1+0x66f4] ;  /* 0x0066f40001a87983 */ /* 0x000ee20000300800 */
[----:B------:R-:W-:-:S03]  /*71a20*/  MOV R162, R170 ;  /* 0x000000aa00a27202 */ /* 0x000fc60000000f00 */
[----:B------:R-:W3:Y:S01]  /*71a30*/  LDL.LU R169, [R1+0x66f0] ;  /* 0x0066f00001a97983 */ /* 0x000ee20000300800 */
[----:B-1----:R-:W-:-:S03]  /*71a40*/  IMAD.MOV.U32 R163, RZ, RZ, R171 ;  /* 0x000000ffffa37224 */ /* 0x002fc600078e00ab */
[----:B------:R-:W3:Y:S04]  /*71a50*/  LDL.LU R170, [R1+0x66ec] ;  /* 0x0066ec0001aa7983 */ /* 0x000ee80000300800 */
[----:B------:R-:W3:Y:S01]  /*71a60*/  LDL.LU R171, [R1+0x66e8] ;  /* 0x0066e80001ab7983 */ /* 0x000ee20000300800 */
[----:B--2---:R-:W-:Y:S11]  /*71a70*/  HMMA.1688.F32.TF32 R164, R176, R48, R164 ;  /* 0x00000030b0a4723c */ /* 0x004ff600000810a4 */
        /* <DEDUP_REMOVED lines=8> */
[----:B------:R-:W2:Y:S01]  /*71b00*/  LDL.LU R172, [R1+0x66e4] ;  /* 0x0066e40001ac7983 */ /* 0x000ea20000300800 */
[----:B---3--:R-:W-:-:S03]  /*71b10*/  MOV R166, R174 ;  /* 0x000000ae00a67202 */ /* 0x008fc60000000f00 */
[----:B------:R-:W2:Y:S01]  /*71b20*/  LDL.LU R173, [R1+0x66e0] ;  /* 0x0066e00001ad7983 */ /* 0x000ea20000300800 */
[----:B-1----:R-:W-:-:S03]  /*71b30*/  IMAD.MOV.U32 R167, RZ, RZ, R175 ;  /* 0x000000ffffa77224 */ /* 0x002fc600078e00af */
[----:B------:R-:W2:Y:S04]  /*71b40*/  LDL.LU R174, [R1+0x66dc] ;  /* 0x0066dc0001ae7983 */ /* 0x000ea80000300800 */
[----:B------:R-:W2:Y:S01]  /*71b50*/  LDL.LU R175, [R1+0x66d8] ;  /* 0x0066d80001af7983 */ /* 0x000ea20000300800 */
[C---:B------:R-:W-:Y:S11]  /*71b60*/  HMMA.1688.F32.TF32 R168, R176.reuse, R8, R168 ;  /* 0x00000008b0a8723c */ /* 0x040ff600000810a8 */
[----:B------:R-:W-:Y:S11]  /*71b70*/  @!UPT UIADD3 URZ, URZ, URZ, URZ ;  /* 0x0000003f3f3ff290 */ /* 0x000ff6000fffe03f */
[----:B------:R-:W-:Y:S01]  /*71b80*/  @!UPT UIADD3 URZ, URZ, URZ, URZ ;  /* 0x0000003f3f3ff290 */ /* 0x000fe2000fffe03f */
[----:B------:R1:W-:Y:S04]  /*71b90*/  STL [R1+0x64a4], R168 ;  /* 0x0064a4a801007387 */ /* 0x0003e80000100800 */
[----:B------:R3:W-:Y:S04]  /*71ba0*/  STL [R1+0x64a0], R169 ;  /* 0x0064a0a901007387 */ /* 0x0007e80000100800 */
[----:B------:R4:W-:Y:S04]  /*71bb0*/  STL [R1+0x6484], R170 ;  /* 0x006484aa01007387 */ /* 0x0009e80000100800 */
[----:B------:R4:W-:Y:S04]  /*71bc0*/  STL [R1+0x6480], R171 ;  /* 0x006480ab01007387 */ /* 0x0009e80000100800 */
[----:B-1----:R-:W2:Y:S04]  /*71bd0*/  LDL.LU R168, [R1+0x190] ;  /* 0x0001900001a87983 */ /* 0x002ea80000300800 */
[----:B---3--:R-:W3:Y:S04]  /*71be0*/  LDL.LU R169, [R1+0x194] ;  /* 0x0001940001a97983 */ /* 0x008ee80000300800 */
[----:B----4-:R-:W3:Y:S04]  /*71bf0*/  LDL.LU R170, [R1+0x198] ;  /* 0x0001980001aa7983 */ /* 0x010ee80000300800 */
[----:B------:R-:W3:Y:S01]  /*71c00*/  LDL.LU R171, [R1+0x19c] ;  /* 0x00019c0001ab7983 */ /* 0x000ee20000300800 */
[C---:B--2---:R-:W-:Y:S08]  /*71c10*/  HMMA.1688.F32.TF32 R172, R176.reuse, R4, R172 ;  /* 0x00000004b0ac723c */ /* 0x044ff000000810ac */
[----:B------:R-:W-:Y:S11]  /*71c20*/  HMMA.1688.F32.TF32 R176, R176, R60, R240 ;  /* 0x0000003cb0b0723c */ /* 0x000ff600000810f0 */
[----:B------:R-:W-:Y:S04]  /*71c30*/  @!UPT UIADD3 URZ, URZ, URZ, URZ ;  /* 0x0000003f3f3ff290 */ /* 0x000fe8000fffe03f */
[----:B------:R1:W-:Y:S04]  /*71c40*/  STL [R1+0x64f4], R172 ;  /* 0x0064f4ac01007387 */ /* 0x0003e80000100800 */
[----:B------:R2:W-:Y:S04]  /*71c50*/  STL [R1+0x64d8], R173 ;  /* 0x0064d8ad01007387 */ /* 0x0005e80000100800 */
[----:B------:R4:W-:Y:S04]  /*71c60*/  STL [R1+0x6474], R174 ;  /* 0x006474ae01007387 */ /* 0x0009e80000100800 */
[----:B------:R4:W-:Y:S04]  /*71c70*/  STL [R1+0x6470], R175 ;  /* 0x006470af01007387 */ /* 0x0009e80000100800 */
[----:B-1----:R-:W3:Y:S04]  /*71c80*/  LDL.LU R172, [R1+0x1a0] ;  /* 0x0001a00001ac7983 */ /* 0x002ee80000300800 */
[----:B--2---:R-:W3:Y:S04]  /*71c90*/  LDL.LU R173, [R1+0x1a4] ;  /* 0x0001a40001ad7983 */ /* 0x004ee80000300800 */
[----:B----4-:R-:W3:Y:S04]  /*71ca0*/  LDL.LU R174, [R1+0x1a8] ;  /* 0x0001a80001ae7983 */ /* 0x010ee80000300800 */
[----:B------:R-:W3:Y:S04]  /*71cb0*/  LDL.LU R175, [R1+0x1ac] ;  /* 0x0001ac0001af7983 */ /* 0x000ee80000300800 */
[----:B------:R-:W2:Y:S04]  /*71cc0*/  LDL.LU.64 R242, [R1+0x66d0] ;  /* 0x0066d00001f27983 */ /* 0x000ea80000300a00 */
[----:B------:R-:W2:Y:S04]  /*71cd0*/  LDL.LU.64 R240, [R1+0x66c8] ;  /* 0x0066c80001f07983 */ /* 0x000ea80000300a00 */
[----:B------:R1:W-:Y:S04]  /*71ce0*/  STL [R1+0x64fc], R176 ;  /* 0x0064fcb001007387 */ /* 0x0003e80000100800 */
[----:B------:R4:W-:Y:S04]  /*71cf0*/  STL [R1+0x64f8], R177 ;  /* 0x0064f8b101007387 */ /* 0x0009e80000100800 */
[----:B------:R4:W-:Y:S04]  /*71d00*/  STL [R1+0x6464], R178 ;  /* 0x006464b201007387 */ /* 0x0009e80000100800 */
[----:B------:R4:W-:Y:S04]  /*71d10*/  STL [R1+0x6460], R179 ;  /* 0x006460b301007387 */ /* 0x0009e80000100800 */
[----:B-1----:R-:W2:Y:S04]  /*71d20*/  LDL.LU R176, [R1+0x1f0] ;  /* 0x0001f00001b07983 */ /* 0x002ea80000300800 */
[----:B----4-:R-:W2:Y:S04]  /*71d30*/  LDL.LU R177, [R1+0x1f4] ;  /* 0x0001f40001b17983 */ /* 0x010ea80000300800 */
[----:B------:R-:W2:Y:S04]  /*71d40*/  LDL.LU R178, [R1+0x1f8] ;  /* 0x0001f80001b27983 */ /* 0x000ea80000300800 */
[----:B------:R-:W2:Y:S01]  /*71d50*/  LDL.LU R179, [R1+0x1fc] ;  /* 0x0001fc0001b37983 */ /* 0x000ea20000300800 */
[C---:B------:R-:W-:Y:S08]  /*71d60*/  HMMA.1688.F32.TF32 R136, R180.reuse, R72, R136 ;  /* 0x00000048b488723c */ /* 0x040ff00000081088 */
[C---:B--2---:R-:W-:Y:S11]  /*71d70*/  HMMA.1688.F32.TF32 R176, R180.reuse, R116, R176 ;  /* 0x00000074b4b0723c */ /* 0x044ff600000810b0 */
[----:B------:R-:W-:Y:S11]  /*71d80*/  @!UPT UIADD3 URZ, URZ, URZ, URZ ;  /* 0x0000003f3f3ff290 */ /* 0x000ff6000fffe03f */
[----:B------:R-:W-:Y:S01]  /*71d90*/  @!UPT UIADD3 URZ, URZ, URZ, URZ ;  /* 0x0000003f3f3ff290 */ /* 0x000fe2000fffe03f */
[----:B------:R-:W-:Y:S04]  /*71da0*/  STL.64 [R1+0x490], R176 ;  /* 0x000490b001007387 */ /* 0x000fe80000100a00 */
[----:B------:R3:W-:Y:S02]  /*71db0*/  STL.64 [R1+0x498], R178 ;  /* 0x000498b201007387 */ /* 0x0007e40000100a00 */
[C---:B---3--:R-:W-:Y:S08]  /*71dc0*/  HMMA.1688.F32.TF32 R176, R180.reuse, R112, R172 ;  /* 0x00000070b4b0723c */ /* 0x048ff000000810ac */
        /* <DEDUP_REMOVED lines=8> */
[C---:B------:R-:W-:Y:S01]  /*71e50*/  HMMA.1688.F32.TF32 R144, R180.reuse, R80, R140 ;  /* 0x00000050b490723c */ /* 0x040fe2000008108c */
[----:B------:R-:W-:Y:S07]  /*71e60*/  STL.64 [R1+0x488], R178 ;  /* 0x000488b201007387 */ /* 0x000fee0000100a00 */
        /* <DEDUP_REMOVED lines=15> */
[----:B------:R-:W2:Y:S04]  /*71f60*/  LDL.LU R132, [R1+0xa40] ;  /* 0x000a400001847983 */ /* 0x000ea80000300800 */
[----:B------:R-:W-:Y:S04]  /*71f70*/  STL.64 [R1+0x400], R144 ;  /* 0x0004009001007387 */ /* 0x000fe80000100a00 */
[----:B------:R1:W-:Y:S04]  /*71f80*/  STL.64 [R1+0x408], R146 ;  /* 0x0004089201007387 */ /* 0x0003e80000100a00 */
[----:B------:R-:W-:Y:S04]  /*71f90*/  STL.64 [R1+0x3f0], R140 ;  /* 0x0003f08c01007387 */ /* 0x000fe80000100a00 */
[----:B------:R3:W-:Y:S04]  /*71fa0*/  STL.64 [R1+0x3f8], R142 ;  /* 0x0003f88e01007387 */ /* 0x0007e80000100a00 */
[----:B------:R-:W2:Y:S01]  /*71fb0*/  LDL.LU R133, [R1+0xa44] ;  /* 0x000a440001857983 */ /* 0x000ea20000300800 */
[C---:B-1----:R-:W-:Y:S03]  /*71fc0*/  HMMA.1688.F32.TF32 R144, R180.reuse, R68, R248 ;  /* 0x00000044b490723c */ /* 0x042fe600000810f8 */
[----:B------:R-:W2:Y:S04]  /*71fd0*/  LDL.LU R134, [R1+0xa48] ;  /* 0x000a480001867983 */ /* 0x000ea80000300800 */
[----:B------:R-:W2:Y:S01]  /*71fe0*/  LDL.LU R135, [R1+0xa4c] ;  /* 0x000a4c0001877983 */ /* 0x000ea20000300800 */
[C---:B---3--:R-:W-:Y:S03]  /*71ff0*/  HMMA.1688.F32.TF32 R140, R180.reuse, R64, R120 ;  /* 0x00000040b48c723c */ /* 0x048fe60000081078 */
[----:B------:R-:W-:Y:S04]  /*72000*/  STL.64 [R1+0x3e0], R136 ;  /* 0x0003e08801007387 */ /* 0x000fe80000100a00 */
[----:B------:R1:W-:Y:S01]  /*72010*/  STL.64 [R1+0x3e8], R138 ;  /* 0x0003e88a01007387 */ /* 0x0003e20000100a00 */
[C---:B------:R-:W-:Y:S08]  /*72020*/  HMMA.1688.F32.TF32 R120, R180.reuse, R16, R240 ;  /* 0x00000010b478723c */ /* 0x040ff000000810f0 */
[C---:B-1----:R-:W-:Y:S01]  /*72030*/  HMMA.1688.F32.TF32 R136, R180.reuse, R24, R244 ;  /* 0x00000018b488723c */ /* 0x042fe200000810f4 */
[----:B------:R-:W-:Y:S04]  /*72040*/  STL.64 [R1+0x3d0], R144 ;  /* 0x0003d09001007387 */ /* 0x000fe80000100a00 */
[----:B------:R-:W-:Y:S04]  /*72050*/  STL.64 [R1+0x3d8], R146 ;  /* 0x0003d89201007387 */ /* 0x000fe80000100a00 */
[----:B------:R-:W-:Y:S04]  /*72060*/  STL.64 [R1+0x3c0], R140 ;  /* 0x0003c08c01007387 */ /* 0x000fe80000100a00 */
[----:B------:R1:W-:Y:S04]  /*72070*/  STL.64 [R1+0x3c8], R142 ;  /* 0x0003c88e01007387 */ /* 0x0003e80000100a00 */
[----:B------:R-:W3:Y:S06]  /*72080*/  LDL.LU R244, [R1+0xa30] ;  /* 0x000a300001f47983 */ /* 0x000eec0000300800 */
[----:B------:R-:W-:Y:S04]  /*72090*/  STL.64 [R1+0x3b0], R136 ;  /* 0x0003b08801007387 */ /* 0x000fe80000100a00 */
[----:B------:R4:W-:Y:S04]  /*720a0*/  STL.64 [R1+0x3b8], R138 ;  /* 0x0003b88a01007387 */ /* 0x0009e80000100a00 */
[----:B------:R-:W-:Y:S04]  /*720b0*/  STL.64 [R1+0x3a0], R120 ;  /* 0x0003a07801007387 */ /* 0x000fe80000100a00 */
[----:B------:R1:W-:Y:S04]  /*720c0*/  STL.64 [R1+0x3a8], R122 ;  /* 0x0003a87a01007387 */ /* 0x0003e80000100a00 */
[----:B------:R-:W3:Y:S04]  /*720d0*/  LDL.LU R245, [R1+0xa34] ;  /* 0x000a340001f57983 */ /* 0x000ee80000300800 */
[----:B------:R-:W3:Y:S04]  /*720e0*/  LDL.LU R246, [R1+0xa38] ;  /* 0x000a380001f67983 */ /* 0x000ee80000300800 */
[----:B------:R-:W3:Y:S01]  /*720f0*/  LDL.LU R247, [R1+0xa3c] ;  /* 0x000a3c0001f77983 */ /* 0x000ee20000300800 */
[C---:B-1----:R-:W-:Y:S08]  /*72100*/  HMMA.1688.F32.TF32 R140, R180.reuse, R56, R232 ;  /* 0x00000038b48c723c */ /* 0x042ff000000810e8 */
[C---:B----4-:R-:W-:Y:S08]  /*72110*/  HMMA.1688.F32.TF32 R136, R180.reuse, R28, R228 ;  /* 0x0000001cb488723c */ /* 0x050ff000000810e4 */
[C---:B------:R-:W-:Y:S07]  /*72120*/  HMMA.1688.F32.TF32 R120, R180.reuse, R20, R224 ;  /* 0x00000014b478723c */ /* 0x040fee00000810e0 */
[----:B------:R-:W-:Y:S04]  /*72130*/  STL.64 [R1+0x390], R140 ;  /* 0x0003908c01007387 */ /* 0x000fe80000100a00 */
[----:B------:R-:W-:Y:S04]  /*72140*/  STL.64 [R1+0x398], R142 ;  /* 0x0003988e01007387 */ /* 0x000fe80000100a00 */
[----:B------:R-:W3:Y:S04]  /*72150*/  LDL.LU R248, [R1+0xa20] ;  /* 0x000a200001f87983 */ /* 0x000ee80000300800 */
[----:B------:R-:W-:Y:S04]  /*72160*/  STL.64 [R1+0x380], R136 ;  /* 0x0003808801007387 */ /* 0x000fe80000100a00 */
[----:B------:R1:W-:Y:S02]  /*72170*/  STL.64 [R1+0x388], R138 ;  /* 0x0003888a01007387 */ /* 0x0003e40000100a00 */
[C---:B-1----:R-:W-:Y:S02]  /*72180*/  HMMA.1688.F32.TF32 R136, R180.reuse, R32, R220 ;  /* 0x00000020b488723c */ /* 0x042fe400000810dc */
[----:B------:R-:W-:Y:S04]  /*72190*/  STL.64 [R1+0x370], R120 ;  /* 0x0003707801007387 */ /* 0x000fe80000100a00 */
[----:B------:R1:W-:Y:S04]  /*721a0*/  STL.64 [R1+0x378], R122 ;  /* 0x0003787a01007387 */ /* 0x0003e80000100a00 */
[----:B------:R-:W3:Y:S01]  /*721b0*/  LDL.LU R249, [R1+0xa24] ;  /* 0x000a240001f97983 */ /* 0x000ee20000300800 */
[C---:B------:R-:W-:Y:S03]  /*721c0*/  HMMA.1688.F32.TF32 R140, R180.reuse, R36, R212 ;  /* 0x00000024b48c723c */ /* 0x040fe600000810d4 */
[----:B------:R-:W3:Y:S04]  /*721d0*/  LDL.LU R250, [R1+0xa28] ;  /* 0x000a280001fa7983 */ /* 0x000ee80000300800 */
[----:B------:R-:W3:Y:S01]  /*721e0*/  LDL.LU R251, [R1+0xa2c] ;  /* 0x000a2c0001fb7983 */ /* 0x000ee20000300800 */
[C---:B-1----:R-:W-:Y:S04]  /*721f0*/  HMMA.1688.F32.TF32 R120, R180.reuse, R44, R216 ;  /* 0x0000002cb478723c */ /* 0x042fe800000810d8 */
[----:B------:R-:W-:Y:S04]  /*72200*/  STL.64 [R1+0x360], R136 ;  /* 0x0003608801007387 */ /* 0x000fe80000100a00 */
[----:B------:R1:W-:Y:S02]  /*72210*/  STL.64 [R1+0x368], R138 ;  /* 0x0003688a01007387 */ /* 0x0003e40000100a00 */
[C---:B-1----:R-:W-:Y:S11]  /*72220*/  HMMA.1688.F32.TF32 R136, R180.reuse, R12, R208 ;  /* 0x0000000cb488723c */ /* 0x042ff600000810d0 */
[----:B------:R-:W-:Y:S02]  /*72230*/  @!UPT UIADD3 URZ, URZ, URZ, URZ ;  /* 0x0000003f3f3ff290 */ /* 0x000fe4000fffe03f */
[----:B------:R-:W-:Y:S04]  /*72240*/  STL.64 [R1+0x350], R120 ;  /* 0x0003507801007387 */ /* 0x000fe80000100a00 */
[----:B------:R1:W-:Y:S04]  /*72250*/  STL.64 [R1+0x358], R122 ;  /* 0x0003587a01007387 */ /* 0x0003e80000100a00 */
[----:B------:R-:W-:Y:S04]  /*72260*/  STL.64 [R1+0x340], R140 ;  /* 0x0003408c01007387 */ /* 0x000fe80000100a00 */
[----:B------:R1:W-:Y:S02]  /*72270*/  STL.64 [R1+0x348], R142 ;  /* 0x0003488e01007387 */ /* 0x0003e40000100a00 */
[C---:B-1----:R-:W-:Y:S02]  /*72280*/  HMMA.1688.F32.TF32 R120, R180.reuse, R40, R204 ;  /* 0x00000028b478723c */ /* 0x042fe400000810cc */
[----:B------:R-:W-:Y:S06]  /*72290*/  STL.64 [R1+0x330], R136 ;  /* 0x0003308801007387 */ /* 0x000fec0000100a00 */
[C---:B------:R-:W-:Y:S01]  /*722a0*/  HMMA.1688.F32.TF32 R140, R180.reuse, R52, R200 ;  /* 0x00000034b48c723c */ /* 0x040fe200000810c8 */
[----:B------:R1:W-:Y:S07]  /*722b0*/  STL.64 [R1+0x338], R138 ;  /* 0x0003388a01007387 */ /* 0x0003ee0000100a00 */
[C---:B-1----:R-:W-:Y:S07]  /*722c0*/  HMMA.1688.F32.TF32 R136, R180.reuse, R48, R196 ;  /* 0x00000030b488723c */ /* 0x042fee00000810c4 */
        /* <DEDUP_REMOVED lines=8> */
[----:B-1----:R-:W-:Y:S07]  /*72350*/  HMMA.1688.F32.TF32 R136, R180, R60, R184 ;  /* 0x0000003cb488723c */ /* 0x002fee00000810b8 */
[----:B------:R1:W-:Y:S04]  /*72360*/  STL.64 [R1+0x2f0], R120 ;  /* 0x0002f07801007387 */ /* 0x0003e80000100a00 */
[----:B------:R1:W-:Y:S04]  /*72370*/  STL.64 [R1+0x2f8], R122 ;  /* 0x0002f87a01007387 */ /* 0x0003e80000100a00 */
[----:B-1----:R-:W4:Y:S04]  /*72380*/  LDL.LU R120, [R1+0xa10] ;  /* 0x000a100001787983 */ /* 0x002f280000300800 */
[----:B------:R-:W-:Y:S04]  /*72390*/  STL.64 [R1+0x2e0], R140 ;  /* 0x0002e08c01007387 */ /* 0x000fe80000100a00 */
[----:B------:R-:W-:Y:S04]  /*723a0*/  STL.64 [R1+0x2e8], R142 ;  /* 0x0002e88e01007387 */ /* 0x000fe80000100a00 */
[----:B------:R-:W-:Y:S04]  /*723b0*/  STL.64 [R1+0x2d0], R136 ;  /* 0x0002d08801007387 */ /* 0x000fe80000100a00 */
[----:B------:R-:W-:Y:S04]  /*723c0*/  STL.64 [R1+0x2d8], R138 ;  /* 0x0002d88a01007387 */ /* 0x000fe80000100a00 */
[----:B------:R-:W4:Y:S04]  /*723d0*/  LDL.LU R121, [R1+0xa14] ;  /* 0x000a140001797983 */ /* 0x000f280000300800 */
[----:B------:R-:W4:Y:S04]  /*723e0*/  LDL.LU R122, [R1+0xa18] ;  /* 0x000a1800017a7983 */ /* 0x000f280000300800 */
[----:B------:R-:W4:Y:S01]  /*723f0*/  LDL.LU R123, [R1+0xa1c] ;  /* 0x000a1c00017b7983 */ /* 0x000f220000300800 */
[----:B--2---:R-:W-:Y:S11]  /*72400*/  HMMA.1688.F32.TF32 R132, R236, R116, R132 ;  /* 0x00000074ec84723c */ /* 0x004ff60000081084 */
        /* <DEDUP_REMOVED lines=10> */
[----:B---3--:R-:W-:Y:S11]  /*724b0*/  HMMA.1688.F32.TF32 R132, R236, R112, R244 ;  /* 0x00000070ec84723c */ /* 0x008ff600000810f4 */
[----:B------:R-:W-:Y:S11]  /*724c0*/  @!UPT UIADD3 URZ, URZ, URZ, URZ ;  /* 0x0000003f3f3ff290 */ /* 0x000ff6000fffe03f */
[----:B------:R-:W-:Y:S01]  /*724d0*/  @!UPT UIADD3 URZ, URZ, URZ, URZ ;  /* 0x0000003f3f3ff290 */ /* 0x000fe2000fffe03f */
[----:B------:R-:W-:Y:S04]  /*724e0*/  STL.64 [R1+0x190], R132 ;  /* 0x0001908401007387 */ /* 0x000fe80000100a00 */
[----:B------:R1:W-:Y:S04]  /*724f0*/  STL [R1+0x198], R134 ;  /* 0x0001988601007387 */ /* 0x0003e80000100800 */
[----:B------:R-:W2:Y:S04]  /*72500*/  LDL.LU R244, [R1+0xa00] ;  /* 0x000a000001f47983 */ /* 0x000ea80000300800 */
[----:B------:R-:W2:Y:S04]  /*72510*/  LDL.LU R245, [R1+0xa04] ;  /* 0x000a040001f57983 */ /* 0x000ea80000300800 */
[----:B------:R-:W2:Y:S04]  /*72520*/  LDL.LU R246, [R1+0xa08] ;  /* 0x000a080001f67983 */ /* 0x000ea80000300800 */
[----:B------:R-:W2:Y:S01]  /*72530*/  LDL.LU R247, [R1+0xa0c] ;  /* 0x000a0c0001f77983 */ /* 0x000ea20000300800 */
[----:B------:R-:W-:-:S02]  /*72540*/  IMAD.MOV.U32 R3, RZ, RZ, R135 ;  /* 0x000000ffff037224 */ /* 0x000fc400078e0087 */
[----:B-1----:R-:W-:Y:S03]  /*72550*/  HMMA.1688.F32.TF32 R132, R236, R108, R248 ;  /* 0x0000006cec84723c */ /* 0x002fe600000810f8 */
[----:B------:R-:W-:Y:S11]  /*72560*/  STL [R1+0x6510], R3 ;  /* 0x0065100301007387 */ /* 0x000ff60000100800 */
[----:B------:R-:W-:Y:S09]  /*72570*/  @!UPT UIADD3 URZ, URZ, URZ, URZ ;  /* 0x0000003f3f3ff290 */ /* 0x000ff2000fffe03f */
[----:B------:R1:W-:Y:S04]  /*72580*/  STL [R1+0x184], R133 ;  /* 0x0001848501007387 */ /* 0x0003e80000100800 */
[----:B------:R3:W-:Y:S04]  /*72590*/  STL [R1+0x188], R134 ;  /* 0x0001888601007387 */ /* 0x0007e80000100800 */
[----:B------:R-:W2:Y:S04]  /*725a0*/  LDL.LU R140, [R1+0x9f0] ;  /* 0x0009f000018c7983 */ /* 0x000ea80000300800 */
[----:B------:R-:W2:Y:S04]  /*725b0*/  LDL.LU R141, [R1+0x9f4] ;  /* 0x0009f400018d7983 */ /* 0x000ea80000300800 */
[----:B------:R-:W2:Y:S04]  /*725c0*/  LDL.LU R142, [R1+0x9f8] ;  /* 0x0009f800018e7983 */ /* 0x000ea80000300800 */
[----:B------:R-:W2:Y:S01]  /*725d0*/  LDL.LU R143, [R1+0x9fc] ;  /* 0x0009fc00018f7983 */ /* 0x000ea20000300800 */
[----:B------:R-:W-:-:S03]  /*725e0*/  IMAD.MOV.U32 R0, RZ, RZ, R132 ;  /* 0x000000ffff007224 */ /* 0x000fc600078e0084 */
[----:B------:R-:W2:Y:S04]  /*725f0*/  LDL.LU R136, [R1+0x9e0] ;  /* 0x0009e00001887983 */ /* 0x000ea80000300800 */
[----:B------:R-:W2:Y:S04]  /*72600*/  LDL.LU R137, [R1+0x9e4] ;  /* 0x0009e40001897983 */ /* 0x000ea80000300800 */
[----:B------:R-:W2:Y:S01]  /*72610*/  LDL.LU R138, [R1+0x9e8] ;  /* 0x0009e800018a7983 */ /* 0x000ea20000300800 */
[----:B------:R-:W-:-:S03]  /*72620*/  MOV R2, R135 ;  /* 0x0000008700027202 */ /* 0x000fc60000000f00 */
[----:B------:R-:W2:Y:S04]  /*72630*/  LDL.LU R139, [R1+0x9ec] ;  /* 0x0009ec00018b7983 */ /* 0x000ea80000300800 */
[----:B------:R-:W2:Y:S04]  /*72640*/  LDL.LU R132, [R1+0x9d0] ;  /* 0x0009d00001847983 */ /* 0x000ea80000300800 */
[----:B-1----:R-:W2:Y:S04]  /*72650*/  LDL.LU R133, [R1+0x9d4] ;  /* 0x0009d40001857983 */ /* 0x002ea80000300800 */
[----:B---3--:R-:W3:Y:S04]  /*72660*/  LDL.LU R134, [R1+0x9d8] ;  /* 0x0009d80001867983 */ /* 0x008ee80000300800 */
[----:B------:R-:W3:Y:S04]  /*72670*/  LDL.LU R135, [R1+0x9dc] ;  /* 0x0009dc0001877983 */ /* 0x000ee80000300800 */
[----:B------:R-:W-:Y:S04]  /*72680*/  STL [R1+0x6514], R0 ;  /* 0x0065140001007387 */ /* 0x000fe80000100800 */
[----:B------:R-:W3:Y:S04]  /*72690*/  LDL.LU R248, [R1+0x9c0] ;  /* 0x0009c00001f87983 */ /* 0x000ee80000300800 */
[----:B------:R-:W3:Y:S04]  /*726a0*/  LDL.LU R249, [R1+0x9c4] ;  /* 0x0009c40001f97983 */ /* 0x000ee80000300800 */
[----:B------:R-:W3:Y:S04]  /*726b0*/  LDL.LU R250, [R1+0x9c8] ;  /* 0x0009c80001fa7983 */ /* 0x000ee80000300800 */
[----:B------:R-:W3:Y:S01]  /*726c0*/  LDL.LU R251, [R1+0x9cc] ;  /* 0x0009cc0001fb7983 */ /* 0x000ee20000300800 */
[C---:B----4-:R-:W-:Y:S11]  /*726d0*/  HMMA.1688.F32.TF32 R120, R236.reuse, R104, R120 ;  /* 0x00000068ec78723c */ /* 0x050ff60000081078 */
[----:B------:R-:W-:Y:S11]  /*726e0*/  @!UPT UIADD3 URZ, URZ, URZ, URZ ;  /* 0x0000003f3f3ff290 */ /* 0x000ff6000fffe03f */
[----:B------:R-:W-:Y:S02]  /*726f0*/  @!UPT UIADD3 URZ, URZ, URZ, URZ ;  /* 0x0000003f3f3ff290 */ /* 0x000fe4000fffe03f */
[----:B------:R-:W-:Y:S02]  /*72700*/  IMAD.MOV.U32 R178, RZ, RZ, R120 ;  /* 0x000000ffffb27224 */ /* 0x000fe400078e0078 */
[----:B------:R-:W-:Y:S01]  /*72710*/  IMAD.MOV.U32 R179, RZ, RZ, R121 ;  /* 0x000000ffffb37224 */ /* 0x000fe200078e0079 */
[----:B------:R-:W4:Y:S01]  /*72720*/  LDL.LU R120, [R1+0x9b0] ;  /* 0x0009b00001787983 */ /* 0x000f220000300800 */
[----:B------:R-:W-:Y:S01]  /*72730*/  IMAD.MOV.U32 R62, RZ, RZ, R122 ;  /* 0x000000ffff3e7224 */ /* 0x000fe200078e007a */
[----:B------:R-:W-:Y:S02]  /*72740*/  MOV R63, R123 ;  /* 0x0000007b003f7202 */ /* 0x000fe40000000f00 */
[----:B------:R-:W4:Y:S04]  /*72750*/  LDL.LU R121, [R1+0x9b4] ;  /* 0x0009b40001797983 */ /* 0x000f280000300800 */
[----:B------:R-:W4:Y:S04]  /*72760*/  LDL.LU R122, [R1+0x9b8] ;  /* 0x0009b800017a7983 */ /* 0x000f280000300800 */
[----:B------:R-:W4:Y:S01]  /*72770*/  LDL.LU R123, [R1+0x9bc] ;  /* 0x0009bc00017b7983 */ /* 0x000f220000300800 */
[----:B--2---:R-:W-:Y:S03]  /*72780*/  HMMA.1688.F32.TF32 R144, R236, R100, R244 ;  /* 0x00000064ec90723c */ /* 0x004fe600000810f4 */
[----:B------:R-:W2:Y:S04]  /*72790*/  LDL.LU R244, [R1+0x9a0] ;  /* 0x0009a00001f47983 */ /* 0x000ea80000300800 */
[----:B------:R-:W2:Y:S04]  /*727a0*/  LDL.LU R245, [R1+0x9a4] ;  /* 0x0009a40001f57983 */ /* 0x000ea80000300800 */
[----:B------:R-:W2:Y:S04]  /*727b0*/  LDL.LU R246, [R1+0x9a8] ;  /* 0x0009a80001f67983 */ /* 0x000ea80000300800 */
[----:B------:R-:W2:Y:S09]  /*727c0*/  LDL.LU R247, [R1+0x9ac] ;  /* 0x0009ac0001f77983 */ /* 0x000eb20000300800 */
[----:B------:R-:W-:-:S02]  /*727d0*/  IMAD.MOV.U32 R174, RZ, RZ, R144 ;  /* 0x000000ffffae7224 */ /* 0x000fc400078e0090 */
[----:B------:R-:W-:Y:S01]  /*727e0*/  IMAD.MOV.U32 R175, RZ, RZ, R145 ;  /* 0x000000ffffaf7224 */ /* 0x000fe200078e0091 */
[C---:B------:R-:W-:Y:S08]  /*727f0*/  HMMA.1688.F32.TF32 R140, R236.reuse, R96, R140 ;  /* 0x00000060ec8c723c */ /* 0x040ff0000008108c */
[C---:B---3--:R-:W-:Y:S08]  /*72800*/  HMMA.1688.F32.TF32 R132, R236.reuse, R88, R132 ;  /* 0x00000058ec84723c */ /* 0x048ff00000081084 */
[C---:B------:R-:W-:Y:S11]  /*72810*/  HMMA.1688.F32.TF32 R136, R236.reuse, R92, R136 ;  /* 0x0000005cec88723c */ /* 0x040ff60000081088 */
[----:B------:R-:W-:Y:S05]  /*72820*/  @!UPT UIADD3 URZ, URZ, URZ, URZ ;  /* 0x0000003f3f3ff290 */ /* 0x000fea000fffe03f */
[----:B------:R-:W-:Y:S01]  /*72830*/  IMAD.MOV.U32 R159, RZ, RZ, R132 ;  /* 0x000000ffff9f7224 */ /* 0x000fe200078e0084 */
[----:B------:R-:W-:Y:S01]  /*72840*/  MOV R161, R135 ;  /* 0x0000008700a17202 */ /* 0x000fe20000000f00 */
[----:B------:R-:W-:Y:S02]  /*72850*/  IMAD.MOV.U32 R42, RZ, RZ, R133 ;  /* 0x000000ffff2a7224 */ /* 0x000fe400078e0085 */
[----:B------:R-:W-:Y:S02]  /*72860*/  IMAD.MOV.U32 R43, RZ, RZ, R134 ;  /* 0x000000ffff2b7224 */ /* 0x000fe400078e0086 */
[----:B------:R-:W-:Y:S01]  /*72870*/  HMMA.1688.F32.TF32 R132, R236, R84, R248 ;  /* 0x00000054ec84723c */ /* 0x000fe200000810f8 */
[----:B------:R-:W-:Y:S02]  /*72880*/  IMAD.MOV.U32 R170, RZ, RZ, R140 ;  /* 0x000000ffffaa7224 */ /* 0x000fe400078e008c */
[----:B------:R-:W-:Y:S02]  /*72890*/  IMAD.MOV.U32 R171, RZ, RZ, R141 ;  /* 0x000000ffffab7224 */ /* 0x000fe400078e008d */
[----:B------:R-:W-:-:S02]  /*728a0*/  IMAD.MOV.U32 R168, RZ, RZ, R136 ;  /* 0x000000ffffa87224 */ /* 0x000fc400078e0088 */
[----:B------:R-:W-:Y:S01]  /*728b0*/  IMAD.MOV.U32 R169, RZ, RZ, R137 ;  /* 0x000000ffffa97224 */ /* 0x000fe200078e0089 */
[----:B------:R-:W-:Y:S04]  /*728c0*/  STL.64 [R1+0x6580], R170 ;  /* 0x006580aa01007387 */ /* 0x000fe80000100a00 */
[----:B------:R-:W-:Y:S11]  /*728d0*/  STL.64 [R1+0x6578], R168 ;  /* 0x006578a801007387 */ /* 0x000ff60000100a00 */
[----:B------:R-:W-:Y:S01]  /*728e0*/  @!UPT UIADD3 URZ, URZ, URZ, URZ ;  /* 0x0000003f3f3ff290 */ /* 0x000fe2000fffe03f */
[----:B------:R-:W-:Y:S01]  /*728f0*/  IMAD.MOV.U32 R155, RZ, RZ, R132 ;  /* 0x000000ffff9b7224 */ /* 0x000fe200078e0084 */
[----:B------:R-:W-:Y:S01]  /*72900*/  MOV R173, R135 ;  /* 0x0000008700ad7202 */ /* 0x000fe20000000f00 */
[----:B----4-:R-:W-:Y:S11]  /*72910*/  HMMA.1688.F32.TF32 R120, R236, R80, R120 ;  /* 0x00000050ec78723c */ /* 0x010ff60000081078 */
[----:B------:R-:W-:Y:S11]  /*72920*/  @!UPT UIADD3 URZ, URZ, URZ, URZ ;  /* 0x0000003f3f3ff290 */ /* 0x000ff6000fffe03f */
[----:B------:R-:W-:Y:S02]  /*72930*/  @!UPT UIADD3 URZ, URZ, URZ, URZ ;  /* 0x0000003f3f3ff290 */ /* 0x000fe4000fffe03f */
[----:B------:R-:W-:Y:S01]  /*72940*/  IMAD.MOV.U32 R172, RZ, RZ, R120 ;  /* 0x000000ffffac7224 */ /* 0x000fe200078e0078 */
[----:B------:R-:W-:Y:S01]  /*72950*/  MOV R154, R123 ;  /* 0x0000007b009a7202 */ /* 0x000fe20000000f00 */
[----:B------:R-:W-:Y:S02]  /*72960*/  IMAD.MOV.U32 R152, RZ, RZ, R121 ;  /* 0x000000ffff987224 */ /* 0x000fe400078e0079 */
[----:B------:R-:W-:Y:S02]  /*72970*/  IMAD.MOV.U32 R153, RZ, RZ, R122 ;  /* 0x000000ffff997224 */ /* 0x000fe400078e007a */
[----:B------:R-:W-:Y:S04]  /*72980*/  STL.64 [R1+0x65a0], R154 ;  /* 0x0065a09a01007387 */ /* 0x000fe80000100a00 */
[----:B------:R1:W-:Y:S04]  /*72990*/  STL.64 [R1+0x6598], R152 ;  /* 0x0065989801007387 */ /* 0x0003e80000100a00 */
[----:B------:R-:W-:Y:S04]  /*729a0*/  STL.64 [R1+0x6590], R174 ;  /* 0x006590ae01007387 */ /* 0x000fe80000100a00 */
[----:B------:R3:W-:Y:S01]  /*729b0*/  STL.64 [R1+0x6588], R172 ;  /* 0x006588ac01007387 */ /* 0x0007e20000100a00 */
[----:B------:R-:W-:-:S02]  /*729c0*/  IMAD.MOV.U32 R14, RZ, RZ, R133 ;  /* 0x000000ffff0e7224 */ /* 0x000fc400078e0085 */
[----:B------:R-:W-:Y:S01]  /*729d0*/  IMAD.MOV.U32 R15, RZ, RZ, R134 ;  /* 0x000000ffff0f7224 */ /* 0x000fe200078e0086 */
[----:B------:R-:W-:Y:S01]  /*729e0*/  MOV R165, R139 ;  /* 0x0000008b00a57202 */ /* 0x000fe20000000f00 */
[----:B------:R-:W-:Y:S01]  /*729f0*/  IMAD.MOV.U32 R164, RZ, RZ, R138 ;  /* 0x000000ffffa47224 */ /* 0x000fe200078e008a */
[----:B------:R-:W-:Y:S01]  /*72a00*/  MOV R11, R143 ;  /* 0x0000008f000b7202 */ /* 0x000fe20000000f00 */
[----:B------:R-:W-:Y:S01]  /*72a10*/  IMAD.MOV.U32 R10, RZ, RZ, R142 ;  /* 0x000000ffff0a7224 */ /* 0x000fe200078e008e */
[----:B------:R-:W-:Y:S01]  /*72a20*/  MOV R7, R147 ;  /* 0x0000009300077202 */ /* 0x000fe20000000f00 */
[----:B------:R-:W-:Y:S01]  /*72a30*/  IMAD.MOV.U32 R6, RZ, RZ, R146 ;  /* 0x000000ffff067224 */ /* 0x000fe200078e0092 */
[----:B--2---:R-:W-:Y:S01]  /*72a40*/  HMMA.1688.F32.TF32 R120, R236, R76, R244 ;  /* 0x0000004cec78723c */ /* 0x004fe200000810f4 */
[----:B------:R-:W2:Y:S04]  /*72a50*/  LDL.LU R244, [R1+0x8c0] ;  /* 0x0008c00001f47983 */ /* 0x000ea80000300800 */
[----:B------:R-:W2:Y:S04]  /*72a60*/  LDL.LU R245, [R1+0x8c4] ;  /* 0x0008c40001f57983 */ /* 0x000ea80000300800 */
[----:B------:R-:W2:Y:S04]  /*72a70*/  LDL.LU R246, [R1+0x8c8] ;  /* 0x0008c80001f67983 */ /* 0x000ea80000300800 */
[----:B------:R-:W2:Y:S11]  /*72a80*/  LDL.LU R247, [R1+0x8cc] ;  /* 0x0008cc0001f77983 */ /* 0x000eb60000300800 */
[----:B------:R-:W-:-:S02]  /*72a90*/  IMAD.MOV.U32 R167, RZ, RZ, R120 ;  /* 0x000000ffffa77224 */ /* 0x000fc400078e0078 */
[----:B------:R-:W-:Y:S01]  /*72aa0*/  IMAD.MOV.U32 R166, RZ, RZ, R121 ;  /* 0x000000ffffa67224 */ /* 0x000fe200078e0079 */
[----:B------:R-:W4:Y:S01]  /*72ab0*/  LDL.LU R120, [R1+0x8d0] ;  /* 0x0008d00001787983 */ /* 0x000f220000300800 */
[----:B------:R-:W-:Y:S01]  /*72ac0*/  IMAD.MOV.U32 R176, RZ, RZ, R122 ;  /* 0x000000ffffb07224 */ /* 0x000fe200078e007a */
[----:B------:R-:W-:Y:S02]  /*72ad0*/  MOV R177, R123 ;  /* 0x0000007b00b17202 */ /* 0x000fe40000000f00 */
[----:B------:R-:W4:Y:S04]  /*72ae0*/  LDL.LU R121, [R1+0x8d4] ;  /* 0x0008d40001797983 */ /* 0x000f280000300800 */
[----:B------:R-:W4:Y:S04]  /*72af0*/  LDL.LU R122, [R1+0x8d8] ;  /* 0x0008d800017a7983 */ /* 0x000f280000300800 */
[----:B------:R-:W4:Y:S04]  /*72b00*/  LDL.LU R123, [R1+0x8dc] ;  /* 0x0008dc00017b7983 */ /* 0x000f280000300800 */
        /* <DEDUP_REMOVED lines=16> */
[----:B------:R-:W1:Y:S04]  /*72c10*/  LDL.LU R216, [R1+0x990] ;  /* 0x0009900001d87983 */ /* 0x000e680000300800 */
[----:B------:R-:W1:Y:S04]  /*72c20*/  LDL.LU R217, [R1+0x994] ;  /* 0x0009940001d97983 */ /* 0x000e680000300800 */
[----:B------:R-:W1:Y:S04]  /*72c30*/  LDL.LU R218, [R1+0x998] ;  /* 0x0009980001da7983 */ /* 0x000e680000300800 */
[----:B------:R-:W1:Y:S04]  /*72c40*/  LDL.LU R219, [R1+0x99c] ;  /* 0x00099c0001db7983 */ /* 0x000e680000300800 */
        /* <DEDUP_REMOVED lines=28> */
[----:B------:R-:W-:Y:S04]  /*72e10*/  STL.64 [R1+0x65c0], R178 ;  /* 0x0065c0b201007387 */ /* 0x000fe80000100a00 */
[----:B------:R1:W-:Y:S04]  /*72e20*/  STL.64 [R1+0x65b8], R176 ;  /* 0x0065b8b001007387 */ /* 0x0003e80000100a00 */
[----:B------:R-:W-:Y:S04]  /*72e30*/  STL.64 [R1+0x65b0], R166 ;  /* 0x0065b0a601007387 */ /* 0x000fe80000100a00 */
[----:B------:R-:W-:Y:S01]  /*72e40*/  STL.64 [R1+0x65a8], R164 ;  /* 0x0065a8a401007387 */ /* 0x000fe20000100a00 */
[C---:B--2---:R-:W-:Y:S08]  /*72e50*/  HMMA.1688.F32.TF32 R212, R236.reuse, R12, R248 ;  /* 0x0000000cecd4723c */ /* 0x044ff000000810f8 */
[C---:B---3--:R-:W-:Y:S08]  /*72e60*/  HMMA.1688.F32.TF32 R200, R236.reuse, R32, R140 ;  /* 0x00000020ecc8723c */ /* 0x048ff0000008108c */
[C---:B----4-:R-:W-:Y:S08]  /*72e70*/  HMMA.1688.F32.TF32 R144, R236.reuse, R68, R144 ;  /* 0x00000044ec90723c */ /* 0x050ff00000081090 */
[C---:B-1----:R-:W-:Y:S11]  /*72e80*/  HMMA.1688.F32.TF32 R152, R236.reuse, R72, R216 ;  /* 0x00000048ec98723c */ /* 0x042ff600000810d8 */
[----:B------:R-:W-:Y:S05]  /*72e90*/  @!UPT UIADD3 URZ, URZ, URZ, URZ ;  /* 0x0000003f3f3ff290 */ /* 0x000fea000fffe03f */
[----:B------:R-:W-:Y:S01]  /*72ea0*/  IMAD.MOV.U32 R157, RZ, RZ, R146 ;  /* 0x000000ffff9d7224 */ /* 0x000fe200078e0092 */
[----:B------:R-:W-:Y:S01]  /*72eb0*/  MOV R158, R147 ;  /* 0x00000093009e7202 */ /* 0x000fe20000000f00 */
[----:B------:R-:W2:Y:S04]  /*72ec0*/  LDL R146, [R1+0xc64] ;  /* 0x000c640001927983 */ /* 0x000ea80000100800 */
[----:B------:R-:W3:Y:S01]  /*72ed0*/  LDL R147, [R1+0xc58] ;  /* 0x000c580001937983 */ /* 0x000ee20000100800 */
[C---:B------:R-:W-:Y:S08]  /*72ee0*/  HMMA.1688.F32.TF32 R180, R236.reuse, R24, R224 ;  /* 0x00000018ecb4723c */ /* 0x040ff000000810e0 */
[C---:B------:R-:W-:Y:S08]  /*72ef0*/  HMMA.1688.F32.TF32 R184, R236.reuse, R16, R228 ;  /* 0x00000010ecb8723c */ /* 0x040ff000000810e4 */
[C---:B------:R-:W-:Y:S07]  /*72f00*/  HMMA.1688.F32.TF32 R188, R236.reuse, R56, R232 ;  /* 0x00000038ecbc723c */ /* 0x040fee00000810e8 */
[----:B------:R-:W-:Y:S04]  /*72f10*/  STL.64 [R1+0x6428], R182 ;  /* 0x006428b601007387 */ /* 0x000fe80000100a00 */
[----:B------:R1:W-:Y:S04]  /*72f20*/  STL.64 [R1+0x6420], R180 ;  /* 0x006420b401007387 */ /* 0x0003e80000100a00 */
[----:B------:R-:W-:Y:S04]  /*72f30*/  STL.64 [R1+0x6438], R186 ;  /* 0x006438ba01007387 */ /* 0x000fe80000100a00 */
[----:B------:R4:W-:Y:S01]  /*72f40*/  STL.64 [R1+0x6430], R184 ;  /* 0x006430b801007387 */ /* 0x0009e20000100a00 */
[C---:B------:R-:W-:Y:S03]  /*72f50*/  HMMA.1688.F32.TF32 R196, R236.reuse, R20, R148 ;  /* 0x00000014ecc4723c */ /* 0x040fe60000081094 */
        /* <DEDUP_REMOVED lines=22> */
[C---:B------:R-:W-:Y:S03]  /*730c0*/  HMMA.1688.F32.TF32 R192, R236.reuse, R28, R240 ;  /* 0x0000001cecc0723c */ /* 0x040fe600000810f0 */
[----:B-1----:R-:W2:Y:S04]  /*730d0*/  LDL.LU R180, [R1+0x270] ;  /* 0x0002700001b47983 */ /* 0x002ea80000300800 */
[----:B------:R-:W2:Y:S04]  /*730e0*/  LDL.LU R181, [R1+0x274] ;  /* 0x0002740001b57983 */ /* 0x000ea80000300800 */
[----:B------:R-:W2:Y:S04]  /*730f0*/  LDL.LU R182, [R1+0x278] ;  /* 0x0002780001b67983 */ /* 0x000ea80000300800 */
[----:B------:R-:W2:Y:S01]  /*73100*/  LDL.LU R183, [R1+0x27c] ;  /* 0x00027c0001b77983 */ /* 0x000ea20000300800 */
[----:B------:R-:W-:Y:S03]  /*73110*/  HMMA.1688.F32.TF32 R216, R236, R40, R120 ;  /* 0x00000028ecd8723c */ /* 0x000fe60000081078 */
[----:B------:R-:W2:Y:S04]  /*73120*/  LDL.LU R240, [R1+0x2b0] ;  /* 0x0002b00001f07983 */ /* 0x000ea80000300800 */
[----:B------:R-:W2:Y:S01]  /*73130*/  LDL.LU R241, [R1+0x2b4] ;  /* 0x0002b40001f17983 */ /* 0x000ea20000300800 */
[----:B------:R-:W-:-:S03]  /*73140*/  IMAD.MOV.U32 R0, RZ, RZ, R152 ;  /* 0x000000ffff007224 */ /* 0x000fc600078e0098 */
[----:B------:R-:W2:Y:S01]  /*73150*/  LDL.LU R242, [R1+0x2b8] ;  /* 0x0002b80001f27983 */ /* 0x000ea20000300800 */
[----:B------:R-:W-:Y:S01]  /*73160*/  IMAD.MOV.U32 R3, RZ, RZ, R153 ;  /* 0x000000ffff037224 */ /* 0x000fe200078e0099 */
[----:B------:R-:W-:Y:S02]  /*73170*/  MOV R50, R155 ;  /* 0x0000009b00327202 */ /* 0x000fe40000000f00 */
[----:B------:R-:W2:Y:S01]  /*73180*/  LDL.LU R243, [R1+0x2bc] ;  /* 0x0002bc0001f37983 */ /* 0x000ea20000300800 */
[----:B------:R-:W-:-:S03]  /*73190*/  IMAD.MOV.U32 R51, RZ, RZ, R154 ;  /* 0x000000ffff337224 */ /* 0x000fc600078e009a */
[----:B------:R-:W2:Y:S01]  /*731a0*/  LDL.LU R120, [R1+0x2c0] ;  /* 0x0002c00001787983 */ /* 0x000ea20000300800 */
[C---:B------:R-:W-:Y:S03]  /*731b0*/  HMMA.1688.F32.TF32 R152, R236.reuse, R64, R220 ;  /* 0x00000040ec98723c */ /* 0x040fe600000810dc */
[----:B------:R-:W2:Y:S04]  /*731c0*/  LDL.LU R121, [R1+0x2c4] ;  /* 0x0002c40001797983 */ /* 0x000ea80000300800 */
[----:B------:R-:W2:Y:S01]  /*731d0*/  LDL.LU R122, [R1+0x2c8] ;  /* 0x0002c800017a7983 */ /* 0x000ea20000300800 */
[C---:B------:R-:W-:Y:S03]  /*731e0*/  HMMA.1688.F32.TF32 R220, R236.reuse, R52, R244 ;  /* 0x00000034ecdc723c */ /* 0x040fe600000810f4 */
        /* <DEDUP_REMOVED lines=19> */
[----:B------:R-:W3:Y:S04]  /*73320*/  LDL.LU R133, [R1+0x2a4] ;  /* 0x0002a40001857983 */ /* 0x000ee80000300800 */
[----:B------:R-:W3:Y:S04]  /*73330*/  LDL.LU R134, [R1+0x2a8] ;  /* 0x0002a80001867983 */ /* 0x000ee80000300800 */
[----:B------:R-:W3:Y:S04]  /*73340*/  LDL.LU R135, [R1+0x2ac] ;  /* 0x0002ac0001877983 */ /* 0x000ee80000300800 */
[----:B----4-:R-:W4:Y:S04]  /*73350*/  LDL.LU R184, [R1+0x280] ;  /* 0x0002800001b87983 */ /* 0x010f280000300800 */
        /* <DEDUP_REMOVED lines=11> */
[----:B------:R-:W-:-:S03]  /*73410*/  IMAD.MOV.U32 R162, RZ, RZ, R152 ;  /* 0x000000ffffa27224 */ /* 0x000fc600078e0098 */
[----:B------:R-:W4:Y:S01]  /*73420*/  LDL.LU R168, [R1+0x210] ;  /* 0x0002100001a87983 */ /* 0x000f220000300800 */
[----:B------:R-:W-:-:S03]  /*73430*/  IMAD.MOV.U32 R163, RZ, RZ, R153 ;  /* 0x000000ffffa37224 */ /* 0x000fc600078e0099 */
[----:B------:R-:W4:Y:S01]  /*73440*/  LDL.LU R169, [R1+0x214] ;  /* 0x0002140001a97983 */ /* 0x000f220000300800 */
[----:B------:R-:W-:-:S03]  /*73450*/  IMAD.MOV.U32 R54, RZ, RZ, R154 ;  /* 0x000000ffff367224 */ /* 0x000fc600078e009a */
[----:B------:R-:W4:Y:S01]  /*73460*/  LDL.LU R170, [R1+0x218] ;  /* 0x0002180001aa7983 */ /* 0x000f220000300800 */
[----:B------:R-:W-:-:S03]  /*73470*/  MOV R55, R155 ;  /* 0x0000009b00377202 */ /* 0x000fc60000000f00 */
[----:B------:R-:W4:Y:S01]  /*73480*/  LDL.LU R171, [R1+0x21c] ;  /* 0x00021c0001ab7983 */ /* 0x000f220000300800 */
[C---:B------:R-:W-:Y:S03]  /*73490*/  HMMA.1688.F32.TF32 R204, R236.reuse, R44, R136 ;  /* 0x0000002ceccc723c */ /* 0x040fe60000081088 */
        /* <DEDUP_REMOVED lines=10> */
[C---:B------:R-:W-:Y:S08]  /*73540*/  HMMA.1688.F32.TF32 R232, R236.reuse, R4, R232 ;  /* 0x00000004ece8723c */ /* 0x040ff000000810e8 */
[----:B------:R-:W-:Y:S01]  /*73550*/  HMMA.1688.F32.TF32 R236, R236, R60, R244 ;  /* 0x0000003cecec723c */ /* 0x000fe200000810f4 */
[----:B------:R-:W2:Y:S04]  /*73560*/  LDL.LU.64 R246, [R1+0x66c0] ;  /* 0x0066c00001f67983 */ /* 0x000ea80000300a00 */
[----:B------:R-:W2:Y:S03]  /*73570*/  LDL.LU.64 R244, [R1+0x66b8] ;  /* 0x0066b80001f47983 */ /* 0x000ea60000300a00 */
[C---:B--2---:R-:W-:Y:S08]  /*73580*/  HMMA.1688.F32.TF32 R120, R244.reuse, R116, R120 ;  /* 0x00000074f478723c */ /* 0x044ff00000081078 */
[C---:B------:R-:W-:Y:S11]  /*73590*/  HMMA.1688.F32.TF32 R240, R244.reuse, R112, R240 ;  /* 0x00000070f4f0723c */ /* 0x040ff600000810f0 */
[----:B------:R-:W-:Y:S04]  /*735a0*/  @!UPT UIADD3 URZ, URZ, URZ, URZ ;  /* 0x0000003f3f3ff290 */ /* 0x000fe8000fffe03f */
[----:B------:R-:W-:Y:S04]  /*735b0*/  STL.64 [R1+0x2c0], R120 ;  /* 0x0002c07801007387 */ /* 0x000fe80000100a00 */
[----:B------:R1:W-:Y:S04]  /*735c0*/  STL.64 [R1+0x2c8], R122 ;  /* 0x0002c87a01007387 */ /* 0x0003e80000100a00 */
[----:B-1----:R-:W2:Y:S04]  /*735d0*/  LDL.LU.64 R122, [R1+0x66b0] ;  /* 0x0066b000017a7983 */ /* 0x002ea80000300a00 */
[----:B------:R-:W-:Y:S04]  /*735e0*/  STL.64 [R1+0x2b0], R240 ;  /* 0x0002b0f001007387 */ /* 0x000fe80000100a00 */
[----:B------:R1:W-:Y:S02]  /*735f0*/  STL.64 [R1+0x2b8], R242 ;  /* 0x0002b8f201007387 */ /* 0x0003e40000100a00 */
[C---:B-1----:R-:W-:Y:S02]  /*73600*/  HMMA.1688.F32.TF32 R240, R244.reuse, R108, R132 ;  /* 0x0000006cf4f0723c */ /* 0x042fe40000081084 */
[----:B------:R-:W3:Y:S11]  /*73610*/  LDL.LU R132, [R1+0x5f0] ;  /* 0x0005f00001847983 */ /* 0x000ef60000300800 */
[----:B------:R-:W-:Y:S10]  /*73620*/  @!UPT UIADD3 URZ, URZ, URZ, URZ ;  /* 0x0000003f3f3ff290 */ /* 0x000ff4000fffe03f */
[----:B------:R-:W-:Y:S04]  /*73630*/  STL.64 [R1+0x2a0], R240 ;  /* 0x0002a0f001007387 */ /* 0x000fe80000100a00 */
[----:B------:R-:W-:Y:S04]  /*73640*/  STL.64 [R1+0x2a8], R242 ;  /* 0x0002a8f201007387 */ /* 0x000fe80000100a00 */
[----:B------:R-:W3:Y:S04]  /*73650*/  LDL.LU R133, [R1+0x5f4] ;  /* 0x0005f40001857983 */ /* 0x000ee80000300800 */
[----:B------:R-:W3:Y:S04]  /*73660*/  LDL.LU R134, [R1+0x5f8] ;  /* 0x0005f80001867983 */ /* 0x000ee80000300800 */
[----:B------:R-:W3:Y:S01]  /*73670*/  LDL.LU R135, [R1+0x5fc] ;  /* 0x0005fc0001877983 */ /* 0x000ee20000300800 */
[C---:B----4-:R-:W-:Y:S03]  /*73680*/  HMMA.1688.F32.TF32 R188, R244.reuse, R104, R188 ;  /* 0x00000068f4bc723c */ /* 0x050fe600000810bc */
[----:B------:R-:W-:Y:S04]  /*73690*/  LDS R240, [R146+0x81800] ;  /* 0x0818000092f07984 */ /* 0x000fe80000000800 */
[----:B------:R-:W-:Y:S01]  /*736a0*/  LDS R242, [R146+0x81c00] ;  /* 0x081c000092f27984 */ /* 0x000fe20000000800 */
[C---:B------:R-:W-:Y:S03]  /*736b0*/  HMMA.1688.F32.TF32 R184, R244.reuse, R100, R184 ;  /* 0x00000064f4b8723c */ /* 0x040fe600000810b8 */
[----:B------:R-:W-:Y:S04]  /*736c0*/  LDS R241, [R147+0x81800] ;  /* 0x0818000093f17984 */ /* 0x000fe80000000800 */
[----:B------:R-:W1:Y:S01]  /*736d0*/  LDS R243, [R147+0x81c00] ;  /* 0x081c000093f37984 */ /* 0x000e620000000800 */
[C---:B------:R-:W-:Y:S08]  /*736e0*/  HMMA.1688.F32.TF32 R180, R244.reuse, R96, R180 ;  /* 0x00000060f4b4723c */ /* 0x040ff000000810b4 */
[C---:B------:R-:W-:Y:S01]  /*736f0*/  HMMA.1688.F32.TF32 R164, R244.reuse, R92, R164 ;  /* 0x0000005cf4a4723c */ /* 0x040fe200000810a4 */
[----:B------:R-:W-:Y:S04]  /*73700*/  STL.64 [R1+0x290], R188 ;  /* 0x000290bc01007387 */ /* 0x000fe80000100a00 */
[----:B------:R-:W-:Y:S03]  /*73710*/  STL.64 [R1+0x298], R190 ;  /* 0x000298be01007387 */ /* 0x000fe60000100a00 */
[C---:B------:R-:W-:Y:S01]  /*73720*/  HMMA.1688.F32.TF32 R176, R244.reuse, R88, R176 ;  /* 0x00000058f4b0723c */ /* 0x040fe200000810b0 */
[----:B------:R-:W-:Y:S04]  /*73730*/  STL.64 [R1+0x280], R184 ;  /* 0x000280b801007387 */ /* 0x000fe80000100a00 */
[----:B------:R-:W-:Y:S04]  /*73740*/  STL.64 [R1+0x288], R186 ;  /* 0x000288ba01007387 */ /* 0x000fe80000100a00 */
[----:B------:R-:W-:Y:S01]  /*73750*/  STL.64 [R1+0x270], R180 ;  /* 0x000270b401007387 */ /* 0x000fe20000100a00 */
[C---:B------:R-:W-:Y:S03]  /*73760*/  HMMA.1688.F32.TF32 R172, R244.reuse, R84, R172 ;  /* 0x00000054f4ac723c */ /* 0x040fe600000810ac */
[----:B------:R-:W-:Y:S04]  /*73770*/  STL.64 [R1+0x278], R182 ;  /* 0x000278b601007387 */ /* 0x000fe80000100a00 */
[----:B------:R-:W-:Y:S04]  /*73780*/  STL.64 [R1+0x260], R164 ;  /* 0x000260a401007387 */ /* 0x000fe80000100a00 */
[----:B------:R4:W-:Y:S02]  /*73790*/  STL.64 [R1+0x268], R166 ;  /* 0x000268a601007387 */ /* 0x0009e40000100a00 */
[C---:B----4-:R-:W-:Y:S02]  /*737a0*/  HMMA.1688.F32.TF32 R164, R244.reuse, R80, R248 ;  /* 0x00000050f4a4723c */ /* 0x050fe400000810f8 */
[----:B------:R-:W-:Y:S04]  /*737b0*/  STL.64 [R1+0x250], R176 ;  /* 0x000250b001007387 */ /* 0x000fe80000100a00 */
[----:B------:R-:W-:Y:S04]  /*737c0*/  STL.64 [R1+0x258], R178 ;  /* 0x000258b201007387 */ /* 0x000fe80000100a00 */
[----:B------:R-:W4:Y:S04]  /*737d0*/  LDL.LU R248, [R1+0x5e0] ;  /* 0x0005e00001f87983 */ /* 0x000f280000300800 */
[----:B------:R-:W-:Y:S04]  /*737e0*/  STL.64 [R1+0x240], R172 ;  /* 0x000240ac01007387 */ /* 0x000fe80000100a00 */
[----:B------:R-:W-:Y:S05]  /*737f0*/  STL.64 [R1+0x248], R174 ;  /* 0x000248ae01007387 */ /* 0x000fea0000100a00 */
[----:B------:R-:W-:Y:S04]  /*73800*/  STL.64 [R1+0x230], R164 ;  /* 0x000230a401007387 */ /* 0x000fe80000100a00 */
[----:B------:R1:W-:Y:S04]  /*73810*/  STL.64 [R1+0x238], R166 ;  /* 0x000238a601007387 */ /* 0x0003e80000100a00 */
[----:B------:R-:W4:Y:S04]  /*73820*/  LDL.LU R249, [R1+0x5e4] ;  /* 0x0005e40001f97983 */ /* 0x000f280000300800 */
[----:B------:R-:W4:Y:S04]  /*73830*/  LDL.LU R250, [R1+0x5e8] ;  /* 0x0005e80001fa7983 */ /* 0x000f280000300800 */
[----:B------:R-:W4:Y:S01]  /*73840*/  LDL.LU R251, [R1+0x5ec] ;  /* 0x0005ec0001fb7983 */ /* 0x000f220000300800 */
[C---:B-1----:R-:W-:Y:S08]  /*73850*/  HMMA.1688.F32.TF32 R164, R244.reuse, R76, R152 ;  /* 0x0000004cf4a4723c */ /* 0x042ff00000081098 */
[C---:B------:R-:W-:Y:S08]  /*73860*/  HMMA.1688.F32.TF32 R152, R244.reuse, R72, R168 ;  /* 0x00000048f498723c */ /* 0x040ff000000810a8 */
[C---:B------:R-:W-:Y:S08]  /*73870*/  HMMA.1688.F32.TF32 R148, R244.reuse, R68, R148 ;  /* 0x00000044f494723c */ /* 0x040ff00000081094 */
[C---:B------:R-:W-:Y:S08]  /*73880*/  HMMA.1688.F32.TF32 R140, R244.reuse, R64, R140 ;  /* 0x00000040f48c723c */ /* 0x040ff0000008108c */
[----:B------:R-:W-:Y:S01]  /*73890*/  HMMA.1688.F32.TF32 R136, R244, R24, R136 ;  /* 0x00000018f488723c */ /* 0x000fe20000081088 */
[----:B------:R-:W-:Y:S04]  /*738a0*/  STL.64 [R1+0x220], R164 ;  /* 0x000220a401007387 */ /* 0x000fe80000100a00 */
[----:B------:R-:W-:Y:S04]  /*738b0*/  STL.64 [R1+0x228], R166 ;  /* 0x000228a601007387 */ /* 0x000fe80000100a00 */
[----:B------:R-:W-:Y:S04]  /*738c0*/  STL.64 [R1+0x210], R152 ;  /* 0x0002109801007387 */ /* 0x000fe80000100a00 */
[----:B------:R-:W-:Y:S04]  /*738d0*/  STL.64 [R1+0x218], R154 ;  /* 0x0002189a01007387 */ /* 0x000fe80000100a00 */
[----:B------:R-:W-:Y:S04]  /*738e0*/  STL.64 [R1+0x200], R148 ;  /* 0x0002009401007387 */ /* 0x000fe80000100a00 */
[----:B------:R-:W-:Y:S03]  /*738f0*/  STL.64 [R1+0x208], R150 ;  /* 0x0002089601007387 */ /* 0x000fe60000100a00 */
[----:B------:R-:W-:Y:S01]  /*73900*/  IMAD.MOV.U32 R73, RZ, RZ, R136 ;  /* 0x000000ffff497224 */ /* 0x000fe200078e0088 */
[----:B------:R-:W-:Y:S01]  /*73910*/  STL.64 [R1+0x1f0], R140 ;  /* 0x0001f08c01007387 */ /* 0x000fe20000100a00 */
[----:B------:R-:W-:Y:S01]  /*73920*/  IMAD.MOV.U32 R72, RZ, RZ, R137 ;  /* 0x000000ffff487224 */ /* 0x000fe200078e0089 */
[----:B------:R-:W-:-:S02]  /*73930*/  MOV R68, R139 ;  /* 0x0000008b00447202 */ /* 0x000fc40000000f00 */
[----:B------:R4:W-:Y:S01]  /*73940*/  STL.64 [R1+0x1f8], R142 ;  /* 0x0001f88e01007387 */ /* 0x0009e20000100a00 */
[----:B------:R-:W-:-:S03]  /*73950*/  IMAD.MOV.U32 R69, RZ, RZ, R138 ;  /* 0x000000ffff457224 */ /* 0x000fc600078e008a */
[----:B------:R-:W2:Y:S04]  /*73960*/  LDL.LU R136, [R1+0x5d0] ;  /* 0x0005d00001887983 */ /* 0x000ea80000300800 */
[----:B------:R-:W2:Y:S04]  /*73970*/  LDL.LU R137, [R1+0x5d4] ;  /* 0x0005d40001897983 */ /* 0x000ea80000300800 */
[----:B------:R-:W2:Y:S04]  /*73980*/  LDL.LU R138, [R1+0x5d8] ;  /* 0x0005d800018a7983 */ /* 0x000ea80000300800 */
[----:B------:R-:W2:Y:S04]  /*73990*/  LDL.LU R139, [R1+0x5dc] ;  /* 0x0005dc00018b7983 */ /* 0x000ea80000300800 */
[----:B------:R-:W-:Y:S04]  /*739a0*/  STL [R1+0x6320], R68 ;  /* 0x0063204401007387 */ /* 0x000fe80000100800 */
[----:B------:R-:W-:Y:S04]  /*739b0*/  STL [R1+0x631c], R69 ;  /* 0x00631c4501007387 */ /* 0x000fe80000100800 */
[----:B------:R-:W-:Y:S04]  /*739c0*/  STL [R1+0x6318], R72 ;  /* 0x0063184801007387 */ /* 0x000fe80000100800 */
[----:B------:R1:W-:Y:S01]  /*739d0*/  STL [R1+0x6314], R73 ;  /* 0x0063144901007387 */ /* 0x0003e20000100800 */
[C---:B---3--:R-:W-:Y:S11]  /*739e0*/  HMMA.1688.F32.TF32 R132, R244.reuse, R16, R132 ;  /* 0x00000010f484723c */ /* 0x048ff60000081084 */
[----:B------:R-:W-:Y:S11]  /*739f0*/  @!UPT UIADD3 URZ, URZ, URZ, URZ ;  /* 0x0000003f3f3ff290 */ /* 0x000ff6000fffe03f */
[----:B------:R-:W-:Y:S02]  /*73a00*/  @!UPT UIADD3 URZ, URZ, URZ, URZ ;  /* 0x0000003f3f3ff290 */ /* 0x000fe4000fffe03f */
[----:B------:R-:W-:Y:S02]  /*73a10*/  IMAD.MOV.U32 R81, RZ, RZ, R132 ;  /* 0x000000ffff517224 */ /* 0x000fe400078e0084 */
[----:B------:R-:W-:Y:S01]  /*73a20*/  IMAD.MOV.U32 R80, RZ, RZ, R133 ;  /* 0x000000ffff507224 */ /* 0x000fe200078e0085 */
[----:B------:R-:W3:Y:S01]  /*73a30*/  LDL.LU R132, [R1+0x5c0] ;  /* 0x0005c00001847983 */ /* 0x000ee20000300800 */
[----:B------:R-:W-:Y:S01]  /*73a40*/  IMAD.MOV.U32 R77, RZ, RZ, R134 ;  /* 0x000000ffff4d7224 */ /* 0x000fe200078e0086 */
[----:B------:R-:W-:Y:S02]  /*73a50*/  MOV R76, R135 ;  /* 0x00000087004c7202 */ /* 0x000fe40000000f00 */
[----:B------:R-:W3:Y:S04]  /*73a60*/  LDL.LU R133, [R1+0x5c4] ;  /* 0x0005c40001857983 */ /* 0x000ee80000300800 */
[----:B------:R-:W3:Y:S04]  /*73a70*/  LDL.LU R134, [R1+0x5c8] ;  /* 0x0005c80001867983 */ /* 0x000ee80000300800 */
[----:B------:R-:W3:Y:S04]  /*73a80*/  LDL.LU R135, [R1+0x5cc] ;  /* 0x0005cc0001877983 */ /* 0x000ee80000300800 */
[----:B------:R-:W-:Y:S04]  /*73a90*/  STL [R1+0x6330], R76 ;  /* 0x0063304c01007387 */ /* 0x000fe80000100800 */
[----:B------:R-:W-:Y:S04]  /*73aa0*/  STL [R1+0x632c], R77 ;  /* 0x00632c4d01007387 */ /* 0x000fe80000100800 */
[----:B------:R-:W-:Y:S04]  /*73ab0*/  STL [R1+0x6328], R80 ;  /* 0x0063285001007387 */ /* 0x000fe80000100800 */
[----:B------:R1:W-:Y:S01]  /*73ac0*/  STL [R1+0x6324], R81 ;  /* 0x0063245101007387 */ /* 0x0003e20000100800 */
[----:B----4-:R-:W-:Y:S03]  /*73ad0*/  HMMA.1688.F32.TF32 R140, R244, R56, R248 ;  /* 0x00000038f48c723c */ /* 0x010fe600000810f8 */
[----:B------:R-:W4:Y:S04]  /*73ae0*/  LDL.LU R248, [R1+0x5b0] ;  /* 0x0005b00001f87983 */ /* 0x000f280000300800 */
[----:B------:R-:W4:Y:S04]  /*73af0*/  LDL.LU R249, [R1+0x5b4] ;  /* 0x0005b40001f97983 */ /* 0x000f280000300800 */
[----:B------:R-:W4:Y:S04]  /*73b00*/  LDL.LU R250, [R1+0x5b8] ;  /* 0x0005b80001fa7983 */ /* 0x000f280000300800 */
[----:B------:R-:W4:Y:S09]  /*73b10*/  LDL.LU R251, [R1+0x5bc] ;  /* 0x0005bc0001fb7983 */ /* 0x000f320000300800 */
[----:B------:R-:W-:Y:S01]  /*73b20*/  MOV R84, R143 ;  /* 0x0000008f00547202 */ /* 0x000fe20000000f00 */
[----:B------:R-:W-:-:S02]  /*73b30*/  IMAD.MOV.U32 R85, RZ, RZ, R142 ;  /* 0x000000ffff557224 */ /* 0x000fc400078e008e */
[----:B------:R-:W-:Y:S02]  /*73b40*/  IMAD.MOV.U32 R92, RZ, RZ, R141 ;  /* 0x000000ffff5c7224 */ /* 0x000fe400078e008d */
[----:B------:R-:W-:Y:S01]  /*73b50*/  IMAD.MOV.U32 R93, RZ, RZ, R140 ;  /* 0x000000ffff5d7224 */ /* 0x000fe200078e008c */
[----:B------:R-:W-:Y:S04]  /*73b60*/  STL [R1+0x6340], R84 ;  /* 0x0063405401007387 */ /* 0x000fe80000100800 */
[----:B------:R-:W-:Y:S04]  /*73b70*/  STL [R1+0x633c], R85 ;  /* 0x00633c5501007387 */ /* 0x000fe80000100800 */
[----:B------:R-:W-:Y:S04]  /*73b80*/  STL [R1+0x6338], R92 ;  /* 0x0063385c01007387 */ /* 0x000fe80000100800 */
[----:B------:R1:W-:Y:S01]  /*73b90*/  STL [R1+0x6334], R93 ;  /* 0x0063345d01007387 */ /* 0x0003e20000100800 */
[----:B--2---:R-:W-:Y:S11]  /*73ba0*/  HMMA.1688.F32.TF32 R136, R244, R28, R136 ;  /* 0x0000001cf488723c */ /* 0x004ff60000081088 */
[----:B------:R-:W-:Y:S11]  /*73bb0*/  @!UPT UIADD3 URZ, URZ, URZ, URZ ;  /* 0x0000003f3f3ff290 */ /* 0x000ff6000fffe03f */
[----:B------:R-:W-:Y:S02]  /*73bc0*/  @!UPT UIADD3 URZ, URZ, URZ, URZ ;  /* 0x0000003f3f3ff290 */ /* 0x000fe4000fffe03f */
[----:B------:R-:W-:Y:S01]  /*73bd0*/  IMAD.MOV.U32 R88, RZ, RZ, R136 ;  /* 0x000000ffff587224 */ /* 0x000fe200078e0088 */
[----:B------:R-:W-:Y:S01]  /*73be0*/  MOV R108, R139 ;  /* 0x0000008b006c7202 */ /* 0x000fe20000000f00 */
[----:B------:R-:W-:Y:S01]  /*73bf0*/  IMAD.MOV.U32 R89, RZ, RZ, R137 ;  /* 0x000000ffff597224 */ /* 0x000fe200078e0089 */
[----:B------:R-:W2:Y:S01]  /*73c00*/  LDL.LU R136, [R1+0x570] ;  /* 0x0005700001887983 */ /* 0x000ea20000300800 */
[----:B------:R-:W-:-:S03]  /*73c10*/  IMAD.MOV.U32 R109, RZ, RZ, R138 ;  /* 0x000000ffff6d7224 */ /* 0x000fc600078e008a */
[----:B------:R-:W2:Y:S04]  /*73c20*/  LDL.LU R137, [R1+0x574] ;  /* 0x0005740001897983 */ /* 0x000ea80000300800 */
[----:B------:R-:W2:Y:S04]  /*73c30*/  LDL.LU R138, [R1+0x578] ;  /* 0x00057800018a7983 */ /* 0x000ea80000300800 */
[----:B------:R-:W2:Y:S04]  /*73c40*/  LDL.LU R139, [R1+0x57c] ;  /* 0x00057c00018b7983 */ /* 0x000ea80000300800 */
[----:B------:R-:W-:Y:S04]  /*73c50*/  STL [R1+0x6350], R108 ;  /* 0x0063506c01007387 */ /* 0x000fe80000100800 */
[----:B------:R-:W-:Y:S04]  /*73c60*/  STL [R1+0x634c], R109 ;  /* 0x00634c6d01007387 */ /* 0x000fe80000100800 */
[----:B------:R-:W-:Y:S04]  /*73c70*/  STL [R1+0x6348], R89 ;  /* 0x0063485901007387 */ /* 0x000fe80000100800 */
[----:B------:R-:W-:Y:S01]  /*73c80*/  STL [R1+0x6344], R88 ;  /* 0x0063445801007387 */ /* 0x000fe20000100800 */
[----:B---3--:R-:W-:Y:S11]  /*73c90*/  HMMA.1688.F32.TF32 R132, R244, R20, R132 ;  /* 0x00000014f484723c */ /* 0x008ff60000081084 */
[----:B------:R-:W-:Y:S11]  /*73ca0*/  @!UPT UIADD3 URZ, URZ, URZ, URZ ;  /* 0x0000003f3f3ff290 */ /* 0x000ff6000fffe03f */
[----:B------:R-:W-:Y:S02]  /*73cb0*/  @!UPT UIADD3 URZ, URZ, URZ, URZ ;  /* 0x0000003f3f3ff290 */ /* 0x000fe4000fffe03f */
[----:B------:R-:W-:Y:S02]  /*73cc0*/  IMAD.MOV.U32 R65, RZ, RZ, R132 ;  /* 0x000000ffff417224 */ /* 0x000fe400078e0084 */
[----:B------:R-:W-:Y:S01]  /*73cd0*/  IMAD.MOV.U32 R64, RZ, RZ, R133 ;  /* 0x000000ffff407224 */ /* 0x000fe200078e0085 */
[----:B------:R-:W3:Y:S01]  /*73ce0*/  LDL.LU R132, [R1+0x560] ;  /* 0x0005600001847983 */ /* 0x000ee20000300800 */
[----:B------:R-:W-:-:S03]  /*73cf0*/  IMAD.MOV.U32 R57, RZ, RZ, R134 ;  /* 0x000000ffff397224 */ /* 0x000fc600078e0086 */
[----:B------:R-:W3:Y:S04]  /*73d00*/  LDL.LU R133, [R1+0x564] ;  /* 0x0005640001857983 */ /* 0x000ee80000300800 */
[----:B------:R-:W3:Y:S01]  /*73d10*/  LDL.LU R134, [R1+0x568] ;  /* 0x0005680001867983 */ /* 0x000ee20000300800 */
[----:B------:R-:W-:-:S05]  /*73d20*/  MOV R56, R135 ;  /* 0x0000008700387202 */ /* 0x000fca0000000f00 */
[----:B------:R-:W-:Y:S04]  /*73d30*/  STL [R1+0x6360], R56 ;  /* 0x0063603801007387 */ /* 0x000fe80000100800 */
[----:B------:R-:W-:Y:S04]  /*73d40*/  STL [R1+0x635c], R57 ;  /* 0x00635c3901007387 */ /* 0x000fe80000100800 */
[----:B------:R-:W-:Y:S04]  /*73d50*/  STL [R1+0x6358], R64 ;  /* 0x0063584001007387 */ /* 0x000fe80000100800 */
[----:B------:R-:W-:Y:S01]  /*73d60*/  STL [R1+0x6354], R65 ;  /* 0x0063544101007387 */ /* 0x000fe20000100800 */
[----:B----4-:R-:W-:Y:S03]  /*73d70*/  HMMA.1688.F32.TF32 R140, R244, R32, R248 ;  /* 0x00000020f48c723c */ /* 0x010fe600000810f8 */
[----:B------:R-:W4:Y:S04]  /*73d80*/  LDL.LU R248, [R1+0x550] ;  /* 0x0005500001f87983 */ /* 0x000f280000300800 */
[----:B------:R-:W4:Y:S04]  /*73d90*/  LDL.LU R249, [R1+0x554] ;  /* 0x0005540001f97983 */ /* 0x000f280000300800 */
[----:B------:R-:W4:Y:S04]  /*73da0*/  LDL.LU R250, [R1+0x558] ;  /* 0x0005580001fa7983 */ /* 0x000f280000300800 */
[----:B------:R-:W4:Y:S01]  /*73db0*/  LDL.LU R251, [R1+0x55c] ;  /* 0x00055c0001fb7983 */ /* 0x000f220000300800 */
[----:B------:R-:W-:-:S08]  /*73dc0*/  IMAD.MOV.U32 R135, RZ, RZ, R252 ;  /* 0x000000ffff877224 */ /* 0x000fd000078e00fc */
[----:B------:R-:W-:Y:S01]  /*73dd0*/  IMAD.MOV.U32 R252, RZ, RZ, R143 ;  /* 0x000000fffffc7224 */ /* 0x000fe200078e008f */
[----:B-1----:R-:W-:Y:S01]  /*73de0*/  MOV R73, R142 ;  /* 0x0000008e00497202 */ /* 0x002fe20000000f00 */
[----:B------:R-:W-:Y:S02]  /*73df0*/  IMAD.MOV.U32 R97, RZ, RZ, R141 ;  /* 0x000000ffff617224 */ /* 0x000fe400078e008d */
[----:B------:R-:W-:Y:S01]  /*73e00*/  IMAD.MOV.U32 R96, RZ, RZ, R140 ;  /* 0x000000ffff607224 */ /* 0x000fe200078e008c */
[----:B------:R-:W-:Y:S04]  /*73e10*/  STL [R1+0x6370], R252 ;  /* 0x006370fc01007387 */ /* 0x000fe80000100800 */
[----:B------:R-:W-:Y:S04]  /*73e20*/  STL [R1+0x636c], R73 ;  /* 0x00636c4901007387 */ /* 0x000fe80000100800 */
[----:B------:R-:W-:Y:S04]  /*73e30*/  STL [R1+0x6368], R97 ;  /* 0x0063686101007387 */ /* 0x000fe80000100800 */
[----:B------:R-:W-:Y:S04]  /*73e40*/  STL [R1+0x6364], R96 ;  /* 0x0063646001007387 */ /* 0x000fe80000100800 */
[----:B------:R-:W4:Y:S04]  /*73e50*/  LDL.LU R140, [R1+0x540] ;  /* 0x00054000018c7983 */ /* 0x000f280000300800 */
        /* <DEDUP_REMOVED lines=15> */
[----:B------:R1:W-:Y:S04]  /*73f50*/  STL [R1+0x637c], R69 ;  /* 0x00637c4501007387 */ /* 0x0003e80000100800 */
[----:B------:R-:W-:Y:S04]  /*73f60*/  STL [R1+0x6378], R101 ;  /* 0x0063786501007387 */ /* 0x000fe80000100800 */
[----:B------:R1:W-:Y:S01]  /*73f70*/  STL [R1+0x6374], R100 ;  /* 0x0063746401007387 */ /* 0x0003e20000100800 */
[----:B---3--:R-:W-:Y:S11]  /*73f80*/  HMMA.1688.F32.TF32 R132, R244, R36, R132 ;  /* 0x00000024f484723c */ /* 0x008ff60000081084 */
[----:B------:R-:W-:Y:S11]  /*73f90*/  @!UPT UIADD3 URZ, URZ, URZ, URZ ;  /* 0x0000003f3f3ff290 */ /* 0x000ff6000fffe03f */
[----:B------:R-:W-:Y:S02]  /*73fa0*/  @!UPT UIADD3 URZ, URZ, URZ, URZ ;  /* 0x0000003f3f3ff290 */ /* 0x000fe4000fffe03f */
[----:B------:R-:W-:Y:S01]  /*73fb0*/  IMAD.MOV.U32 R104, RZ, RZ, R132 ;  /* 0x000000ffff687224 */ /* 0x000fe200078e0084 */
[----:B------:R-:W-:Y:S01]  /*73fc0*/  MOV R81, R134 ;  /* 0x0000008600517202 */ /* 0x000fe20000000f00 */
[----:B------:R-:W-:Y:S01]  /*73fd0*/  IMAD.MOV.U32 R105, RZ, RZ, R133 ;  /* 0x000000ffff697224 */ /* 0x000fe200078e0085 */
[----:B------:R-:W3:Y:S01]  /*73fe0*/  LDL.LU R132, [R1+0x510] ;  /* 0x0005100001847983 */ /* 0x000ee20000300800 */
[----:B------:R-:W-:-:S03]  /*73ff0*/  IMAD.MOV.U32 R68, RZ, RZ, R135 ;  /* 0x000000ffff447224 */ /* 0x000fc600078e0087 */
[----:B------:R-:W3:Y:S04]  /*74000*/  LDL.LU R133, [R1+0x514] ;  /* 0x0005140001857983 */ /* 0x000ee80000300800 */
[----:B------:R-:W3:Y:S04]  /*74010*/  LDL.LU R134, [R1+0x518] ;  /* 0x0005180001867983 */ /* 0x000ee80000300800 */
[----:B------:R-:W3:Y:S04]  /*74020*/  LDL.LU R135, [R1+0x51c] ;  /* 0x00051c0001877983 */ /* 0x000ee80000300800 */
[----:B------:R-:W-:Y:S04]  /*74030*/  STL [R1+0x6390], R68 ;  /* 0x0063904401007387 */ /* 0x000fe80000100800 */
[----:B------:R1:W-:Y:S04]  /*74040*/  STL [R1+0x638c], R81 ;  /* 0x00638c5101007387 */ /* 0x0003e80000100800 */
        /* <DEDUP_REMOVED lines=10> */
[----:B------:R-:W-:Y:S04]  /*740f0*/  STL [R1+0x639c], R37 ;  /* 0x00639c2501007387 */ /* 0x000fe80000100800 */
[----:B------:R-:W-:Y:S01]  /*74100*/  STL [R1+0x6398], R44 ;  /* 0x0063982c01007387 */ /* 0x000fe20000100800 */
[----:B------:R-:W-:Y:S03]  /*74110*/  HMMA.1688.F32.TF32 R140, R244, R40, R140 ;  /* 0x00000028f48c723c */ /* 0x000fe6000008108c */
[----:B------:R-:W-:Y:S04]  /*74120*/  STL [R1+0x6394], R45 ;  /* 0x0063942d01007387 */ /* 0x000fe80000100800 */
        /* <DEDUP_REMOVED lines=15> */
[----:B------:R-:W-:-:S03]  /*74220*/  IMAD.MOV.U32 R40, RZ, RZ, R143 ;  /* 0x000000ffff287224 */ /* 0x000fc600078e008f */
[----:B------:R-:W4:Y:S04]  /*74230*/  LDL.LU R151, [R1+0x4dc] ;  /* 0x0004dc0001977983 */ /* 0x000f280000300800 */
        /* <DEDUP_REMOVED lines=18> */
[----:B------:R-:W2:Y:S01]  /*74360*/  LDL.LU R119, [R1+0x66a0] ;  /* 0x0066a00001777983 */ /* 0x000ea20000300800 */
        /* <DEDUP_REMOVED lines=10> */
[----:B------:R-:W-:Y:S02]  /*74410*/  @!UPT UIADD3 URZ, URZ, URZ, URZ ;  /* 0x0000003f3f3ff290 */ /* 0x000fe4000fffe03f */
[----:B------:R-:W-:Y:S01]  /*74420*/  IMAD.MOV.U32 R120, RZ, RZ, R132 ;  /* 0x000000ffff787224 */ /* 0x000fe200078e0084 */
[----:B------:R-:W-:Y:S01]  /*74430*/  MOV R49, R134 ;  /* 0x0000008600317202 */ /* 0x000fe20000000f00 */
[----:B------:R-:W-:Y:S02]  /*74440*/  IMAD.MOV.U32 R121, RZ, RZ, R133 ;  /* 0x000000ffff797224 */ /* 0x000fe400078e0085 */
[----:B------:R-:W-:Y:S02]  /*74450*/  IMAD.MOV.U32 R48, RZ, RZ, R135 ;  /* 0x000000ffff307224 */ /* 0x000fe400078e0087 */
[----:B----4-:R-:W-:Y:S11]  /*74460*/  HMMA.1688.F32.TF32 R132, R244, R8, R248 ;  /* 0x00000008f484723c */ /* 0x010ff600000810f8 */
[----:B------:R-:W-:Y:S11]  /*74470*/  @!UPT UIADD3 URZ, URZ, URZ, URZ ;  /* 0x0000003f3f3ff290 */ /* 0x000ff6000fffe03f */
[----:B------:R-:W-:Y:S02]  /*74480*/  @!UPT UIADD3 URZ, URZ, URZ, URZ ;  /* 0x0000003f3f3ff290 */ /* 0x000fe4000fffe03f */
[----:B------:R-:W-:Y:S02]  /*74490*/  IMAD.MOV.U32 R124, RZ, RZ, R132 ;  /* 0x000000ffff7c7224 */ /* 0x000fe400078e0084 */
[----:B------:R-:W-:Y:S02]  /*744a0*/  IMAD.MOV.U32 R125, RZ, RZ, R133 ;  /* 0x000000ffff7d7224 */ /* 0x000fe400078e0085 */
[----:B------:R-:W-:Y:S02]  /*744b0*/  IMAD.MOV.U32 R132, RZ, RZ, R122 ;  /* 0x000000ffff847224 */ /* 0x000fe400078e007a */
[----:B------:R-:W3:Y:S01]  /*744c0*/  LDL.LU R122, [R1+0x669c] ;  /* 0x00669c00017a7983 */ /* 0x000ee20000300800 */
[----:B------:R-:W-:-:S03]  /*744d0*/  IMAD.MOV.U32 R133, RZ, RZ, R123 ;  /* 0x000000ffff857224 */ /* 0x000fc600078e007b */
[----:B------:R-:W3:Y:S01]  /*744e0*/  LDL.LU R123, [R1+0x6698] ;  /* 0x00669800017b7983 */ /* 0x000ee20000300800 */
[----:B------:R-:W-:Y:S01]  /*744f0*/  MOV R77, R134 ;  /* 0x00000086004d7202 */ /* 0x000fe20000000f00 */
[----:B------:R-:W-:Y:S01]  /*74500*/  IMAD.MOV.U32 R80, RZ, RZ, R135 ;  /* 0x000000ffff507224 */ /* 0x000fe200078e0087 */
[----:B------:R-:W-:Y:S01]  /*74510*/  MOV R134, R126 ;  /* 0x0000007e00867202 */ /* 0x000fe20000000f00 */
[----:B------:R-:W-:Y:S01]  /*74520*/  IMAD.MOV.U32 R135, RZ, RZ, R127 ;  /* 0x000000ffff877224 */ /* 0x000fe200078e007f */
[----:B------:R-:W4:Y:S04]  /*74530*/  LDL.LU R126, [R1+0x6694] ;  /* 0x00669400017e7983 */ /* 0x000f280000300800 */
[----:B------:R-:W4:Y:S01]  /*74540*/  LDL.LU R127, [R1+0x6690] ;  /* 0x00669000017f7983 */ /* 0x000f220000300800 */
[----:B------:R-:W-:-:S02]  /*74550*/  IMAD.MOV.U32 R248, RZ, RZ, R130 ;  /* 0x000000fffff87224 */ /* 0x000fc400078e0082 */
[----:B------:R-:W-:Y:S01]  /*74560*/  IMAD.MOV.U32 R249, RZ, RZ, R131 ;  /* 0x000000fffff97224 */ /* 0x000fe200078e0083 */
        /* <DEDUP_REMOVED lines=10> */
[----:B------:R-:W-:Y:S01]  /*74610*/  MOV R250, R129 ;  /* 0x0000008100fa7202 */ /* 0x000fe20000000f00 */
[----:B------:R-:W-:Y:S01]  /*74620*/  IMAD.MOV.U32 R251, RZ, RZ, R128 ;  /* 0x000000fffffb7224 */ /* 0x000fe200078e0080 */
[----:B------:R-:W-:Y:S01]  /*74630*/  HMMA.1688.F32.TF32 R152, R244, R4, R152 ;  /* 0x00000004f498723c */ /* 0x000fe20000081098 */
[----:B------:R-:W-:Y:S01]  /*74640*/  IMAD.MOV.U32 R188, RZ, RZ, R38 ;  /* 0x000000ffffbc7224 */ /* 0x000fe200078e0026 */
[----:B------:R-:W-:Y:S01]  /*74650*/  MOV R190, R46 ;  /* 0x0000002e00be7202 */ /* 0x000fe20000000f00 */
[----:B------:R-:W4:Y:S01]  /*74660*/  LDL.LU R38, [R1+0x6664] ;  /* 0x0066640001267983 */ /* 0x000f220000300800 */
[----:B------:R-:W-:-:S02]  /*74670*/  IMAD.MOV.U32 R189, RZ, RZ, R39 ;  /* 0x000000ffffbd7224 */ /* 0x000fc400078e0027 */
[----:B------:R-:W-:Y:S01]  /*74680*/  IMAD.MOV.U32 R191, RZ, RZ, R47 ;  /* 0x000000ffffbf7224 */ /* 0x000fe200078e002f */
[----:B------:R-:W4:Y:S04]  /*74690*/  LDL.LU R39, [R1+0x6660] ;  /* 0x0066600001277983 */ /* 0x000f280000300800 */
[----:B------:R-:W4:Y:S04]  /*746a0*/  LDL.LU R46, [R1+0x665c] ;  /* 0x00665c00012e7983 */ /* 0x000f280000300800 */
[----:B------:R-:W4:Y:S09]  /*746b0*/  LDL.LU R47, [R1+0x6658] ;  /* 0x00665800012f7983 */ /* 0x000f320000300800 */
[----:B------:R-:W-:Y:S01]  /*746c0*/  IMAD.MOV.U32 R128, RZ, RZ, R152 ;  /* 0x000000ffff807224 */ /* 0x000fe200078e0098 */
[----:B------:R-:W-:Y:S01]  /*746d0*/  MOV R93, R154 ;  /* 0x0000009a005d7202 */ /* 0x000fe20000000f00 */
[----:B------:R-:W-:-:S02]  /*746e0*/  IMAD.MOV.U32 R129, RZ, RZ, R153 ;  /* 0x000000ffff817224 */ /* 0x000fc400078e0099 */
[----:B------:R-:W-:Y:S01]  /*746f0*/  IMAD.MOV.U32 R76, RZ, RZ, R155 ;  /* 0x000000ffff4c7224 */ /* 0x000fe200078e009b */
[C---:B--2---:R-:W-:Y:S11]  /*74700*/  HMMA.1688.F32.TF32 R132, R240.reuse, R118, R132 ;  /* 0x00000076f084723c */ /* 0x044ff60000081084 */
[----:B------:R-:W-:Y:S11]  /*74710*/  @!UPT UIADD3 URZ, URZ, URZ, URZ ;  /* 0x0000003f3f3ff290 */ /* 0x000ff6000fffe03f */
[----:B------:R-:W-:Y:S02]  /*74720*/  @!UPT UIADD3 URZ, URZ, URZ, URZ ;  /* 0x0000003f3f3ff290 */ /* 0x000fe4000fffe03f */
[----:B-1----:R-:W-:Y:S01]  /*74730*/  IMAD.MOV.U32 R69, RZ, RZ, R132 ;  /* 0x000000ffff457224 */ /* 0x002fe200078e0084 */
[----:B------:R-:W-:Y:S01]  /*74740*/  MOV R100, R134 ;  /* 0x0000008600647202 */ /* 0x000fe20000000f00 */
[----:B------:R-:W-:Y:S02]  /*74750*/  IMAD.MOV.U32 R101, RZ, RZ, R133 ;  /* 0x000000ffff657224 */ /* 0x000fe400078e0085 */
[----:B------:R-:W-:Y:S02]  /*74760*/  IMAD.MOV.U32 R252, RZ, RZ, R135 ;  /* 0x000000fffffc7224 */ /* 0x000fe400078e0087 */
[----:B------:R-:W-:Y:S08]  /*74770*/  HMMA.1688.F32.TF32 R132, R240, R114, R248 ;  /* 0x00000072f084723c */ /* 0x000ff000000810f8 */
[----:B------:R-:W-:Y:S01]  /*74780*/  HMMA.1688.F32.TF32 R152, R244, R60, R168 ;  /* 0x0000003cf498723c */ /* 0x000fe200000810a8 */
[----:B------:R-:W-:Y:S01]  /*74790*/  IMAD.MOV.U32 R160, RZ, RZ, R144 ;  /* 0x000000ffffa07224 */ /* 0x000fe200078e0090 */
[----:B------:R-:W-:Y:S01]  /*747a0*/  LDS R244, [R146+0x81880] ;  /* 0x0818800092f47984 */ /* 0x000fe20000000800 */
[----:B------:R-:W-:-:S03]  /*747b0*/  IMAD.MOV.U32 R156, RZ, RZ, R145 ;  /* 0x000000ffff9c7224 */ /* 0x000fc600078e0091 */
[----:B------:R1:W-:Y:S10]  /*747c0*/  LDS R246, [R146+0x81c80] ;  /* 0x081c800092f67984 */ /* 0x0003f40000000800 */
[----:B------:R-:W-:Y:S01]  /*747d0*/  IMAD.MOV.U32 R81, RZ, RZ, R132 ;  /* 0x000000ffff517224 */ /* 0x000fe200078e0084 */
[----:B------:R-:W-:Y:S01]  /*747e0*/  MOV R104, R134 ;  /* 0x0000008600687202 */ /* 0x000fe20000000f00 */
[----:B------:R-:W-:Y:S01]  /*747f0*/  IMAD.MOV.U32 R105, RZ, RZ, R133 ;  /* 0x000000ffff697224 */ /* 0x000fe200078e0085 */
[----:B------:R-:W-:Y:S01]  /*74800*/  LDS R245, [R147+0x81880] ;  /* 0x0818800093f57984 */ /* 0x000fe20000000800 */
[----:B------:R-:W-:Y:S01]  /*74810*/  IMAD.MOV.U32 R132, RZ, RZ, R34 ;  /* 0x000000ffff847224 */ /* 0x000fe200078e0022 */
[----:B------:R-:W-:Y:S01]  /*74820*/  MOV R134, R22 ;  /* 0x0000001600867202 */ /* 0x000fe20000000f00 */
[----:B------:R-:W-:Y:S01]  /*74830*/  IMAD.MOV.U32 R133, RZ, RZ, R35 ;  /* 0x000000ffff857224 */ /* 0x000fe200078e0023 */
[----:B------:R-:W2:Y:S01]  /*74840*/  LDL.LU R34, [R1+0x6654] ;  /* 0x0066540001227983 */ /* 0x000ea20000300800 */
[----:B------:R-:W-:-:S02]  /*74850*/  IMAD.MOV.U32 R72, RZ, RZ, R135 ;  /* 0x000000ffff487224 */ /* 0x000fc400078e0087 */
[----:B------:R-:W-:Y:S01]  /*74860*/  IMAD.MOV.U32 R135, RZ, RZ, R23 ;  /* 0x000000ffff877224 */ /* 0x000fe200078e0017 */
[----:B------:R-:W2:Y:S04]  /*74870*/  LDL.LU R35, [R1+0x6650] ;  /* 0x0066500001237983 */ /* 0x000ea80000300800 */
[----:B------:R-:W2:Y:S04]  /*74880*/  LDL.LU R22, [R1+0x664c] ;  /* 0x00664c0001167983 */ /* 0x000ea80000300800 */
[----:B------:R-:W2:Y:S01]  /*74890*/  LDL.LU R23, [R1+0x6648] ;  /* 0x0066480001177983 */ /* 0x000ea20000300800 */
[----:B------:R-:W-:Y:S01]  /*748a0*/  IMAD.MOV.U32 R85, RZ, RZ, R152 ;  /* 0x000000ffff557224 */ /* 0x000fe200078e0098 */
[----:B------:R-:W-:Y:S01]  /*748b0*/  MOV R61, R154 ;  /* 0x0000009a003d7202 */ /* 0x000fe20000000f00 */
[----:B------:R-:W-:Y:S01]  /*748c0*/  IMAD.MOV.U32 R92, RZ, RZ, R153 ;  /* 0x000000ffff5c7224 */ /* 0x000fe200078e0099 */
[----:B------:R1:W2:Y:S01]  /*748d0*/  LDS R247, [R147+0x81c80] ;  /* 0x081c800093f77984 */ /* 0x0002a20000000800 */
[----:B------:R-:W-:-:S02]  /*748e0*/  IMAD.MOV.U32 R60, RZ, RZ, R155 ;  /* 0x000000ffff3c7224 */ /* 0x000fc400078e009b */
[----:B------:R-:W-:Y:S01]  /*748f0*/  IMAD.MOV.U32 R168, RZ, RZ, R82 ;  /* 0x000000ffffa87224 */ /* 0x000fe200078e0052 */
[----:B------:R-:W-:Y:S01]  /*74900*/  MOV R170, R86 ;  /* 0x0000005600aa7202 */ /* 0x000fe20000000f00 */
[----:B------:R-:W-:Y:S02]  /*74910*/  IMAD.MOV.U32 R169, RZ, RZ, R83 ;  /* 0x000000ffffa97224 */ /* 0x000fe400078e0053 */
[----:B------:R-:W-:Y:S02]  /*74920*/  IMAD.MOV.U32 R171, RZ, RZ, R87 ;  /* 0x000000ffffab7224 */ /* 0x000fe400078e0057 */
[----:B------:R-:W-:Y:S01]  /*74930*/  IMAD.MOV.U32 R144, RZ, RZ, R98 ;  /* 0x000000ffff907224 */ /* 0x000fe200078e0062 */
[----:B-1----:R-:W-:Y:S01]  /*74940*/  MOV R146, R111 ;  /* 0x0000006f00927202 */ /* 0x002fe20000000f00 */
[----:B------:R-:W-:Y:S02]  /*74950*/  IMAD.MOV.U32 R145, RZ, RZ, R110 ;  /* 0x000000ffff917224 */ /* 0x000fe400078e006e */
[----:B------:R-:W-:-:S02]  /*74960*/  IMAD.MOV.U32 R147, RZ, RZ, R99 ;  /* 0x000000ffff937224 */ /* 0x000fc400078e0063 */
[----:B------:R-:W-:Y:S01]  /*74970*/  IMAD.MOV.U32 R248, RZ, RZ, R106 ;  /* 0x000000fffff87224 */ /* 0x000fe200078e006a */
[----:B------:R-:W-:Y:S01]  /*74980*/  MOV R250, R102 ;  /* 0x0000006600fa7202 */ /* 0x000fe20000000f00 */
[----:B------:R-:W-:Y:S02]  /*74990*/  IMAD.MOV.U32 R249, RZ, RZ, R107 ;  /* 0x000000fffff97224 */ /* 0x000fe400078e006b */
[----:B------:R-:W-:Y:S01]  /*749a0*/  IMAD.MOV.U32 R251, RZ, RZ, R103 ;  /* 0x000000fffffb7224 */ /* 0x000fe200078e0067 */
[C---:B---3--:R-:W-:Y:S08]  /*749b0*/  HMMA.1688.F32.TF32 R136, R240.reuse, R122, R136 ;  /* 0x0000007af088723c */ /* 0x048ff00000081088 */
[C---:B----4-:R-:W-:Y:S08]  /*749c0*/  HMMA.1688.F32.TF32 R140, R240.reuse, R126, R140 ;  /* 0x0000007ef08c723c */ /* 0x050ff0000008108c */
[----:B------:R-:W-:Y:S08]  /*749d0*/  HMMA.1688.F32.TF32 R148, R240, R130, R148 ;  /* 0x00000082f094723c */ /* 0x000ff00000081094 */
[----:B------:R-:W-:Y:S01]  /*749e0*/  IMAD.MOV.U32 R73, RZ, RZ, R136 ;  /* 0x000000ffff497224 */ /* 0x000fe200078e0088 */
[----:B------:R-:W-:Y:S01]  /*749f0*/  MOV R96, R138 ;  /* 0x0000008a00607202 */ /* 0x000fe20000000f00 */
[----:B------:R-:W-:-:S02]  /*74a00*/  IMAD.MOV.U32 R97, RZ, RZ, R137 ;  /* 0x000000ffff617224 */ /* 0x000fc400078e0089 */
[----:B------:R-:W-:Y:S01]  /*74a10*/  IMAD.MOV.U32 R136, RZ, RZ, R30 ;  /* 0x000000ffff887224 */ /* 0x000fe200078e001e */
[----:B------:R-:W-:Y:S01]  /*74a20*/  MOV R138, R58 ;  /* 0x0000003a008a7202 */ /* 0x000fe20000000f00 */
[----:B------:R-:W3:Y:S01]  /*74a30*/  LDL.LU R30, [R1+0x6644] ;  /* 0x00664400011e7983 */ /* 0x000ee20000300800 */
[----:B------:R-:W-:Y:S02]  /*74a40*/  IMAD.MOV.U32 R137, RZ, RZ, R31 ;  /* 0x000000ffff897224 */ /* 0x000fe400078e001f */
[----:B------:R-:W-:Y:S01]  /*74a50*/  IMAD.MOV.U32 R56, RZ, RZ, R139 ;  /* 0x000000ffff387224 */ /* 0x000fe200078e008b */
[----:B------:R-:W3:Y:S01]  /*74a60*/  LDL.LU R31, [R1+0x6640] ;  /* 0x00664000011f7983 */ /* 0x000ee20000300800 */
[----:B------:R-:W-:-:S03]  /*74a70*/  IMAD.MOV.U32 R139, RZ, RZ, R59 ;  /* 0x000000ffff8b7224 */ /* 0x000fc600078e003b */
[----:B------:R-:W4:Y:S04]  /*74a80*/  LDL.LU R58, [R1+0x663c] ;  /* 0x00663c00013a7983 */ /* 0x000f280000300800 */
[----:B------:R-:W4:Y:S04]  /*74a90*/  LDL.LU R59, [R1+0x6638] ;  /* 0x00663800013b7983 */ /* 0x000f280000300800 */
[----:B------:R-:W2:Y:S04]  /*74aa0*/  LDL.LU R176, [R1+0x1b0] ;  /* 0x0001b00001b07983 */ /* 0x000ea80000300800 */
[----:B------:R-:W2:Y:S04]  /*74ab0*/  LDL.LU R177, [R1+0x1b4] ;  /* 0x0001b40001b17983 */ /* 0x000ea80000300800 */
[----:B------:R-:W2:Y:S01]  /*74ac0*/  LDL.LU R178, [R1+0x1b8] ;  /* 0x0001b80001b27983 */ /* 0x000ea20000300800 */
[----:B------:R-:W-:-:S03]  /*74ad0*/  IMAD.MOV.U32 R57, RZ, RZ, R140 ;  /* 0x000000ffff397224 */ /* 0x000fc600078e008c */
[----:B------:R-:W2:Y:S01]  /*74ae0*/  LDL.LU R179, [R1+0x1bc] ;  /* 0x0001bc0001b37983 */ /* 0x000ea20000300800 */
[----:B------:R-:W-:-:S03]  /*74af0*/  IMAD.MOV.U32 R64, RZ, RZ, R141 ;  /* 0x000000ffff407224 */ /* 0x000fc600078e008d */
[----:B------:R-:W2:Y:S01]  /*74b00*/  LDL.LU R164, [R1+0xc0] ;  /* 0x0000c00001a47983 */ /* 0x000ea20000300800 */
[----:B------:R-:W-:-:S03]  /*74b10*/  IMAD.MOV.U32 R140, RZ, RZ, R18 ;  /* 0x000000ffff8c7224 */ /* 0x000fc600078e0012 */
[----:B------:R-:W2:Y:S01]  /*74b20*/  LDL.LU R165, [R1+0xc4] ;  /* 0x0000c40001a57983 */ /* 0x000ea20000300800 */
[----:B------:R-:W-:Y:S01]  /*74b30*/  MOV R65, R142 ;  /* 0x0000008e00417202 */ /* 0x000fe20000000f00 */
[----:B------:R-:W-:Y:S02]  /*74b40*/  IMAD.MOV.U32 R141, RZ, RZ, R19 ;  /* 0x000000ffff8d7224 */ /* 0x000fe400078e0013 */
[----:B------:R-:W2:Y:S01]  /*74b50*/  LDL.LU R166, [R1+0xc8] ;  /* 0x0000c80001a67983 */ /* 0x000ea20000300800 */
[----:B------:R-:W-:Y:S01]  /*74b60*/  IMAD.MOV.U32 R108, RZ, RZ, R143 ;  /* 0x000000ffff6c7224 */ /* 0x000fe200078e008f */
[----:B------:R-:W-:Y:S02]  /*74b70*/  MOV R142, R26 ;  /* 0x0000001a008e7202 */ /* 0x000fe40000000f00 */
[----:B------:R-:W2:Y:S01]  /*74b80*/  LDL.LU R167, [R1+0xcc] ;  /* 0x0000cc0001a77983 */ /* 0x000ea20000300800 */
[----:B------:R-:W-:-:S03]  /*74b90*/  IMAD.MOV.U32 R143, RZ, RZ, R27 ;  /* 0x000000ffff8f7224 */ /* 0x000fc600078e001b */
        /* <DEDUP_REMOVED lines=16> */
[----:B------:R-:W3:Y:S04]  /*74ca0*/  LDL.LU R74, [R1+0x6614] ;  /* 0x00661400014a7983 */ /* 0x000ee80000300800 */
[----:B------:R-:W3:Y:S04]  /*74cb0*/  LDL.LU R75, [R1+0x6610] ;  /* 0x00661000014b7983 */ /* 0x000ee80000300800 */
[----:B------:R-:W4:Y:S01]  /*74cc0*/  LDL.LU R78, [R1+0x660c] ;  /* 0x00660c00014e7983 */ /* 0x000f220000300800 */
[----:B------:R-:W-:-:S03]  /*74cd0*/  IMAD.MOV.U32 R109, RZ, RZ, R148 ;  /* 0x000000ffff6d7224 */ /* 0x000fc600078e0094 */
[----:B------:R-:W4:Y:S01]  /*74ce0*/  LDL.LU R79, [R1+0x6608] ;  /* 0x00660800014f7983 */ /* 0x000f220000300800 */
[----:B------:R-:W-:-:S03]  /*74cf0*/  IMAD.MOV.U32 R89, RZ, RZ, R149 ;  /* 0x000000ffff597224 */ /* 0x000fc600078e0095 */
[----:B------:R-:W4:Y:S01]  /*74d00*/  LDL.LU R82, [R1+0x6604] ;  /* 0x0066040001527983 */ /* 0x000f220000300800 */
[----:B------:R-:W-:-:S03]  /*74d10*/  IMAD.MOV.U32 R148, RZ, RZ, R90 ;  /* 0x000000ffff947224 */ /* 0x000fc600078e005a */
[----:B------:R-:W4:Y:S01]  /*74d20*/  LDL.LU R83, [R1+0x6600] ;  /* 0x0066000001537983 */ /* 0x000f220000300800 */
[----:B------:R-:W-:Y:S01]  /*74d30*/  MOV R88, R150 ;  /* 0x0000009600587202 */ /* 0x000fe20000000f00 */
[----:B------:R-:W-:Y:S02]  /*74d40*/  IMAD.MOV.U32 R149, RZ, RZ, R91 ;  /* 0x000000ffff957224 */ /* 0x000fe400078e005b */
[----:B------:R-:W4:Y:S01]  /*74d50*/  LDL.LU R86, [R1+0x65fc] ;  /* 0x0065fc0001567983 */ /* 0x000f220000300800 */
[----:B------:R-:W-:Y:S01]  /*74d60*/  IMAD.MOV.U32 R84, RZ, RZ, R151 ;  /* 0x000000ffff547224 */ /* 0x000fe200078e0097 */
[----:B------:R-:W-:Y:S02]  /*74d70*/  MOV R150, R94 ;  /* 0x0000005e00967202 */ /* 0x000fe40000000f00 */
        /* <DEDUP_REMOVED lines=19> */
[C---:B------:R-:W-:Y:S08]  /*74eb0*/  HMMA.1688.F32.TF32 R148, R240.reuse, R90, R148 ;  /* 0x0000005af094723c */ /* 0x040ff00000081094 */
[C---:B------:R-:W-:Y:S08]  /*74ec0*/  HMMA.1688.F32.TF32 R168, R240.reuse, R94, R168 ;  /* 0x0000005ef0a8723c */ /* 0x040ff000000810a8 */
[C---:B------:R-:W-:Y:S08]  /*74ed0*/  HMMA.1688.F32.TF32 R176, R240.reuse, R110, R176 ;  /* 0x0000006ef0b0723c */ /* 0x040ff000000810b0 */
[C---:B------:R-:W-:Y:S08]  /*74ee0*/  HMMA.1688.F32.TF32 R172, R240.reuse, R98, R172 ;  /* 0x00000062f0ac723c */ /* 0x040ff000000810ac */
[C---:B------:R-:W-:Y:S08]  /*74ef0*/  HMMA.1688.F32.TF32 R164, R240.reuse, R106, R164 ;  /* 0x0000006af0a4723c */ /* 0x040ff000000810a4 */
[----:B------:R-:W-:Y:S01]  /*74f00*/  HMMA.1688.F32.TF32 R152, R240, R102, R152 ;  /* 0x00000066f098723c */ /* 0x000fe20000081098 */
[----:B------:R-:W-:Y:S01]  /*74f10*/  MOV R45, R178 ;  /* 0x000000b2002d7202 */ /* 0x000fe20000000f00 */
[----:B------:R-:W-:-:S02]  /*74f20*/  IMAD.MOV.U32 R68, RZ, RZ, R179 ;  /* 0x000000ffff447224 */ /* 0x000fc400078e00b3 */
[----:B------:R-:W-:Y:S01]  /*74f30*/  IMAD.MOV.U32 R37, RZ, RZ, R176 ;  /* 0x000000ffff257224 */ /* 0x000fe200078e00b0 */
[----:B------:R-:W2:Y:S01]  /*74f40*/  LDL.LU.64 R178, [R1+0x65c0] ;  /* 0x0065c00001b27983 */ /* 0x000ea20000300a00 */
[----:B------:R-:W-:-:S03]  /*74f50*/  IMAD.MOV.U32 R44, RZ, RZ, R177 ;  /* 0x000000ffff2c7224 */ /* 0x000fc600078e00b1 */
[----:B------:R-:W3:Y:S01]  /*74f60*/  LDL.LU.64 R176, [R1+0x65b8] ;  /* 0x0065b80001b07983 */ /* 0x000ee20000300a00 */
[----:B------:R-:W-:Y:S01]  /*74f70*/  MOV R21, R174 ;  /* 0x000000ae00157202 */ /* 0x000fe20000000f00 */
[----:B------:R-:W-:-:S05]  /*74f80*/  IMAD.MOV.U32 R20, RZ, RZ, R175 ;  /* 0x000000ffff147224 */ /* 0x000fca00078e00af */
[----:B------:R-:W-:Y:S01]  /*74f90*/  MOV R5, R166 ;  /* 0x000000a600057202 */ /* 0x000fe20000000f00 */
[----:B------:R-:W-:Y:S02]  /*74fa0*/  IMAD.MOV.U32 R4, RZ, RZ, R167 ;  /* 0x000000ffff047224 */ /* 0x000fe400078e00a7 */
[----:B------:R-:W-:Y:S01]  /*74fb0*/  IMAD.MOV.U32 R9, RZ, RZ, R164 ;  /* 0x000000ffff097224 */ /* 0x000fe200078e00a4 */
[----:B------:R-:W4:Y:S01]  /*74fc0*/  LDL.LU.64 R166, [R1+0x65b0] ;  /* 0x0065b00001a67983 */ /* 0x000f220000300a00 */
[----:B------:R-:W-:-:S03]  /*74fd0*/  IMAD.MOV.U32 R8, RZ, RZ, R165 ;  /* 0x000000ffff087224 */ /* 0x000fc600078e00a5 */
[----:B------:R-:W2:Y:S01]  /*74fe0*/  LDL.LU.64 R164, [R1+0x65a8] ;  /* 0x0065a80001a47983 */ /* 0x000ea20000300a00 */
[----:B------:R-:W-:Y:S01]  /*74ff0*/  MOV R13, R154 ;  /* 0x0000009a000d7202 */ /* 0x000fe20000000f00 */
[----:B------:R-:W-:Y:S02]  /*75000*/  IMAD.MOV.U32 R12, RZ, RZ, R155 ;  /* 0x000000ffff0c7224 */ /* 0x000fe400078e009b */
[----:B------:R-:W-:Y:S01]  /*75010*/  IMAD.MOV.U32 R17, RZ, RZ, R152 ;  /* 0x000000ffff117224 */ /* 0x000fe200078e0098 */
[----:B------:R-:W2:Y:S01]  /*75020*/  LDL.LU.64 R154, [R1+0x65a0] ;  /* 0x0065a000019a7983 */ /* 0x000ea20000300a00 */
[----:B------:R-:W-:Y:S01]  /*75030*/  IMAD.MOV.U32 R16, RZ, RZ, R153 ;  /* 0x000000ffff107224 */ /* 0x000fe200078e0099 */
[----:B------:R-:W-:Y:S01]  /*75040*/  MOV R29, R170 ;  /* 0x000000aa001d7202 */ /* 0x000fe20000000f00 */
[----:B------:R-:W-:Y:S01]  /*75050*/  IMAD.MOV.U32 R25, RZ, RZ, R172 ;  /* 0x000000ffff197224 */ /* 0x000fe200078e00ac */
[----:B------:R-:W2:Y:S01]  /*75060*/  LDL.LU.64 R152, [R1+0x6598] ;  /* 0x0065980001987983 */ /* 0x000ea20000300a00 */
[----:B------:R-:W-:-:S02]  /*75070*/  IMAD.MOV.U32 R24, RZ, RZ, R173 ;  /* 0x000000ffff187224 */ /* 0x000fc400078e00ad */
[----:B------:R-:W-:Y:S01]  /*75080*/  IMAD.MOV.U32 R28, RZ, RZ, R171 ;  /* 0x000000ffff1c7224 */ /* 0x000fe200078e00ab */
[----:B------:R-:W2:Y:S01]  /*75090*/  LDL.LU.64 R174, [R1+0x6590] ;  /* 0x0065900001ae7983 */ /* 0x000ea20000300a00 */
[----:B------:R-:W-:Y:S02]  /*750a0*/  IMAD.MOV.U32 R33, RZ, RZ, R168 ;  /* 0x000000ffff217224 */ /* 0x000fe400078e00a8 */
[----:B------:R-:W-:Y:S01]  /*750b0*/  IMAD.MOV.U32 R32, RZ, RZ, R169 ;  /* 0x000000ffff207224 */ /* 0x000fe200078e00a9 */
[----:B------:R-:W2:Y:S04]  /*750c0*/  LDL.LU.64 R172, [R1+0x6588] ;  /* 0x0065880001ac7983 */ /* 0x000ea80000300a00 */
[----:B------:R-:W2:Y:S04]  /*750d0*/  LDL.LU.64 R170, [R1+0x6580] ;  /* 0x0065800001aa7983 */ /* 0x000ea80000300a00 */
        /* <DEDUP_REMOVED lines=23> */
[----:B-1----:R-:W3:Y:S04]  /*75250*/  LDL.LU.64 R250, [R1+0x6520] ;  /* 0x0065200001fa7983 */ /* 0x002ee80000300a00 */
[----:B------:R-:W3:Y:S01]  /*75260*/  LDL.LU.64 R248, [R1+0x6518] ;  /* 0x0065180001f87983 */ /* 0x000ee20000300a00 */
[C---:B------:R-:W-:Y:S08]  /*75270*/  HMMA.1688.F32.TF32 R188, R240.reuse, R66, R188 ;  /* 0x00000042f0bc723c */ /* 0x040ff000000810bc */
[C---:B------:R-:W-:Y:S11]  /*75280*/  HMMA.1688.F32.TF32 R184, R240.reuse, R26, R184 ;  /* 0x0000001af0b8723c */ /* 0x040ff600000810b8 */
[----:B------:R-:W-:Y:S04]  /*75290*/  @!UPT UIADD3 URZ, URZ, URZ, URZ ;  /* 0x0000003f3f3ff290 */ /* 0x000fe8000fffe03f */
[----:B------:R-:W-:Y:S04]  /*752a0*/  STL.64 [R1+0x7b0], R188 ;  /* 0x0007b0bc01007387 */ /* 0x000fe80000100a00 */
[----:B------:R1:W-:Y:S04]  /*752b0*/  STL.64 [R1+0x7b8], R190 ;  /* 0x0007b8be01007387 */ /* 0x0003e80000100a00 */
[----:B------:R-:W-:Y:S04]  /*752c0*/  STL.64 [R1+0x7a0], R184 ;  /* 0x0007a0b801007387 */ /* 0x000fe80000100a00 */
[----:B------:R3:W-:Y:S01]  /*752d0*/  STL.64 [R1+0x7a8], R186 ;  /* 0x0007a8ba01007387 */ /* 0x0007e20000100a00 */
[C---:B-1----:R-:W-:Y:S11]  /*752e0*/  HMMA.1688.F32.TF32 R188, R240.reuse, R18, R180 ;  /* 0x00000012f0bc723c */ /* 0x042ff600000810b4 */
[----:B------:R-:W-:Y:S11]  /*752f0*/  @!UPT UIADD3 URZ, URZ, URZ, URZ ;  /* 0x0000003f3f3ff290 */ /* 0x000ff6000fffe03f */
[----:B------:R-:W-:Y:S01]  /*75300*/  @!UPT UIADD3 URZ, URZ, URZ, URZ ;  /* 0x0000003f3f3ff290 */ /* 0x000fe2000fffe03f */
[----:B------:R-:W-:Y:S04]  /*75310*/  STL.64 [R1+0x790], R188 ;  /* 0x000790bc01007387 */ /* 0x000fe80000100a00 */
[----:B------:R-:W-:Y:S01]  /*75320*/  STL.64 [R1+0x798], R190 ;  /* 0x000798be01007387 */ /* 0x000fe20000100a00 */
[C---:B--2---:R-:W-:Y:S08]  /*75330*/  HMMA.1688.F32.TF32 R180, R240.reuse, R30, R132 ;  /* 0x0000001ef0b4723c */ /* 0x044ff00000081084 */
[C---:B------:R-:W-:Y:S08]  /*75340*/  HMMA.1688.F32.TF32 R132, R240.reuse, R22, R136 ;  /* 0x00000016f084723c */ /* 0x040ff00000081088 */
[C---:B---3--:R-:W-:Y:S08]  /*75350*/  HMMA.1688.F32.TF32 R184, R240.reuse, R58, R248 ;  /* 0x0000003af0b8723c */ /* 0x048ff000000810f8 */
[C---:B------:R-:W-:Y:S08]  /*75360*/  HMMA.1688.F32.TF32 R136, R240.reuse, R34, R140 ;  /* 0x00000022f088723c */ /* 0x040ff0000008108c */
[C---:B------:R-:W-:Y:S07]  /*75370*/  HMMA.1688.F32.TF32 R140, R240.reuse, R46, R144 ;  /* 0x0000002ef08c723c */ /* 0x040fee0000081090 */
[----:B------:R-:W-:Y:S04]  /*75380*/  STL.64 [R1+0x780], R184 ;  /* 0x000780b801007387 */ /* 0x000fe80000100a00 */
[----:B------:R-:W-:Y:S04]  /*75390*/  STL.64 [R1+0x788], R186 ;  /* 0x000788ba01007387 */ /* 0x000fe80000100a00 */
[----:B------:R-:W-:Y:S04]  /*753a0*/  STL.64 [R1+0x770], R180 ;  /* 0x000770b401007387 */ /* 0x000fe80000100a00 */
[----:B------:R-:W-:Y:S04]  /*753b0*/  STL.64 [R1+0x778], R182 ;  /* 0x000778b601007387 */ /* 0x000fe80000100a00 */
[----:B------:R-:W-:Y:S04]  /*753c0*/  STL.64 [R1+0x760], R132 ;  /* 0x0007608401007387 */ /* 0x000fe80000100a00 */
[----:B------:R1:W-:Y:S02]  /*753d0*/  STL.64 [R1+0x768], R134 ;  /* 0x0007688601007387 */ /* 0x0003e40000100a00 */
[----:B-1----:R-:W-:Y:S02]  /*753e0*/  HMMA.1688.F32.TF32 R132, R240, R38, R148 ;  /* 0x00000026f084723c */ /* 0x002fe40000081094 */
[----:B------:R1:W-:Y:S04]  /*753f0*/  STL.64 [R1+0x750], R136 ;  /* 0x0007508801007387 */ /* 0x0003e80000100a00 */
[----:B------:R2:W-:Y:S04]  /*75400*/  STL.64 [R1+0x758], R138 ;  /* 0x0007588a01007387 */ /* 0x0005e80000100a00 */
[----:B------:R4:W-:Y:S01]  /*75410*/  STL.64 [R1+0xc0], R140 ;  /* 0x0000c08c01007387 */ /* 0x0009e20000100a00 */
[----:B-1----:R-:W-:-:S03]  /*75420*/  IMAD.MOV.U32 R136, RZ, RZ, R0 ;  /* 0x000000ffff887224 */ /* 0x002fc600078e0000 */
[----:B------:R1:W-:Y:S01]  /*75430*/  STL.64 [R1+0xc8], R142 ;  /* 0x0000c88e01007387 */ /* 0x0003e20000100a00 */
[----:B------:R-:W-:-:S03]  /*75440*/  IMAD.MOV.U32 R137, RZ, RZ, R3 ;  /* 0x000000ffff897224 */ /* 0x000fc600078e0003 */
[----:B------:R-:W3:Y:S01]  /*75450*/  LDL.LU R0, [R1+0x6514] ;  /* 0x0065140001007983 */ /* 0x000ee20000300800 */
[----:B--2---:R-:W-:Y:S01]  /*75460*/  MOV R138, R51 ;  /* 0x00000033008a7202 */ /* 0x004fe20000000f00 */
[----:B------:R-:W-:-:S03]  /*75470*/  IMAD.MOV.U32 R139, RZ, RZ, R50 ;  /* 0x000000ffff8b7224 */ /* 0x000fc600078e0032 */
[----:B------:R2:W-:Y:S01]  /*75480*/  STL.64 [R1+0xb0], R132 ;  /* 0x0000b08401007387 */ /* 0x0005e20000100a00 */
[----:B----4-:R-:W-:-:S03]  /*75490*/  IMAD.MOV.U32 R140, RZ, RZ, R167 ;  /* 0x000000ffff8c7224 */ /* 0x010fc600078e00a7 */
[----:B------:R4:W-:Y:S01]  /*754a0*/  STL.64 [R1+0xb8], R134 ;  /* 0x0000b88601007387 */ /* 0x0009e20000100a00 */
[----:B------:R-:W-:-:S03]  /*754b0*/  IMAD.MOV.U32 R141, RZ, RZ, R166 ;  /* 0x000000ffff8d7224 */ /* 0x000fc600078e00a6 */
[----:B------:R-:W3:Y:S01]  /*754c0*/  LDL.LU R3, [R1+0x6510] ;  /* 0x0065100001037983 */ /* 0x000ee20000300800 */
[----:B-1----:R-:W-:-:S03]  /*754d0*/  MOV R142, R176 ;  /* 0x000000b0008e7202 */ /* 0x002fc60000000f00 */
[----:B------:R-:W3:Y:S01]  /*754e0*/  LDL.LU R51, [R1+0x650c] ;  /* 0x00650c0001337983 */ /* 0x000ee20000300800 */
[----:B------:R-:W-:-:S03]  /*754f0*/  IMAD.MOV.U32 R143, RZ, RZ, R177 ;  /* 0x000000ffff8f7224 */ /* 0x000fc600078e00b1 */
[----:B------:R-:W3:Y:S01]  /*75500*/  LDL.LU R50, [R1+0x6508] ;  /* 0x0065080001327983 */ /* 0x000ee20000300800 */
[----:B------:R-:W-:-:S03]  /*75510*/  IMAD.MOV.U32 R144, RZ, RZ, R172 ;  /* 0x000000ffff907224 */ /* 0x000fc600078e00ac */
[----:B------:R-:W3:Y:S01]  /*75520*/  LDL.LU R167, [R1+0x6504] ;  /* 0x0065040001a77983 */ /* 0x000ee20000300800 */
[----:B------:R-:W-:-:S03]  /*75530*/  IMAD.MOV.U32 R145, RZ, RZ, R152 ;  /* 0x000000ffff917224 */ /* 0x000fc600078e0098 */
[----:B------:R-:W3:Y:S01]  /*75540*/  LDL.LU R166, [R1+0x6500] ;  /* 0x0065000001a67983 */ /* 0x000ee20000300800 */
[----:B------:R-:W-:-:S03]  /*75550*/  MOV R146, R153 ;  /* 0x0000009900927202 */ /* 0x000fc60000000f00 */
        /* <DEDUP_REMOVED lines=8> */
[----:B------:R-:W3:Y:S04]  /*755e0*/  LDL.LU R153, [R1+0x64ec] ;  /* 0x0064ec0001997983 */ /* 0x000ee80000300800 */
[----:B------:R-:W3:Y:S04]  /*755f0*/  LDL.LU R154, [R1+0x64e8] ;  /* 0x0064e800019a7983 */ /* 0x000ee80000300800 */
[----:B------:R-:W3:Y:S04]  /*75600*/  LDL.LU R155, [R1+0x64e4] ;  /* 0x0064e400019b7983 */ /* 0x000ee80000300800 */
[----:B------:R-:W3:Y:S04]  /*75610*/  LDL.LU R14, [R1+0x64e0] ;  /* 0x0064e000010e7983 */ /* 0x000ee80000300800 */
[----:B------:R-:W3:Y:S01]  /*75620*/  LDL.LU R15, [R1+0x64dc] ;  /* 0x0064dc00010f7983 */ /* 0x000ee20000300800 */
[----:B------:R-:W-:-:S02]  /*75630*/  IMAD.MOV.U32 R151, RZ, RZ, R173 ;  /* 0x000000ffff977224 */ /* 0x000fc400078e00ad */
[----:B--2---:R-:W-:Y:S01]  /*75640*/  IMAD.MOV.U32 R132, RZ, RZ, R160 ;  /* 0x000000ffff847224 */ /* 0x004fe200078e00a0 */
[----:B------:R-:W2:Y:S01]  /*75650*/  LDL.LU R173, [R1+0x64d8] ;  /* 0x0064d80001ad7983 */ /* 0x000ea20000300800 */
[----:B------:R-:W-:Y:S01]  /*75660*/  IMAD.MOV.U32 R133, RZ, RZ, R156 ;  /* 0x000000ffff857224 */ /* 0x000fe200078e009c */
[----:B----4-:R-:W-:Y:S02]  /*75670*/  MOV R134, R157 ;  /* 0x0000009d00867202 */ /* 0x010fe40000000f00 */
[----:B------:R-:W4:Y:S01]  /*75680*/  LDL.LU R160, [R1+0x64d4] ;  /* 0x0064d40001a07983 */ /* 0x000f220000300800 */
[----:B------:R-:W-:-:S03]  /*75690*/  IMAD.MOV.U32 R135, RZ, RZ, R158 ;  /* 0x000000ffff877224 */ /* 0x000fc600078e009e */
[----:B------:R-:W2:Y:S04]  /*756a0*/  LDL.LU R156, [R1+0x64d0] ;  /* 0x0064d000019c7983 */ /* 0x000ea80000300800 */
[----:B------:R-:W2:Y:S04]  /*756b0*/  LDL.LU R157, [R1+0x64cc] ;  /* 0x0064cc00019d7983 */ /* 0x000ea80000300800 */
[----:B------:R-:W2:Y:S01]  /*756c0*/  LDL.LU R158, [R1+0x64c8] ;  /* 0x0064c800019e7983 */ /* 0x000ea20000300800 */
[----:B------:R-:W-:Y:S01]  /*756d0*/  IMAD.MOV.U32 R248, RZ, RZ, R162 ;  /* 0x000000fffff87224 */ /* 0x000fe200078e00a2 */
[----:B------:R-:W-:Y:S01]  /*756e0*/  MOV R250, R54 ;  /* 0x0000003600fa7202 */ /* 0x000fe20000000f00 */
[----:B------:R-:W-:-:S02]  /*756f0*/  IMAD.MOV.U32 R249, RZ, RZ, R163 ;  /* 0x000000fffff97224 */ /* 0x000fc400078e00a3 */
[----:B------:R-:W-:Y:S01]  /*75700*/  IMAD.MOV.U32 R251, RZ, RZ, R55 ;  /* 0x000000fffffb7224 */ /* 0x000fe200078e0037 */
[----:B---3--:R-:W-:Y:S07]  /*75710*/  HMMA.1688.F32.TF32 R180, R240, R14, R152 ;  /* 0x0000000ef0b4723c */ /* 0x008fee0000081098 */
[----:B------:R-:W-:Y:S02]  /*75720*/  IMAD.MOV.U32 R152, RZ, RZ, R159 ;  /* 0x000000ffff987224 */ /* 0x000fe400078e009f */
[----:B------:R-:W2:Y:S01]  /*75730*/  LDL.LU R159, [R1+0x64c4] ;  /* 0x0064c400019f7983 */ /* 0x000ea20000300800 */
[----:B------:R-:W-:Y:S01]  /*75740*/  IMAD.MOV.U32 R153, RZ, RZ, R42 ;  /* 0x000000ffff997224 */ /* 0x000fe200078e002a */
[----:B------:R-:W-:Y:S01]  /*75750*/  MOV R154, R43 ;  /* 0x0000002b009a7202 */ /* 0x000fe20000000f00 */
[----:B------:R-:W-:-:S11]  /*75760*/  IMAD.MOV.U32 R155, RZ, RZ, R161 ;  /* 0x000000ffff9b7224 */ /* 0x000fd600078e00a1 */
[----:B------:R-:W-:Y:S04]  /*75770*/  STL.64 [R1+0xa0], R180 ;  /* 0x0000a0b401007387 */ /* 0x000fe80000100a00 */
[----:B------:R2:W-:Y:S04]  /*75780*/  STL.64 [R1+0xa8], R182 ;  /* 0x0000a8b601007387 */ /* 0x0005e80000100a00 */
[----:B------:R-:W2:Y:S04]  /*75790*/  LDL.LU R42, [R1+0x64c0] ;  /* 0x0064c000012a7983 */ /* 0x000ea80000300800 */
[----:B------:R-:W2:Y:S04]  /*757a0*/  LDL.LU R43, [R1+0x64bc] ;  /* 0x0064bc00012b7983 */ /* 0x000ea80000300800 */
[----:B------:R-:W4:Y:S04]  /*757b0*/  LDL.LU R161, [R1+0x64b8] ;  /* 0x0064b80001a17983 */ /* 0x000f280000300800 */
[----:B------:R-:W4:Y:S04]  /*757c0*/  LDL.LU R162, [R1+0x64b4] ;  /* 0x0064b40001a27983 */ /* 0x000f280000300800 */
[----:B------:R-:W4:Y:S04]  /*757d0*/  LDL.LU R163, [R1+0x64b0] ;  /* 0x0064b00001a37983 */ /* 0x000f280000300800 */
[----:B------:R-:W4:Y:S04]  /*757e0*/  LDL.LU R54, [R1+0x64ac] ;  /* 0x0064ac0001367983 */ /* 0x000f280000300800 */
[----:B------:R-:W4:Y:S01]  /*757f0*/  LDL.LU R55, [R1+0x64a8] ;  /* 0x0064a80001377983 */ /* 0x000f220000300800 */
[C---:B--2---:R-:W-:Y:S08]  /*75800*/  HMMA.1688.F32.TF32 R180, R240.reuse, R42, R156 ;  /* 0x0000002af0b4723c */ /* 0x044ff0000008109c */
[----:B----4-:R-:W-:Y:S01]  /*75810*/  HMMA.1688.F32.TF32 R160, R240, R54, R160 ;  /* 0x00000036f0a0723c */ /* 0x010fe200000810a0 */
[----:B------:R-:W-:-:S02]  /*75820*/  IMAD.MOV.U32 R156, RZ, RZ, R168 ;  /* 0x000000ffff9c7224 */ /* 0x000fc400078e00a8 */
[----:B------:R-:W2:Y:S01]  /*75830*/  LDL.LU R168, [R1+0x64a4] ;  /* 0x0064a40001a87983 */ /* 0x000ea20000300800 */
[----:B------:R-:W-:Y:S01]  /*75840*/  IMAD.MOV.U32 R157, RZ, RZ, R169 ;  /* 0x000000ffff9d7224 */ /* 0x000fe200078e00a9 */
[----:B------:R-:W-:-:S10]  /*75850*/  MOV R158, R164 ;  /* 0x000000a4009e7202 */ /* 0x000fd40000000f00 */
[----:B------:R1:W-:Y:S01]  /*75860*/  STL.64 [R1+0x90], R180 ;  /* 0x000090b401007387 */ /* 0x0003e20000100a00 */
[----:B------:R-:W-:-:S03]  /*75870*/  IMAD.MOV.U32 R159, RZ, RZ, R165 ;  /* 0x000000ffff9f7224 */ /* 0x000fc600078e00a5 */
[----:B------:R3:W-:Y:S04]  /*75880*/  STL.64 [R1+0x98], R182 ;  /* 0x000098b601007387 */ /* 0x0007e80000100a00 */
[----:B------:R-:W2:Y:S04]  /*75890*/  LDL.LU R169, [R1+0x64a0] ;  /* 0x0064a00001a97983 */ /* 0x000ea80000300800 */
[----:B------:R-:W4:Y:S01]  /*758a0*/  LDL.LU R164, [R1+0x649c] ;  /* 0x00649c0001a47983 */ /* 0x000f220000300800 */
[----:B-1----:R-:W-:-:S03]  /*758b0*/  IMAD.MOV.U32 R180, RZ, RZ, R166 ;  /* 0x000000ffffb47224 */ /* 0x002fc600078e00a6 */
[----:B------:R-:W4:Y:S01]  /*758c0*/  LDL.LU R165, [R1+0x6498] ;  /* 0x0064980001a57983 */ /* 0x000f220000300800 */
[----:B------:R-:W-:-:S03]  /*758d0*/  IMAD.MOV.U32 R181, RZ, RZ, R167 ;  /* 0x000000ffffb57224 */ /* 0x000fc600078e00a7 */
[----:B------:R-:W4:Y:S01]  /*758e0*/  LDL.LU R166, [R1+0x6494] ;  /* 0x0064940001a67983 */ /* 0x000f220000300800 */
[----:B---3--:R-:W-:-:S03]  /*758f0*/  MOV R182, R50 ;  /* 0x0000003200b67202 */ /* 0x008fc60000000f00 */
[----:B------:R1:W-:Y:S01]  /*75900*/  STL.64 [R1+0x80], R160 ;  /* 0x000080a001007387 */ /* 0x0003e20000100a00 */
[----:B------:R-:W-:-:S03]  /*75910*/  IMAD.MOV.U32 R183, RZ, RZ, R51 ;  /* 0x000000ffffb77224 */ /* 0x000fc600078e0033 */
[----:B------:R3:W-:Y:S04]  /*75920*/  STL.64 [R1+0x88], R162 ;  /* 0x000088a201007387 */ /* 0x0007e80000100a00 */
[----:B------:R-:W4:Y:S04]  /*75930*/  LDL.LU R167, [R1+0x6490] ;  /* 0x0064900001a77983 */ /* 0x000f280000300800 */
[----:B------:R-:W4:Y:S04]  /*75940*/  LDL.LU R50, [R1+0x648c] ;  /* 0x00648c0001327983 */ /* 0x000f280000300800 */
[----:B------:R-:W4:Y:S04]  /*75950*/  LDL.LU R51, [R1+0x6488] ;  /* 0x0064880001337983 */ /* 0x000f280000300800 */
[----:B------:R-:W2:Y:S04]  /*75960*/  LDL.LU R188, [R1+0x4b0] ;  /* 0x0004b00001bc7983 */ /* 0x000ea80000300800 */
[----:B------:R-:W2:Y:S04]  /*75970*/  LDL.LU R189, [R1+0x4b4] ;  /* 0x0004b40001bd7983 */ /* 0x000ea80000300800 */
[----:B------:R-:W2:Y:S04]  /*75980*/  LDL.LU R190, [R1+0x4b8] ;  /* 0x0004b80001be7983 */ /* 0x000ea80000300800 */
[----:B------:R-:W2:Y:S01]  /*75990*/  LDL.LU R191, [R1+0x4bc] ;  /* 0x0004bc0001bf7983 */ /* 0x000ea20000300800 */
[----:B-1----:R-:W-:-:S03]  /*759a0*/  IMAD.MOV.U32 R160, RZ, RZ, R170 ;  /* 0x000000ffffa07224 */ /* 0x002fc600078e00aa */
[----:B------:R-:W2:Y:S01]  /*759b0*/  LDL.LU R184, [R1+0x1e0] ;  /* 0x0001e00001b87983 */ /* 0x000ea20000300800 */
[----:B------:R-:W-:-:S03]  /*759c0*/  IMAD.MOV.U32 R161, RZ, RZ, R171 ;  /* 0x000000ffffa17224 */ /* 0x000fc600078e00ab */
[----:B------:R-:W2:Y:S01]  /*759d0*/  LDL.LU R185, [R1+0x1e4] ;  /* 0x0001e40001b97983 */ /* 0x000ea20000300800 */
[----:B---3--:R-:W-:-:S03]  /*759e0*/  MOV R162, R10 ;  /* 0x0000000a00a27202 */ /* 0x008fc60000000f00 */
[----:B------:R-:W3:Y:S01]  /*759f0*/  LDL.LU R186, [R1+0x1e8] ;  /* 0x0001e80001ba7983 */ /* 0x000ee20000300800 */
[----:B------:R-:W-:-:S03]  /*75a00*/  IMAD.MOV.U32 R163, RZ, RZ, R11 ;  /* 0x000000ffffa37224 */ /* 0x000fc600078e000b */
[----:B------:R-:W3:Y:S04]  /*75a10*/  LDL.LU R187, [R1+0x1ec] ;  /* 0x0001ec0001bb7983 */ /* 0x000ee80000300800 */
[----:B------:R-:W2:Y:S04]  /*75a20*/  LDL.LU R170, [R1+0x6484] ;  /* 0x0064840001aa7983 */ /* 0x000ea80000300800 */
[----:B------:R-:W2:Y:S04]  /*75a30*/  LDL.LU R171, [R1+0x6480] ;  /* 0x0064800001ab7983 */ /* 0x000ea80000300800 */
[----:B------:R-:W2:Y:S04]  /*75a40*/  LDL.LU R10, [R1+0x647c] ;  /* 0x00647c00010a7983 */ /* 0x000ea80000300800 */
[----:B------:R-:W2:Y:S01]  /*75a50*/  LDL.LU R11, [R1+0x6478] ;  /* 0x00647800010b7983 */ /* 0x000ea20000300800 */
[----:B----4-:R-:W-:Y:S11]  /*75a60*/  HMMA.1688.F32.TF32 R164, R240, R50, R164 ;  /* 0x00000032f0a4723c */ /* 0x010ff600000810a4 */
[----:B------:R-:W-:Y:S11]  /*75a70*/  @!UPT UIADD3 URZ, URZ, URZ, URZ ;  /* 0x0000003f3f3ff290 */ /* 0x000ff6000fffe03f */
[----:B------:R-:W-:Y:S01]  /*75a80*/  @!UPT UIADD3 URZ, URZ, URZ, URZ ;  /* 0x0000003f3f3ff290 */ /* 0x000fe2000fffe03f */
[----:B------:R1:W-:Y:S04]  /*75a90*/  STL.64 [R1+0x70], R164 ;  /* 0x000070a401007387 */ /* 0x0003e80000100a00 */
[----:B------:R4:W-:Y:S01]  /*75aa0*/  STL.64 [R1+0x78], R166 ;  /* 0x000078a601007387 */ /* 0x0009e20000100a00 */
[----:B-1----:R-:W-:-:S03]  /*75ab0*/  IMAD.MOV.U32 R164, RZ, RZ, R174 ;  /* 0x000000ffffa47224 */ /* 0x002fc600078e00ae */
[----:B------:R-:W3:Y:S01]  /*75ac0*/  LDL.LU R174, [R1+0x6474] ;  /* 0x0064740001ae7983 */ /* 0x000ee20000300800 */
[----:B------:R-:W-:Y:S01]  /*75ad0*/  IMAD.MOV.U32 R165, RZ, RZ, R175 ;  /* 0x000000ffffa57224 */ /* 0x000fe200078e00af */
[----:B----4-:R-:W-:Y:S01]  /*75ae0*/  MOV R166, R6 ;  /* 0x0000000600a67202 */ /* 0x010fe20000000f00 */
[----:B------:R-:W-:Y:S01]  /*75af0*/  IMAD.MOV.U32 R167, RZ, RZ, R7 ;  /* 0x000000ffffa77224 */ /* 0x000fe200078e0007 */
[----:B------:R-:W3:Y:S04]  /*75b00*/  LDL.LU R175, [R1+0x6470] ;  /* 0x0064700001af7983 */ /* 0x000ee80000300800 */
[----:B------:R-:W3:Y:S04]  /*75b10*/  LDL.LU R6, [R1+0x646c] ;  /* 0x00646c0001067983 */ /* 0x000ee80000300800 */
[----:B------:R-:W3:Y:S01]  /*75b20*/  LDL.LU R7, [R1+0x6468] ;  /* 0x0064680001077983 */ /* 0x000ee20000300800 */
[----:B--2---:R-:W-:Y:S11]  /*75b30*/  HMMA.1688.F32.TF32 R168, R240, R10, R168 ;  /* 0x0000000af0a8723c */ /* 0x004ff600000810a8 */
[----:B------:R-:W-:Y:S11]  /*75b40*/  @!UPT UIADD3 URZ, URZ, URZ, URZ ;  /* 0x0000003f3f3ff290 */ /* 0x000ff6000fffe03f */
[----:B------:R-:W-:Y:S01]  /*75b50*/  @!UPT UIADD3 URZ, URZ, URZ, URZ ;  /* 0x0000003f3f3ff290 */ /* 0x000fe2000fffe03f */
[----:B------:R1:W-:Y:S04]  /*75b60*/  STL.64 [R1+0x60], R168 ;  /* 0x000060a801007387 */ /* 0x0003e80000100a00 */
[----:B------:R2:W-:Y:S01]  /*75b70*/  STL.64 [R1+0x68], R170 ;  /* 0x000068aa01007387 */ /* 0x0005e20000100a00 */
[----:B-1----:R-:W-:-:S03]  /*75b80*/  IMAD.MOV.U32 R168, RZ, RZ, R178 ;  /* 0x000000ffffa87224 */ /* 0x002fc600078e00b2 */
[----:B------:R-:W4:Y:S01]  /*75b90*/  LDL.LU R178, [R1+0x6464] ;  /* 0x0064640001b27983 */ /* 0x000f220000300800 */
[----:B------:R-:W-:Y:S01]  /*75ba0*/  IMAD.MOV.U32 R169, RZ, RZ, R179 ;  /* 0x000000ffffa97224 */ /* 0x000fe200078e00b3 */
[----:B--2---:R-:W-:Y:S01]  /*75bb0*/  MOV R170, R62 ;  /* 0x0000003e00aa7202 */ /* 0x004fe20000000f00 */
[----:B------:R-:W-:Y:S01]  /*75bc0*/  IMAD.MOV.U32 R171, RZ, RZ, R63 ;  /* 0x000000ffffab7224 */ /* 0x000fe200078e003f */
[----:B------:R-:W4:Y:S04]  /*75bd0*/  LDL.LU R179, [R1+0x6460] ;  /* 0x0064600001b37983 */ /* 0x000f280000300800 */
[----:B------:R-:W4:Y:S04]  /*75be0*/  LDL.LU R62, [R1+0x645c] ;  /* 0x00645c00013e7983 */ /* 0x000f280000300800 */
[----:B------:R-:W4:Y:S01]  /*75bf0*/  LDL.LU R63, [R1+0x6458] ;  /* 0x00645800013f7983 */ /* 0x000f220000300800 */
[C---:B---3--:R-:W-:Y:S11]  /*75c00*/  HMMA.1688.F32.TF32 R172, R240.reuse, R6, R172 ;  /* 0x00000006f0ac723c */ /* 0x048ff600000810ac */
[----:B------:R-:W-:Y:S11]  /*75c10*/  @!UPT UIADD3 URZ, URZ, URZ, URZ ;  /* 0x0000003f3f3ff290 */ /* 0x000ff6000fffe03f */
[----:B------:R-:W-:Y:S01]  /*75c20*/  @!UPT UIADD3 URZ, URZ, URZ, URZ ;  /* 0x0000003f3f3ff290 */ /* 0x000fe2000fffe03f */
[----:B------:R1:W-:Y:S04]  /*75c30*/  STL.64 [R1+0x50], R172 ;  /* 0x000050ac01007387 */ /* 0x0003e80000100a00 */
[----:B------:R2:W-:Y:S04]  /*75c40*/  STL.64 [R1+0x58], R174 ;  /* 0x000058ae01007387 */ /* 0x0005e80000100a00 */
[----:B-1----:R-:W3:Y:S04]  /*75c50*/  LDL.LU R172, [R1+0x580] ;  /* 0x0005800001ac7983 */ /* 0x002ee80000300800 */
[----:B------:R-:W3:Y:S04]  /*75c60*/  LDL.LU R173, [R1+0x584] ;  /* 0x0005840001ad7983 */ /* 0x000ee80000300800 */
[----:B--2---:R-:W3:Y:S04]  /*75c70*/  LDL.LU R174, [R1+0x588] ;  /* 0x0005880001ae7983 */ /* 0x004ee80000300800 */
[----:B------:R-:W3:Y:S01]  /*75c80*/  LDL.LU R175, [R1+0x58c] ;  /* 0x00058c0001af7983 */ /* 0x000ee20000300800 */
[----:B----4-:R-:W-:Y:S03]  /*75c90*/  HMMA.1688.F32.TF32 R176, R240, R62, R176 ;  /* 0x0000003ef0b0723c */ /* 0x010fe600000810b0 */
[----:B------:R-:W2:Y:S11]  /*75ca0*/  LDL.LU R240, [R1+0x190] ;  /* 0x0001900001f07983 */ /* 0x000eb60000300800 */
[----:B------:R-:W-:Y:S09]  /*75cb0*/  @!UPT UIADD3 URZ, URZ, URZ, URZ ;  /* 0x0000003f3f3ff290 */ /* 0x000ff2000fffe03f */
[----:B------:R1:W-:Y:S04]  /*75cc0*/  STL.64 [R1+0x40], R176 ;  /* 0x000040b001007387 */ /* 0x0003e80000100a00 */
[----:B------:R4:W-:Y:S04]  /*75cd0*/  STL.64 [R1+0x48], R178 ;  /* 0x000048b201007387 */ /* 0x0009e80000100a00 */
[----:B------:R-:W2:Y:S04]  /*75ce0*/  LDL.LU R241, [R1+0x194] ;  /* 0x0001940001f17983 */ /* 0x000ea80000300800 */
[----:B------:R-:W2:Y:S01]  /*75cf0*/  LDL.LU R242, [R1+0x198] ;  /* 0x0001980001f27983 */ /* 0x000ea20000300800 */
[----:B------:R-:W-:-:S02]  /*75d00*/  IMAD.MOV.U32 R243, RZ, RZ, R3 ;  /* 0x000000fffff37224 */ /* 0x000fc400078e0003 */
[----:B-1----:R-:W-:Y:S01]  /*75d10*/  IMAD.MOV.U32 R176, RZ, RZ, R0 ;  /* 0x000000ffffb07224 */ /* 0x002fe200078e0000 */
[----:B------:R-:W2:Y:S04]  /*75d20*/  LDL.LU R3, [R1+0x6454] ;  /* 0x0064540001037983 */ /* 0x000ea80000300800 */
[----:B------:R-:W2:Y:S04]  /*75d30*/  LDL.LU R0, [R1+0x6450] ;  /* 0x0064500001007983 */ /* 0x000ea80000300800 */
[----:B------:R-:W2:Y:S04]  /*75d40*/  LDL.LU R177, [R1+0x184] ;  /* 0x0001840001b17983 */ /* 0x000ea80000300800 */
[----:B----4-:R-:W4:Y:S01]  /*75d50*/  LDL.LU R178, [R1+0x188] ;  /* 0x0001880001b27983 */ /* 0x010f220000300800 */
[C---:B------:R-:W-:Y:S08]  /*75d60*/  HMMA.1688.F32.TF32 R188, R244.reuse, R126, R188 ;  /* 0x0000007ef4bc723c */ /* 0x040ff000000810bc */
[C---:B------:R-:W-:Y:S08]  /*75d70*/  HMMA.1688.F32.TF32 R184, R244.reuse, R122, R184 ;  /* 0x0000007af4b8723c */ /* 0x040ff000000810b8 */
[C---:B------:R-:W-:Y:S08]  /*75d80*/  HMMA.1688.F32.TF32 R180, R244.reuse, R118, R180 ;  /* 0x00000076f4b4723c */ /* 0x040ff000000810b4 */
[C---:B---3--:R-:W-:Y:S11]  /*75d90*/  HMMA.1688.F32.TF32 R172, R244.reuse, R130, R172 ;  /* 0x00000082f4ac723c */ /* 0x048ff600000810ac */
[----:B------:R-:W-:Y:S11]  /*75da0*/  @!UPT UIADD3 URZ, URZ, URZ, URZ ;  /* 0x0000003f3f3ff290 */ /* 0x000ff6000fffe03f */
[----:B------:R-:W-:Y:S01]  /*75db0*/  @!UPT UIADD3 URZ, URZ, URZ, URZ ;  /* 0x0000003f3f3ff290 */ /* 0x000fe2000fffe03f */
[----:B------:R-:W-:Y:S04]  /*75dc0*/  STL.64 [R1+0x840], R172 ;  /* 0x000840ac01007387 */ /* 0x000fe80000100a00 */
[----:B------:R-:W-:Y:S04]  /*75dd0*/  STL.64 [R1+0x848], R174 ;  /* 0x000848ae01007387 */ /* 0x000fe80000100a00 */
[----:B------:R-:W-:Y:S04]  /*75de0*/  STL.64 [R1+0xa20], R188 ;  /* 0x000a20bc01007387 */ /* 0x000fe80000100a00 */
[----:B------:R1:W-:Y:S01]  /*75df0*/  STL.64 [R1+0xa28], R190 ;  /* 0x000a28be01007387 */ /* 0x0003e20000100a00 */
[----:B--2---:R-:W-:Y:S01]  /*75e00*/  HMMA.1688.F32.TF32 R240, R244, R114, R240 ;  /* 0x00000072f4f0723c */ /* 0x004fe200000810f0 */
[----:B------:R-:W-:-:S02]  /*75e10*/  MOV R179, R2 ;  /* 0x0000000200b37202 */ /* 0x000fc40000000f00 */
[----:B------:R-:W-:Y:S05]  /*75e20*/  LDS R172, [R3+0x81800] ;  /* 0x0818000003ac7984 */ /* 0x000fea0000000800 */
[C---:B------:R-:W-:Y:S01]  /*75e30*/  HMMA.1688.F32.TF32 R132, R244.reuse, R70, R132 ;  /* 0x00000046f484723c */ /* 0x040fe20000081084 */
[----:B-1----:R-:W2:Y:S04]  /*75e40*/  LDL.LU.64 R190, [R1+0x6448] ;  /* 0x0064480001be7983 */ /* 0x002ea80000300a00 */
[----:B------:R-:W2:Y:S04]  /*75e50*/  LDL.LU.64 R188, [R1+0x6440] ;  /* 0x0064400001bc7983 */ /* 0x000ea80000300a00 */
[----:B------:R-:W-:Y:S04]  /*75e60*/  STL.64 [R1+0xa10], R184 ;  /* 0x000a10b801007387 */ /* 0x000fe80000100a00 */
[----:B------:R1:W-:Y:S04]  /*75e70*/  STL.64 [R1+0xa18], R186 ;  /* 0x000a18ba01007387 */ /* 0x0003e80000100a00 */
[----:B------:R-:W-:Y:S04]  /*75e80*/  LDS R174, [R3+0x81c00] ;  /* 0x081c000003ae7984 */ /* 0x000fe80000000800 */
[----:B------:R-:W-:Y:S04]  /*75e90*/  LDS R173, [R0+0x81800] ;  /* 0x0818000000ad7984 */ /* 0x000fe80000000800 */
[----:B-1----:R-:W3:Y:S04]  /*75ea0*/  LDL.LU.64 R186, [R1+0x6438] ;  /* 0x0064380001ba7983 */ /* 0x002ee80000300a00 */
[----:B------:R-:W3:Y:S04]  /*75eb0*/  LDL.LU.64 R184, [R1+0x6430] ;  /* 0x0064300001b87983 */ /* 0x000ee80000300a00 */
[----:B------:R-:W-:Y:S04]  /*75ec0*/  STL.64 [R1+0xa00], R180 ;  /* 0x000a00b401007387 */ /* 0x000fe80000100a00 */
[----:B------:R1:W-:Y:S04]  /*75ed0*/  STL.64 [R1+0xa08], R182 ;  /* 0x000a08b601007387 */ /* 0x0003e80000100a00 */
[----:B------:R-:W2:Y:S04]  /*75ee0*/  LDS R175, [R0+0x81c00] ;  /* 0x081c000000af7984 */ /* 0x000ea80000000800 */
[----:B-1----:R-:W3:Y:S04]  /*75ef0*/  LDL.LU.64 R182, [R1+0x6428] ;  /* 0x0064280001b67983 */ /* 0x002ee80000300a00 */
[----:B------:R-:W3:Y:S04]  /*75f00*/  LDL.LU.64 R180, [R1+0x6420] ;  /* 0x0064200001b47983 */ /* 0x000ee80000300a00 */
[----:B------:R-:W-:Y:S04]  /*75f10*/  STL.64 [R1+0x9f0], R240 ;  /* 0x0009f0f001007387 */ /* 0x000fe80000100a00 */
[----:B------:R4:W-:Y:S02]  /*75f20*/  STL.64 [R1+0x9f8], R242 ;  /* 0x0009f8f201007387 */ /* 0x0009e40000100a00 */
[C---:B----4-:R-:W-:Y:S08]  /*75f30*/  HMMA.1688.F32.TF32 R240, R244.reuse, R110, R176 ;  /* 0x0000006ef4f0723c */ /* 0x050ff000000810b0 */
        /* <DEDUP_REMOVED lines=27> */
[----:B------:R-:W4:Y:S04]  /*760f0*/  LDL.LU R136, [R1+0x5a0] ;  /* 0x0005a00001887983 */ /* 0x000f280000300800 */
[----:B------:R-:W-:Y:S04]  /*76100*/  STL.64 [R1+0x950], R140 ;  /* 0x0009508c01007387 */ /* 0x000fe80000100a00 */
[----:B------:R1:W-:Y:S04]  /*76110*/  STL.64 [R1+0x958], R142 ;  /* 0x0009588e01007387 */ /* 0x0003e80000100a00 */
[----:B------:R-:W-:Y:S04]  /*76120*/  STL.64 [R1+0x940], R132 ;  /* 0x0009408401007387 */ /* 0x000fe80000100a00 */
[----:B------:R-:W-:Y:S01]  /*76130*/  STL.64 [R1+0x948], R134 ;  /* 0x0009488601007387 */ /* 0x000fe20000100a00 */
[C---:B-1----:R-:W-:Y:S03]  /*76140*/  HMMA.1688.F32.TF32 R140, R244.reuse, R66, R248 ;  /* 0x00000042f48c723c */ /* 0x042fe600000810f8 */
[----:B------:R-:W4:Y:S04]  /*76150*/  LDL.LU R137, [R1+0x5a4] ;  /* 0x0005a40001897983 */ /* 0x000f280000300800 */
[----:B------:R-:W4:Y:S04]  /*76160*/  LDL.LU R138, [R1+0x5a8] ;  /* 0x0005a800018a7983 */ /* 0x000f280000300800 */
[----:B------:R-:W4:Y:S11]  /*76170*/  LDL.LU R139, [R1+0x5ac] ;  /* 0x0005ac00018b7983 */ /* 0x000f360000300800 */
[----:B------:R-:W-:Y:S01]  /*76180*/  @!UPT UIADD3 URZ, URZ, URZ, URZ ;  /* 0x0000003f3f3ff290 */ /* 0x000fe2000fffe03f */
[----:B------:R-:W-:Y:S04]  /*76190*/  STL.64 [R1+0x930], R140 ;  /* 0x0009308c01007387 */ /* 0x000fe80000100a00 */
[----:B------:R2:W-:Y:S02]  /*761a0*/  STL.64 [R1+0x938], R142 ;  /* 0x0009388e01007387 */ /* 0x0005e40000100a00 */
[C---:B--2---:R-:W-:Y:S08]  /*761b0*/  HMMA.1688.F32.TF32 R140, R244.reuse, R58, R188 ;  /* 0x0000003af48c723c */ /* 0x044ff000000810bc */
[C---:B---3--:R-:W-:Y:S08]  /*761c0*/  HMMA.1688.F32.TF32 R144, R244.reuse, R18, R184 ;  /* 0x00000012f490723c */ /* 0x048ff000000810b8 */
[C---:B------:R-:W-:Y:S11]  /*761d0*/  HMMA.1688.F32.TF32 R132, R244.reuse, R26, R180 ;  /* 0x0000001af484723c */ /* 0x040ff600000810b4 */
[----:B------:R-:W-:Y:S11]  /*761e0*/  @!UPT UIADD3 URZ, URZ, URZ, URZ ;  /* 0x0000003f3f3ff290 */ /* 0x000ff6000fffe03f */
[----:B------:R-:W-:Y:S01]  /*761f0*/  @!UPT UIADD3 URZ, URZ, URZ, URZ ;  /* 0x0000003f3f3ff290 */ /* 0x000fe2000fffe03f */
[----:B------:R-:W-:Y:S04]  /*76200*/  STL.64 [R1+0x920], R132 ;  /* 0x0009208401007387 */ /* 0x000fe80000100a00 */
[----:B------:R1:W-:Y:S02]  /*76210*/  STL.64 [R1+0x928], R134 ;  /* 0x0009288601007387 */ /* 0x0003e40000100a00 */
[C---:B-1----:R-:W-:Y:S02]  /*76220*/  HMMA.1688.F32.TF32 R132, R244.reuse, R30, R192 ;  /* 0x0000001ef484723c */ /* 0x042fe400000810c0 */
[----:B------:R-:W-:Y:S04]  /*76230*/  STL.64 [R1+0x910], R144 ;  /* 0x0009109001007387 */ /* 0x000fe80000100a00 */
[----:B------:R-:W-:Y:S04]  /*76240*/  STL.64 [R1+0x918], R146 ;  /* 0x0009189201007387 */ /* 0x000fe80000100a00 */
[----:B------:R-:W2:Y:S04]  /*76250*/  LDL.LU R248, [R1+0x590] ;  /* 0x0005900001f87983 */ /* 0x000ea80000300800 */
[----:B------:R-:W-:Y:S04]  /*76260*/  STL.64 [R1+0x900], R140 ;  /* 0x0009008c01007387 */ /* 0x000fe80000100a00 */
[----:B------:R1:W-:Y:S05]  /*76270*/  STL.64 [R1+0x908], R142 ;  /* 0x0009088e01007387 */ /* 0x0003ea0000100a00 */
[----:B------:R3:W-:Y:S04]  /*76280*/  STL.64 [R1+0x8f0], R132 ;  /* 0x0008f08401007387 */ /* 0x0007e80000100a00 */
[----:B------:R1:W-:Y:S04]  /*76290*/  STL.64 [R1+0x8f8], R134 ;  /* 0x0008f88601007387 */ /* 0x0003e80000100a00 */
[----:B------:R-:W2:Y:S04]  /*762a0*/  LDL.LU R249, [R1+0x594] ;  /* 0x0005940001f97983 */ /* 0x000ea80000300800 */
[----:B------:R-:W2:Y:S04]  /*762b0*/  LDL.LU R250, [R1+0x598] ;  /* 0x0005980001fa7983 */ /* 0x000ea80000300800 */
[----:B------:R-:W2:Y:S01]  /*762c0*/  LDL.LU R251, [R1+0x59c] ;  /* 0x00059c0001fb7983 */ /* 0x000ea20000300800 */
[C---:B-1----:R-:W-:Y:S03]  /*762d0*/  HMMA.1688.F32.TF32 R140, R244.reuse, R22, R196 ;  /* 0x00000016f48c723c */ /* 0x042fe600000810c4 */
[----:B---3--:R-:W3:Y:S05]  /*762e0*/  LDL.LU R132, [R1+0x520] ;  /* 0x0005200001847983 */ /* 0x008eea0000300800 */
[C---:B------:R-:W-:Y:S11]  /*762f0*/  HMMA.1688.F32.TF32 R144, R244.reuse, R34, R200 ;  /* 0x00000022f490723c */ /* 0x040ff600000810c8 */
[----:B------:R-:W-:Y:S04]  /*76300*/  @!UPT UIADD3 URZ, URZ, URZ, URZ ;  /* 0x0000003f3f3ff290 */ /* 0x000fe8000fffe03f */
[----:B------:R-:W-:Y:S04]  /*76310*/  STL.64 [R1+0x8e0], R140 ;  /* 0x0008e08c01007387 */ /* 0x000fe80000100a00 */
[----:B------:R1:W-:Y:S04]  /*76320*/  STL.64 [R1+0x8e8], R142 ;  /* 0x0008e88e01007387 */ /* 0x0003e80000100a00 */
[----:B------:R-:W3:Y:S04]  /*76330*/  LDL.LU R133, [R1+0x524] ;  /* 0x0005240001857983 */ /* 0x000ee80000300800 */
[----:B------:R-:W3:Y:S01]  /*76340*/  LDL.LU R134, [R1+0x528] ;  /* 0x0005280001867983 */ /* 0x000ee20000300800 */
[C---:B-1----:R-:W-:Y:S03]  /*76350*/  HMMA.1688.F32.TF32 R140, R244.reuse, R46, R204 ;  /* 0x0000002ef48c723c */ /* 0x042fe600000810cc */
[----:B------:R-:W3:Y:S04]  /*76360*/  LDL.LU R135, [R1+0x52c] ;  /* 0x00052c0001877983 */ /* 0x000ee80000300800 */
[----:B------:R-:W-:Y:S01]  /*76370*/  STL.64 [R1+0x8d0], R144 ;  /* 0x0008d09001007387 */ /* 0x000fe20000100a00 */
[C---:B------:R-:W-:Y:S03]  /*76380*/  HMMA.1688.F32.TF32 R148, R244.reuse, R38, R208 ;  /* 0x00000026f494723c */ /* 0x040fe600000810d0 */
[----:B------:R1:W-:Y:S11]  /*76390*/  STL.64 [R1+0x8d8], R146 ;  /* 0x0008d89201007387 */ /* 0x0003f60000100a00 */
[----:B------:R-:W-:Y:S01]  /*763a0*/  @!UPT UIADD3 URZ, URZ, URZ, URZ ;  /* 0x0000003f3f3ff290 */ /* 0x000fe2000fffe03f */
[----:B------:R-:W-:Y:S01]  /*763b0*/  STL.64 [R1+0x8c0], R140 ;  /* 0x0008c08c01007387 */ /* 0x000fe20000100a00 */
[C---:B-1----:R-:W-:Y:S03]  /*763c0*/  HMMA.1688.F32.TF32 R144, R244.reuse, R14, R212 ;  /* 0x0000000ef490723c */ /* 0x042fe600000810d4 */
[----:B------:R1:W-:Y:S05]  /*763d0*/  STL.64 [R1+0x8c8], R142 ;  /* 0x0008c88e01007387 */ /* 0x0003ea0000100a00 */
[----:B-1----:R-:W-:Y:S01]  /*763e0*/  HMMA.1688.F32.TF32 R140, R244, R42, R216 ;  /* 0x0000002af48c723c */ /* 0x002fe200000810d8 */
[----:B------:R-:W-:Y:S04]  /*763f0*/  STL.64 [R1+0x8b0], R148 ;  /* 0x0008b09401007387 */ /* 0x000fe80000100a00 */
[----:B------:R-:W-:Y:S04]  /*76400*/  STL.64 [R1+0x8b8], R150 ;  /* 0x0008b89601007387 */ /* 0x000fe80000100a00 */
[----:B------:R-:W-:Y:S04]  /*76410*/  LDS R216, [R3+0x81880] ;  /* 0x0818800003d87984 */ /* 0x000fe80000000800 */
[----:B------:R-:W-:Y:S04]  /*76420*/  LDS R218, [R3+0x81c80] ;  /* 0x081c800003da7984 */ /* 0x000fe80000000800 */
[----:B------:R-:W-:Y:S04]  /*76430*/  LDS R217, [R0+0x81880] ;  /* 0x0818800000d97984 */ /* 0x000fe80000000800 */
[----:B------:R-:W1:Y:S04]  /*76440*/  LDS R219, [R0+0x81c80] ;  /* 0x081c800000db7984 */ /* 0x000e680000000800 */
[----:B------:R-:W-:Y:S01]  /*76450*/  STL.64 [R1+0x890], R140 ;  /* 0x0008908c01007387 */ /* 0x000fe20000100a00 */
[----:B------:R-:W-:-:S03]  /*76460*/  IMAD.MOV.U32 R2, RZ, RZ, R143 ;  /* 0x000000ffff027224 */ /* 0x000fc600078e008f */
[----:B------:R-:W-:Y:S04]  /*76470*/  STL.64 [R1+0x8a0], R144 ;  /* 0x0008a09001007387 */ /* 0x000fe80000100a00 */
[----:B------:R4:W-:Y:S04]  /*76480*/  STL.64 [R1+0x8a8], R146 ;  /* 0x0008a89201007387 */ /* 0x0009e80000100a00 */
[----:B------:R4:W-:Y:S02]  /*76490*/  STL [R1+0x898], R142 ;  /* 0x0008988e01007387 */ /* 0x0009e40000100800 */
[C---:B----4-:R-:W-:Y:S08]  /*764a0*/  HMMA.1688.F32.TF32 R144, R244.reuse, R54, R220 ;  /* 0x00000036f490723c */ /* 0x050ff000000810dc */
[C---:B------:R-:W-:Y:S01]  /*764b0*/  HMMA.1688.F32.TF32 R140, R244.reuse, R50, R224 ;  /* 0x00000032f48c723c */ /* 0x040fe200000810e0 */
[----:B------:R4:W-:Y:S07]  /*764c0*/  STL [R1+0x6230], R2 ;  /* 0x0062300201007387 */ /* 0x0009ee0000100800 */
[----:B------:R-:W-:Y:S11]  /*764d0*/  HMMA.1688.F32.TF32 R148, R244, R10, R228 ;  /* 0x0000000af494723c */ /* 0x000ff600000810e4 */
[----:B------:R-:W-:Y:S04]  /*764e0*/  @!UPT UIADD3 URZ, URZ, URZ, URZ ;  /* 0x0000003f3f3ff290 */ /* 0x000fe8000fffe03f */
[----:B------:R-:W-:Y:S04]  /*764f0*/  STL.64 [R1+0x870], R140 ;  /* 0x0008708c01007387 */ /* 0x000fe80000100a00 */
[----:B------:R-:W-:Y:S01]  /*76500*/  STL.64 [R1+0x880], R144 ;  /* 0x0008809001007387 */ /* 0x000fe20000100a00 */
[----:B----4-:R-:W-:-:S03]  /*76510*/  IMAD.MOV.U32 R2, RZ, RZ, R143 ;  /* 0x000000ffff027224 */ /* 0x010fc600078e008f */
[----:B------:R4:W-:Y:S04]  /*76520*/  STL.64 [R1+0x888], R146 ;  /* 0x0008889201007387 */ /* 0x0009e80000100a00 */
[----:B------:R1:W-:Y:S01]  /*76530*/  STL [R1+0x878], R142 ;  /* 0x0008788e01007387 */ /* 0x0003e20000100800 */
[----:B------:R-:W-:Y:S08]  /*76540*/  HMMA.1688.F32.TF32 R164, R172, R130, R136 ;  /* 0x00000082aca4723c */ /* 0x000ff00000081088 */
[C---:B----4-:R-:W-:Y:S08]  /*76550*/  HMMA.1688.F32.TF32 R144, R244.reuse, R6, R232 ;  /* 0x00000006f490723c */ /* 0x050ff000000810e8 */
[----:B-1----:R-:W-:Y:S01]  /*76560*/  HMMA.1688.F32.TF32 R140, R244, R62, R236 ;  /* 0x0000003ef48c723c */ /* 0x002fe200000810ec */
[----:B------:R-:W-:Y:S04]  /*76570*/  STL [R1+0x6234], R2 ;  /* 0x0062340201007387 */ /* 0x000fe80000100800 */
[----:B------:R1:W-:Y:S04]  /*76580*/  STL.64 [R1+0x860], R148 ;  /* 0x0008609401007387 */ /* 0x0003e80000100a00 */
[----:B------:R4:W-:Y:S04]  /*76590*/  STL.64 [R1+0x868], R150 ;  /* 0x0008689601007387 */ /* 0x0009e80000100a00 */
[----:B------:R-:W-:Y:S04]  /*765a0*/  STL.64 [R1+0x6418], R62 ;  /* 0x0064183e01007387 */ /* 0x000fe80000100a00 */
[----:B------:R-:W-:Y:S04]  /*765b0*/  STL.64 [R1+0x850], R144 ;  /* 0x0008509001007387 */ /* 0x000fe80000100a00 */
[----:B------:R-:W-:Y:S04]  /*765c0*/  STL.64 [R1+0x858], R146 ;  /* 0x0008589201007387 */ /* 0x000fe80000100a00 */
[----:B------:R-:W-:Y:S04]  /*765d0*/  STL.64 [R1+0x6410], R60 ;  /* 0x0064103c01007387 */ /* 0x000fe80000100a00 */
[----:B------:R1:W-:Y:S04]  /*765e0*/  STL.64 [R1+0x830], R140 ;  /* 0x0008308c01007387 */ /* 0x0003e80000100a00 */
[----:B------:R1:W-:Y:S04]  /*765f0*/  STL.64 [R1+0x838], R142 ;  /* 0x0008388e01007387 */ /* 0x0003e80000100a00 */
[----:B------:R-:W-:Y:S04]  /*76600*/  STL.64 [R1+0x6408], R130 ;  /* 0x0064088201007387 */ /* 0x000fe80000100a00 */
[----:B------:R-:W-:Y:S04]  /*76610*/  STL.64 [R1+0x6400], R128 ;  /* 0x0064008001007387 */ /* 0x000fe80000100a00 */
[----:B------:R-:W-:Y:S04]  /*76620*/  STL.64 [R1+0x6278], R166 ;  /* 0x006278a601007387 */ /* 0x000fe80000100a00 */
[----:B------:R1:W-:Y:S04]  /*76630*/  STL.64 [R1+0x6270], R164 ;  /* 0x006270a401007387 */ /* 0x0003e80000100a00 */
[----:B------:R-:W-:Y:S04]  /*76640*/  STL.64 [R1+0x63f8], R126 ;  /* 0x0063f87e01007387 */ /* 0x000fe80000100a00 */
[----:B------:R-:W-:Y:S01]  /*76650*/  STL.64 [R1+0x63f0], R124 ;  /* 0x0063f07c01007387 */ /* 0x000fe20000100a00 */
[C---:B--2---:R-:W-:Y:S11]  /*76660*/  HMMA.1688.F32.TF32 R248, R172.reuse, R126, R248 ;  /* 0x0000007eacf8723c */ /* 0x044ff600000810f8 */
[----:B------:R-:W-:Y:S11]  /*76670*/  @!UPT UIADD3 URZ, URZ, URZ, URZ ;  /* 0x0000003f3f3ff290 */ /* 0x000ff6000fffe03f */
[----:B------:R-:W-:Y:S01]  /*76680*/  @!UPT UIADD3 URZ, URZ, URZ, URZ ;  /* 0x0000003f3f3ff290 */ /* 0x000fe2000fffe03f */
        /* <DEDUP_REMOVED lines=30> */
[C---:B---3--:R-:W-:Y:S03]  /*76870*/  HMMA.1688.F32.TF32 R244, R172.reuse, R122, R132 ;  /* 0x0000007aacf4723c */ /* 0x048fe60000081084 */
[----:B------:R-:W3:Y:S04]  /*76880*/  LDL.LU R132, [R1+0x420] ;  /* 0x0004200001847983 */ /* 0x000ee80000300800 */
[----:B------:R-:W3:Y:S04]  /*76890*/  LDL.LU R133, [R1+0x424] ;  /* 0x0004240001857983 */ /* 0x000ee80000300800 */
[----:B------:R-:W3:Y:S04]  /*768a0*/  LDL.LU R134, [R1+0x428] ;  /* 0x0004280001867983 */ /* 0x000ee80000300800 */
[----:B------:R-:W3:Y:S04]  /*768b0*/  LDL.LU R135, [R1+0x42c] ;  /* 0x00042c0001877983 */ /* 0x000ee80000300800 */
[----:B------:R-:W-:Y:S04]  /*768c0*/  STL.64 [R1+0x63e8], R122 ;  /* 0x0063e87a01007387 */ /* 0x000fe80000100a00 */
[----:B------:R-:W-:Y:S04]  /*768d0*/  STL.64 [R1+0x63e0], R120 ;  /* 0x0063e07801007387 */ /* 0x000fe80000100a00 */
[----:B------:R-:W-:Y:S04]  /*768e0*/  STL.64 [R1+0x6298], R246 ;  /* 0x006298f601007387 */ /* 0x000fe80000100a00 */
[----:B------:R1:W-:Y:S04]  /*768f0*/  STL.64 [R1+0x6290], R244 ;  /* 0x006290f401007387 */ /* 0x0003e80000100a00 */
[----:B------:R-:W-:Y:S04]  /*76900*/  STL.64 [R1+0x63d8], R118 ;  /* 0x0063d87601007387 */ /* 0x000fe80000100a00 */
[----:B------:R-:W-:Y:S01]  /*76910*/  STL.64 [R1+0x63d0], R116 ;  /* 0x0063d07401007387 */ /* 0x000fe20000100a00 */
[C---:B--2---:R-:W-:Y:S08]  /*76920*/  HMMA.1688.F32.TF32 R240, R172.reuse, R118, R160 ;  /* 0x00000076acf0723c */ /* 0x044ff000000810a0 */
[C---:B------:R-:W-:Y:S08]  /*76930*/  HMMA.1688.F32.TF32 R236, R172.reuse, R114, R156 ;  /* 0x00000072acec723c */ /* 0x040ff0000008109c */
[C---:B------:R-:W-:Y:S07]  /*76940*/  HMMA.1688.F32.TF32 R232, R172.reuse, R110, R152 ;  /* 0x0000006eace8723c */ /* 0x040fee0000081098 */
[----:B------:R-:W-:Y:S01]  /*76950*/  STL [R1+0x6268], R243 ;  /* 0x006268f301007387 */ /* 0x000fe20000100800 */
[C---:B----4-:R-:W-:Y:S03]  /*76960*/  HMMA.1688.F32.TF32 R228, R172.reuse, R106, R148 ;  /* 0x0000006aace4723c */ /* 0x050fe60000081094 */
[----:B------:R-:W-:Y:S04]  /*76970*/  STL.64 [R1+0x63c8], R114 ;  /* 0x0063c87201007387 */ /* 0x000fe80000100a00 */
[----:B------:R-:W-:Y:S01]  /*76980*/  STL.64 [R1+0x63c0], R112 ;  /* 0x0063c07001007387 */ /* 0x000fe20000100a00 */
[C---:B------:R-:W-:Y:S03]  /*76990*/  HMMA.1688.F32.TF32 R220, R172.reuse, R98, R140 ;  /* 0x00000062acdc723c */ /* 0x040fe6000008108c */
[----:B------:R-:W-:Y:S05]  /*769a0*/  STL [R1+0x6264], R239 ;  /* 0x006264ef01007387 */ /* 0x000fea0000100800 */
        /* <DEDUP_REMOVED lines=11> */
[----:B------:R4:W-:Y:S04]  /*76a60*/  STL.64 [R1+0x62c0], R224 ;  /* 0x0062c0e001007387 */ /* 0x0009e80000100a00 */
[----:B------:R-:W-:Y:S04]  /*76a70*/  STL.64 [R1+0x62d8], R222 ;  /* 0x0062d8de01007387 */ /* 0x000fe80000100a00 */
[----:B------:R1:W-:Y:S04]  /*76a80*/  STL.64 [R1+0x62d0], R220 ;  /* 0x0062d0dc01007387 */ /* 0x0003e80000100a00 */
[----:B------:R-:W-:Y:S04]  /*76a90*/  STL.64 [R1+0x62e8], R214 ;  /* 0x0062e8d601007387 */ /* 0x000fe80000100a00 */
[----:B------:R-:W-:Y:S04]  /*76aa0*/  STL.64 [R1+0x62e0], R212 ;  /* 0x0062e0d401007387 */ /* 0x000fe80000100a00 */
[----:B------:R-:W2:Y:S04]  /*76ab0*/  LDL.LU R60, [R1+0x300] ;  /* 0x00030000013c7983 */ /* 0x000ea80000300800 */
[----:B------:R-:W2:Y:S04]  /*76ac0*/  LDL.LU R61, [R1+0x304] ;  /* 0x00030400013d7983 */ /* 0x000ea80000300800 */
        /* <DEDUP_REMOVED lines=71> */
[----:B------:R-:W-:Y:S04]  /*76f40*/  STL.64 [R1+0x62f8], R210 ;  /* 0x0062f8d201007387 */ /* 0x000fe80000100a00 */
[----:B------:R1:W-:Y:S01]  /*76f50*/  STL.64 [R1+0x62f0], R208 ;  /* 0x0062f0d001007387 */ /* 0x0003e20000100a00 */
[C---:B--2---:R-:W-:Y:S08]  /*76f60*/  HMMA.1688.F32.TF32 R60, R172.reuse, R50, R60 ;  /* 0x00000032ac3c723c */ /* 0x044ff0000008103c */
[C---:B----4-:R-:W-:Y:S08]  /*76f70*/  HMMA.1688.F32.TF32 R204, R172.reuse, R86, R204 ;  /* 0x00000056accc723c */ /* 0x050ff000000810cc */
[C---:B------:R-:W-:Y:S08]  /*76f80*/  HMMA.1688.F32.TF32 R200, R172.reuse, R82, R200 ;  /* 0x00000052acc8723c */ /* 0x040ff000000810c8 */
[C---:B------:R-:W-:Y:S07]  /*76f90*/  HMMA.1688.F32.TF32 R196, R172.reuse, R78, R196 ;  /* 0x0000004eacc4723c */ /* 0x040fee00000810c4 */
        /* <DEDUP_REMOVED lines=14> */
[----:B------:R-:W4:Y:S04]  /*77080*/  LDL.LU R164, [R1+0x1f0] ;  /* 0x0001f00001a47983 */ /* 0x000f280000300800 */
[----:B------:R1:W-:Y:S04]  /*77090*/  STL.64 [R1], R60 ;  /* 0x0000003c01007387 */ /* 0x0003e80000100a00 */
[----:B------:R1:W-:Y:S04]  /*770a0*/  STL.64 [R1+0x8], R62 ;  /* 0x0000083e01007387 */ /* 0x0003e80000100a00 */
[----:B------:R-:W4:Y:S04]  /*770b0*/  LDL.LU R165, [R1+0x1f4] ;  /* 0x0001f40001a57983 */ /* 0x000f280000300800 */
[----:B------:R-:W4:Y:S04]  /*770c0*/  LDL.LU R166, [R1+0x1f8] ;  /* 0x0001f80001a67983 */ /* 0x000f280000300800 */
[----:B------:R-:W4:Y:S04]  /*770d0*/  LDL.LU R167, [R1+0x1fc] ;  /* 0x0001fc0001a77983 */ /* 0x000f280000300800 */
[----:B------:R-:W3:Y:S04]  /*770e0*/  LDL.LU R248, [R1+0x200] ;  /* 0x0002000001f87983 */ /* 0x000ee80000300800 */
[----:B------:R-:W3:Y:S04]  /*770f0*/  LDL.LU R249, [R1+0x204] ;  /* 0x0002040001f97983 */ /* 0x000ee80000300800 */
[----:B------:R-:W3:Y:S04]  /*77100*/  LDL.LU R250, [R1+0x208] ;  /* 0x0002080001fa7983 */ /* 0x000ee80000300800 */
[----:B------:R-:W3:Y:S04]  /*77110*/  LDL.LU R251, [R1+0x20c] ;  /* 0x00020c0001fb7983 */ /* 0x000ee80000300800 */
[----:B-1----:R-:W3:Y:S04]  /*77120*/  LDL.LU R244, [R1+0x210] ;  /* 0x0002100001f47983 */ /* 0x002ee80000300800 */
        /* <DEDUP_REMOVED lines=67> */
[----:B------:R-:W4:Y:S04]  /*77560*/  LDL R243, [R1+0xc64] ;  /* 0x000c640001f37983 */ /* 0x000f280000100800 */
[----:B------:R-:W4:Y:S01]  /*77570*/  LDL R239, [R1+0xc58] ;  /* 0x000c580001ef7983 */ /* 0x000f220000100800 */
[C---:B--2---:R-:W-:Y:S11]  /*77580*/  HMMA.1688.F32.TF32 R60, R172.reuse, R6, R60 ;  /* 0x00000006ac3c723c */ /* 0x044ff6000008103c */
[----:B------:R-:W-:Y:S11]  /*77590*/  @!UPT UIADD3 URZ, URZ, URZ, URZ ;  /* 0x0000003f3f3ff290 */ /* 0x000ff6000fffe03f */
[----:B------:R-:W-:Y:S02]  /*775a0*/  @!UPT UIADD3 URZ, URZ, URZ, URZ ;  /* 0x0000003f3f3ff290 */ /* 0x000fe4000fffe03f */
[----:B------:R-:W-:Y:S02]  /*775b0*/  IMAD.MOV.U32 R199, RZ, RZ, R62 ;  /* 0x000000ffffc77224 */ /* 0x000fe400078e003e */
[----:B------:R-:W-:Y:S02]  /*775c0*/  IMAD.MOV.U32 R200, RZ, RZ, R63 ;  /* 0x000000ffffc87224 */ /* 0x000fe400078e003f */
[----:B------:R-:W2:Y:S01]  /*775d0*/  LDL.LU.64 R62, [R1+0x6418] ;  /* 0x00641800013e7983 */ /* 0x000ea20000300a00 */
[C---:B---3--:R-:W-:Y:S01]  /*775e0*/  HMMA.1688.F32.TF32 R188, R172.reuse, R70, R188 ;  /* 0x00000046acbc723c */ /* 0x048fe200000810bc */
[----:B------:R-:W-:Y:S01]  /*775f0*/  IMAD.MOV.U32 R197, RZ, RZ, R60 ;  /* 0x000000ffffc57224 */ /* 0x000fe200078e003c */
[----:B------:R-:W-:Y:S02]  /*77600*/  MOV R198, R61 ;  /* 0x0000003d00c67202 */ /* 0x000fe40000000f00 */
[----:B------:R-:W3:Y:S04]  /*77610*/  LDL.LU.64 R60, [R1+0x6410] ;  /* 0x00641000013c7983 */ /* 0x000ee80000300a00 */
[C---:B------:R-:W-:Y:S08]  /*77620*/  HMMA.1688.F32.TF32 R184, R172.reuse, R66, R184 ;  /* 0x00000042acb8723c */ /* 0x040ff000000810b8 */
        /* <DEDUP_REMOVED lines=12> */
[----:B--2---:R-:W-:Y:S01]  /*776f0*/  HMMA.1688.F32.TF32 R172, R172, R62, R128 ;  /* 0x0000003eacac723c */ /* 0x004fe20000081080 */
[----:B------:R-:W4:Y:S11]  /*77700*/  LDL.LU.64 R130, [R1+0x6408] ;  /* 0x0064080001827983 */ /* 0x000f360000300a00 */
[----:B------:R-:W-:Y:S04]  /*77710*/  @!UPT UIADD3 URZ, URZ, URZ, URZ ;  /* 0x0000003f3f3ff290 */ /* 0x000fe8000fffe03f */
[----:B------:R-:W-:Y:S01]  /*77720*/  MOV R202, R205 ;  /* 0x000000cd00ca7202 */ /* 0x000fe20000000f00 */
[----:B------:R-:W-:Y:S02]  /*77730*/  IMAD.MOV.U32 R201, RZ, RZ, R204 ;  /* 0x000000ffffc97224 */ /* 0x000fe400078e00cc */
[----:B------:R-:W-:Y:S01]  /*77740*/  IMAD.MOV.U32 R203, RZ, RZ, R206 ;  /* 0x000000ffffcb7224 */ /* 0x000fe200078e00ce */
[----:B------:R-:W2:Y:S01]  /*77750*/  LDL.LU.64 R128, [R1+0x6400] ;  /* 0x0064000001807983 */ /* 0x000ea20000300a00 */
[----:B------:R-:W-:-:S03]  /*77760*/  IMAD.MOV.U32 R204, RZ, RZ, R207 ;  /* 0x000000ffffcc7224 */ /* 0x000fc600078e00cf */
[----:B------:R-:W-:Y:S01]  /*77770*/  IMAD.MOV.U32 R205, RZ, RZ, R172 ;  /* 0x000000ffffcd7224 */ /* 0x000fe200078e00ac */
[----:B------:R-:W-:Y:S01]  /*77780*/  MOV R206, R173 ;  /* 0x000000ad00ce7202 */ /* 0x000fe20000000f00 */
[----:B------:R-:W2:Y:S01]  /*77790*/  LDL.LU R172, [R1+0x290] ;  /* 0x0002900001ac7983 */ /* 0x000ea20000300800 */
[----:B------:R-:W-:Y:S02]  /*777a0*/  IMAD.MOV.U32 R207, RZ, RZ, R174 ;  /* 0x000000ffffcf7224 */ /* 0x000fe400078e00ae */
[----:B------:R-:W-:Y:S01]  /*777b0*/  IMAD.MOV.U32 R2, RZ, RZ, R175 ;  /* 0x000000ffff027224 */ /* 0x000fe200078e00af */
[----:B------:R-:W2:Y:S04]  /*777c0*/  LDL.LU R173, [R1+0x294] ;  /* 0x0002940001ad7983 */ /* 0x000ea80000300800 */
[----:B------:R-:W2:Y:S04]  /*777d0*/  LDL.LU R174, [R1+0x298] ;  /* 0x0002980001ae7983 */ /* 0x000ea80000300800 */
[----:B------:R-:W2:Y:S01]  /*777e0*/  LDL.LU R175, [R1+0x29c] ;  /* 0x00029c0001af7983 */ /* 0x000ea20000300800 */
[C---:B----4-:R-:W-:Y:S11]  /*777f0*/  HMMA.1688.F32.TF32 R124, R216.reuse, R130, R124 ;  /* 0x00000082d87c723c */ /* 0x050ff6000008107c */
[----:B------:R-:W-:Y:S11]  /*77800*/  @!UPT UIADD3 URZ, URZ, URZ, URZ ;  /* 0x0000003f3f3ff290 */ /* 0x000ff6000fffe03f */
[----:B------:R-:W-:Y:S01]  /*77810*/  @!UPT UIADD3 URZ, URZ, URZ, URZ ;  /* 0x0000003f3f3ff290 */ /* 0x000fe2000fffe03f */
[----:B------:R-:W-:Y:S04]  /*77820*/  STL.64 [R1+0x740], R124 ;  /* 0x0007407c01007387 */ /* 0x000fe80000100a00 */
[----:B------:R1:W-:Y:S04]  /*77830*/  STL.64 [R1+0x748], R126 ;  /* 0x0007487e01007387 */ /* 0x0003e80000100a00 */
[----:B-1----:R-:W4:Y:S04]  /*77840*/  LDL.LU.64 R126, [R1+0x63f8] ;  /* 0x0063f800017e7983 */ /* 0x002f280000300a00 */
[----:B------:R-:W2:Y:S01]  /*77850*/  LDL.LU.64 R124, [R1+0x63f0] ;  /* 0x0063f000017c7983 */ /* 0x000ea20000300a00 */
        /* <DEDUP_REMOVED lines=33> */
[----:B-1----:R-:W2:Y:S04]  /*77a70*/  LDL.LU.64 R106, [R1+0x63a8] ;  /* 0x0063a800016a7983 */ /* 0x002ea80000300a00 */
[----:B------:R-:W4:Y:S01]  /*77a80*/  LDL.LU.64 R104, [R1+0x63a0] ;  /* 0x0063a00001687983 */ /* 0x000f220000300a00 */
[C---:B------:R-:W-:Y:S08]  /*77a90*/  HMMA.1688.F32.TF32 R208, R216.reuse, R98, R208 ;  /* 0x00000062d8d0723c */ /* 0x040ff000000810d0 */
[C---:B--2---:R-:W-:Y:S11]  /*77aa0*/  HMMA.1688.F32.TF32 R172, R216.reuse, R106, R172 ;  /* 0x0000006ad8ac723c */ /* 0x044ff600000810ac */
[----:B------:R-:W-:Y:S11]  /*77ab0*/  @!UPT UIADD3 URZ, URZ, URZ, URZ ;  /* 0x0000003f3f3ff290 */ /* 0x000ff6000fffe03f */
[----:B------:R-:W-:Y:S01]  /*77ac0*/  @!UPT UIADD3 URZ, URZ, URZ, URZ ;  /* 0x0000003f3f3ff290 */ /* 0x000fe2000fffe03f */
[----:B------:R-:W-:Y:S04]  /*77ad0*/  STL.64 [R1+0x6e0], R172 ;  /* 0x0006e0ac01007387 */ /* 0x000fe80000100a00 */
[----:B------:R1:W-:Y:S02]  /*77ae0*/  STL.64 [R1+0x6e8], R174 ;  /* 0x0006e8ae01007387 */ /* 0x0003e40000100a00 */
[C---:B-1----:R-:W-:Y:S08]  /*77af0*/  HMMA.1688.F32.TF32 R172, R216.reuse, R102, R192 ;  /* 0x00000066d8ac723c */ /* 0x042ff000000810c0 */
[C---:B------:R-:W-:Y:S11]  /*77b00*/  HMMA.1688.F32.TF32 R192, R216.reuse, R94, R212 ;  /* 0x0000005ed8c0723c */ /* 0x040ff600000810d4 */
[----:B------:R-:W-:Y:S04]  /*77b10*/  @!UPT UIADD3 URZ, URZ, URZ, URZ ;  /* 0x0000003f3f3ff290 */ /* 0x000fe8000fffe03f */
[----:B------:R-:W-:Y:S04]  /*77b20*/  STL.64 [R1+0x6d0], R172 ;  /* 0x0006d0ac01007387 */ /* 0x000fe80000100a00 */
[----:B------:R1:W-:Y:S02]  /*77b30*/  STL.64 [R1+0x6d8], R174 ;  /* 0x0006d8ae01007387 */ /* 0x0003e40000100a00 */
[C---:B-1----:R-:W-:Y:S02]  /*77b40*/  HMMA.1688.F32.TF32 R172, R216.reuse, R90, R220 ;  /* 0x0000005ad8ac723c */ /* 0x042fe400000810dc */
[----:B------:R-:W-:Y:S04]  /*77b50*/  STL.64 [R1+0x6c0], R208 ;  /* 0x0006c0d001007387 */ /* 0x000fe80000100a00 */
[----:B------:R1:W-:Y:S04]  /*77b60*/  STL.64 [R1+0x6c8], R210 ;  /* 0x0006c8d201007387 */ /* 0x0003e80000100a00 */
[----:B------:R-:W-:Y:S04]  /*77b70*/  STL.64 [R1+0x6b0], R192 ;  /* 0x0006b0c001007387 */ /* 0x000fe80000100a00 */
[----:B------:R2:W-:Y:S01]  /*77b80*/  STL.64 [R1+0x6b8], R194 ;  /* 0x0006b8c201007387 */ /* 0x0005e20000100a00 */
[C---:B-1----:R-:W-:Y:S08]  /*77b90*/  HMMA.1688.F32.TF32 R208, R216.reuse, R86, R224 ;  /* 0x00000056d8d0723c */ /* 0x042ff000000810e0 */
[----:B------:R-:W-:Y:S01]  /*77ba0*/  STL.64 [R1+0x6a0], R172 ;  /* 0x0006a0ac01007387 */ /* 0x000fe20000100a00 */
[C---:B--2---:R-:W-:Y:S03]  /*77bb0*/  HMMA.1688.F32.TF32 R192, R216.reuse, R82, R228 ;  /* 0x00000052d8c0723c */ /* 0x044fe600000810e4 */
[----:B------:R1:W-:Y:S05]  /*77bc0*/  STL.64 [R1+0x6a8], R174 ;  /* 0x0006a8ae01007387 */ /* 0x0003ea0000100a00 */
[C---:B-1----:R-:W-:Y:S06]  /*77bd0*/  HMMA.1688.F32.TF32 R172, R216.reuse, R78, R232 ;  /* 0x0000004ed8ac723c */ /* 0x042fec00000810e8 */
[----:B------:R-:W-:Y:S04]  /*77be0*/  STL.64 [R1+0x690], R208 ;  /* 0x000690d001007387 */ /* 0x000fe80000100a00 */
[----:B------:R1:W-:Y:S05]  /*77bf0*/  STL.64 [R1+0x698], R210 ;  /* 0x000698d201007387 */ /* 0x0003ea0000100a00 */
[----:B------:R-:W-:Y:S04]  /*77c00*/  STL.64 [R1+0x680], R192 ;  /* 0x000680c001007387 */ /* 0x000fe80000100a00 */
[----:B------:R2:W-:Y:S01]  /*77c10*/  STL.64 [R1+0x688], R194 ;  /* 0x000688c201007387 */ /* 0x0005e20000100a00 */
[C---:B-1----:R-:W-:Y:S03]  /*77c20*/  HMMA.1688.F32.TF32 R208, R216.reuse, R74, R244 ;  /* 0x0000004ad8d0723c */ /* 0x042fe600000810f4 */
[----:B------:R-:W-:Y:S05]  /*77c30*/  STL.64 [R1+0x670], R172 ;  /* 0x000670ac01007387 */ /* 0x000fea0000100a00 */
[C---:B--2---:R-:W-:Y:S01]  /*77c40*/  HMMA.1688.F32.TF32 R192, R216.reuse, R70, R248 ;  /* 0x00000046d8c0723c */ /* 0x044fe200000810f8 */
[----:B------:R1:W-:Y:S07]  /*77c50*/  STL.64 [R1+0x678], R174 ;  /* 0x000678ae01007387 */ /* 0x0003ee0000100a00 */
[----:B-1----:R-:W-:Y:S07]  /*77c60*/  HMMA.1688.F32.TF32 R172, R216, R66, R164 ;  /* 0x00000042d8ac723c */ /* 0x002fee00000810a4 */
[----:B------:R-:W-:Y:S04]  /*77c70*/  STL.64 [R1+0x2f0], R208 ;  /* 0x0002f0d001007387 */ /* 0x000fe80000100a00 */
[----:B------:R1:W-:Y:S01]  /*77c80*/  STL.64 [R1+0x2f8], R210 ;  /* 0x0002f8d201007387 */ /* 0x0003e20000100a00 */
[----:B------:R-:W-:-:S03]  /*77c90*/  IMAD.MOV.U32 R164, RZ, RZ, R37 ;  /* 0x000000ffffa47224 */ /* 0x000fc600078e0025 */
[----:B------:R-:W-:Y:S01]  /*77ca0*/  STL.64 [R1+0x2e0], R192 ;  /* 0x0002e0c001007387 */ /* 0x000fe20000100a00 */
[----:B------:R-:W-:-:S03]  /*77cb0*/  MOV R165, R44 ;  /* 0x0000002c00a57202 */ /* 0x000fc60000000f00 */
[----:B------:R2:W-:Y:S01]  /*77cc0*/  STL.64 [R1+0x2e8], R194 ;  /* 0x0002e8c201007387 */ /* 0x0005e20000100a00 */
[----:B------:R-:W-:-:S03]  /*77cd0*/  IMAD.MOV.U32 R166, RZ, RZ, R45 ;  /* 0x000000ffffa67224 */ /* 0x000fc600078e002d */
[----:B------:R-:W2:Y:S01]  /*77ce0*/  LDL.LU R37, [R1+0x639c] ;  /* 0x00639c0001257983 */ /* 0x000ea20000300800 */
[----:B------:R-:W-:-:S03]  /*77cf0*/  IMAD.MOV.U32 R167, RZ, RZ, R68 ;  /* 0x000000ffffa77224 */ /* 0x000fc600078e0044 */
[----:B------:R-:W-:Y:S01]  /*77d00*/  STL.64 [R1+0x2d0], R172 ;  /* 0x0002d0ac01007387 */ /* 0x000fe20000100a00 */
[----:B------:R-:W-:-:S03]  /*77d10*/  IMAD.MOV.U32 R248, RZ, RZ, R81 ;  /* 0x000000fffff87224 */ /* 0x000fc600078e0051 */
[----:B------:R-:W-:Y:S01]  /*77d20*/  STL.64 [R1+0x2d8], R174 ;  /* 0x0002d8ae01007387 */ /* 0x000fe20000100a00 */
[----:B----4-:R-:W-:-:S03]  /*77d30*/  MOV R249, R105 ;  /* 0x0000006900f97202 */ /* 0x010fc60000000f00 */
[----:B------:R-:W4:Y:S01]  /*77d40*/  LDL.LU R44, [R1+0x6398] ;  /* 0x00639800012c7983 */ /* 0x000f220000300800 */
[----:B------:R-:W-:-:S03]  /*77d50*/  IMAD.MOV.U32 R250, RZ, RZ, R104 ;  /* 0x000000fffffa7224 */ /* 0x000fc600078e0068 */
[----:B------:R-:W2:Y:S01]  /*77d60*/  LDL.LU R45, [R1+0x6394] ;  /* 0x00639400012d7983 */ /* 0x000ea20000300800 */
[----:B------:R-:W-:-:S03]  /*77d70*/  IMAD.MOV.U32 R251, RZ, RZ, R72 ;  /* 0x000000fffffb7224 */ /* 0x000fc600078e0048 */
[----:B------:R-:W2:Y:S01]  /*77d80*/  LDL.LU R68, [R1+0x6390] ;  /* 0x0063900001447983 */ /* 0x000ea20000300800 */
[----:B------:R-:W-:-:S03]  /*77d90*/  IMAD.MOV.U32 R244, RZ, RZ, R69 ;  /* 0x000000fffff47224 */ /* 0x000fc600078e0045 */
[----:B------:R-:W3:Y:S01]  /*77da0*/  LDL.LU R81, [R1+0x638c] ;  /* 0x00638c0001517983 */ /* 0x000ee20000300800 */
        /* <DEDUP_REMOVED lines=11> */
[----:B------:R-:W4:Y:S01]  /*77e60*/  LDL.LU R73, [R1+0x636c] ;  /* 0x00636c0001497983 */ /* 0x000f220000300800 */
[----:B------:R-:W-:Y:S01]  /*77e70*/  MOV R233, R97 ;  /* 0x0000006100e97202 */ /* 0x000fe20000000f00 */
[----:B------:R-:W-:-:S02]  /*77e80*/  IMAD.MOV.U32 R234, RZ, RZ, R96 ;  /* 0x000000ffffea7224 */ /* 0x000fc400078e0060 */
[----:B------:R-:W4:Y:S01]  /*77e90*/  LDL.LU R97, [R1+0x6368] ;  /* 0x0063680001617983 */ /* 0x000f220000300800 */
[----:B------:R-:W-:Y:S01]  /*77ea0*/  IMAD.MOV.U32 R235, RZ, RZ, R56 ;  /* 0x000000ffffeb7224 */ /* 0x000fe200078e0038 */
[----:B------:R-:W-:Y:S01]  /*77eb0*/  MOV R229, R64 ;  /* 0x0000004000e57202 */ /* 0x000fe20000000f00 */
[----:B------:R-:W-:Y:S01]  /*77ec0*/  IMAD.MOV.U32 R228, RZ, RZ, R57 ;  /* 0x000000ffffe47224 */ /* 0x000fe200078e0039 */
        /* <DEDUP_REMOVED lines=24> */
[----:B------:R-:W4:Y:S04]  /*78050*/  LDL.LU R93, [R1+0x6334] ;  /* 0x00633400015d7983 */ /* 0x000f280000300800 */
[----:B------:R-:W1:Y:S04]  /*78060*/  LDL.LU R76, [R1+0x6330] ;  /* 0x00633000014c7983 */ /* 0x000e680000300800 */
[----:B------:R-:W4:Y:S04]  /*78070*/  LDL.LU R77, [R1+0x632c] ;  /* 0x00632c00014d7983 */ /* 0x000f280000300800 */
[----:B------:R-:W4:Y:S01]  /*78080*/  LDL.LU R80, [R1+0x6328] ;  /* 0x0063280001507983 */ /* 0x000f220000300800 */
[----:B------:R-:W-:Y:S01]  /*78090*/  MOV R111, R36 ;  /* 0x00000024006f7202 */ /* 0x000fe20000000f00 */
[----:B------:R-:W-:Y:S01]  /*780a0*/  IMAD.MOV.U32 R114, RZ, RZ, R41 ;  /* 0x000000ffff727224 */ /* 0x000fe200078e0029 */
[----:B------:R-:W-:Y:S01]  /*780b0*/  MOV R115, R40 ;  /* 0x0000002800737202 */ /* 0x000fe20000000f00 */
[----:B------:R-:W-:Y:S01]  /*780c0*/  IMAD.MOV.U32 R118, RZ, RZ, R53 ;  /* 0x000000ffff767224 */ /* 0x000fe200078e0035 */
[----:B------:R-:W-:Y:S01]  /*780d0*/  LDS R172, [R243+0x82000] ;  /* 0x08200000f3ac7984 */ /* 0x000fe20000000800 */
[----:B------:R-:W-:-:S03]  /*780e0*/  IMAD.MOV.U32 R119, RZ, RZ, R52 ;  /* 0x000000ffff777224 */ /* 0x000fc600078e0034 */
[----:B------:R-:W-:Y:S04]  /*780f0*/  LDS R174, [R243+0x82400] ;  /* 0x08240000f3ae7984 */ /* 0x000fe80000000800 */
[----:B------:R-:W-:Y:S04]  /*78100*/  LDS R173, [R239+0x82000] ;  /* 0x08200000efad7984 */ /* 0x000fe80000000800 */
[----:B------:R-:W-:Y:S01]  /*78110*/  LDS R175, [R239+0x82400] ;  /* 0x08240000efaf7984 */ /* 0x000fe20000000800 */
[----:B--2---:R-:W-:Y:S02]  /*78120*/  IMAD.MOV.U32 R107, RZ, RZ, R68 ;  /* 0x000000ffff6b7224 */ /* 0x004fe400078e0044 */
[----:B---3--:R-:W-:-:S02]  /*78130*/  IMAD.MOV.U32 R106, RZ, RZ, R81 ;  /* 0x000000ffff6a7224 */ /* 0x008fc400078e0051 */
[----:B------:R-:W2:Y:S04]  /*78140*/  LDL.LU R81, [R1+0x6324] ;  /* 0x0063240001517983 */ /* 0x000ea80000300800 */
[----:B------:R-:W3:Y:S01]  /*78150*/  LDL.LU R68, [R1+0x6320] ;  /* 0x0063200001447983 */ /* 0x000ee20000300800 */
[----:B----4-:R-:W-:Y:S01]  /*78160*/  MOV R103, R72 ;  /* 0x0000004800677202 */ /* 0x010fe20000000f00 */
[----:B------:R-:W-:Y:S02]  /*78170*/  IMAD.MOV.U32 R102, RZ, RZ, R69 ;  /* 0x000000ffff667224 */ /* 0x000fe400078e0045 */
[----:B------:R-:W4:Y:S04]  /*78180*/  LDL.LU R69, [R1+0x631c] ;  /* 0x00631c0001457983 */ /* 0x000f280000300800 */
[----:B------:R-:W4:Y:S01]  /*78190*/  LDL.LU R72, [R1+0x6318] ;  /* 0x0063180001487983 */ /* 0x000f220000300800 */
[----:B------:R-:W-:-:S02]  /*781a0*/  IMAD.MOV.U32 R99, RZ, RZ, R252 ;  /* 0x000000ffff637224 */ /* 0x000fc400078e00fc */
[----:B------:R-:W-:Y:S02]  /*781b0*/  IMAD.MOV.U32 R98, RZ, RZ, R73 ;  /* 0x000000ffff627224 */ /* 0x000fe400078e0049 */
[----:B------:R-:W4:Y:S04]  /*781c0*/  LDL.LU R73, [R1+0x6314] ;  /* 0x0063140001497983 */ /* 0x000f280000300800 */
[----:B------:R-:W4:Y:S01]  /*781d0*/  LDL.LU R252, [R1+0x6310] ;  /* 0x0063100001fc7983 */ /* 0x000f220000300800 */
[----:B------:R-:W-:Y:S02]  /*781e0*/  MOV R95, R56 ;  /* 0x00000038005f7202 */ /* 0x000fe40000000f00 */
[----:B------:R-:W-:Y:S01]  /*781f0*/  MOV R215, R84 ;  /* 0x0000005400d77202 */ /* 0x000fe20000000f00 */
[----:B------:R-:W-:-:S02]  /*78200*/  IMAD.MOV.U32 R214, RZ, RZ, R85 ;  /* 0x000000ffffd67224 */ /* 0x000fc400078e0055 */
[----:B------:R-:W-:Y:S02]  /*78210*/  IMAD.MOV.U32 R213, RZ, RZ, R92 ;  /* 0x000000ffffd57224 */ /* 0x000fe400078e005c */
[----:B------:R-:W-:Y:S01]  /*78220*/  IMAD.MOV.U32 R92, RZ, RZ, R65 ;  /* 0x000000ffff5c7224 */ /* 0x000fe200078e0041 */
[----:B-1----:R-:W-:Y:S01]  /*78230*/  MOV R211, R76 ;  /* 0x0000004c00d37202 */ /* 0x002fe20000000f00 */
[----:B------:R-:W-:Y:S02]  /*78240*/  IMAD.MOV.U32 R210, RZ, RZ, R77 ;  /* 0x000000ffffd27224 */ /* 0x000fe400078e004d */
[----:B------:R-:W-:Y:S02]  /*78250*/  IMAD.MOV.U32 R212, RZ, RZ, R93 ;  /* 0x000000ffffd47224 */ /* 0x000fe400078e005d */
[----:B------:R-:W-:Y:S02]  /*78260*/  IMAD.MOV.U32 R93, RZ, RZ, R64 ;  /* 0x000000ffff5d7224 */ /* 0x000fe400078e0040 */
[----:B------:R-:W-:-:S02]  /*78270*/  IMAD.MOV.U32 R209, RZ, RZ, R80 ;  /* 0x000000ffffd17224 */ /* 0x000fc400078e0050 */
[----:B------:R-:W-:Y:S02]  /*78280*/  IMAD.MOV.U32 R94, RZ, RZ, R57 ;  /* 0x000000ffff5e7224 */ /* 0x000fe400078e0039 */
[----:B------:R-:W-:Y:S01]  /*78290*/  HMMA.1688.F32.TF32 R56, R216, R58, R212 ;  /* 0x0000003ad838723c */ /* 0x000fe200000810d4 */
[----:B------:R-:W-:Y:S01]  /*782a0*/  IMAD.MOV.U32 R90, RZ, RZ, R109 ;  /* 0x000000ffff5a7224 */ /* 0x000fe200078e006d */
[----:B------:R-:W-:Y:S01]  /*782b0*/  MOV R91, R108 ;  /* 0x0000006c005b7202 */ /* 0x000fe20000000f00 */
[----:B------:R-:W-:-:S05]  /*782c0*/  IMAD.MOV.U32 R110, RZ, RZ, R37 ;  /* 0x000000ffff6e7224 */ /* 0x000fca00078e0025 */
[C---:B------:R-:W-:Y:S08]  /*782d0*/  HMMA.1688.F32.TF32 R92, R216.reuse, R22, R92 ;  /* 0x00000016d85c723c */ /* 0x040ff0000008105c */
[----:B------:R-:W-:Y:S01]  /*782e0*/  HMMA.1688.F32.TF32 R36, R216, R38, R104 ;  /* 0x00000026d824723c */ /* 0x000fe20000081068 */
[----:B------:R-:W-:Y:S02]  /*782f0*/  IMAD.MOV.U32 R108, RZ, RZ, R45 ;  /* 0x000000ffff6c7224 */ /* 0x000fe400078e002d */
[----:B------:R-:W-:-:S05]  /*78300*/  IMAD.MOV.U32 R109, RZ, RZ, R44 ;  /* 0x000000ffff6d7224 */ /* 0x000fca00078e002c */
[----:B------:R-:W-:Y:S01]  /*78310*/  HMMA.1688.F32.TF32 R40, R216, R42, R112 ;  /* 0x0000002ad828723c */ /* 0x000fe20000081070 */
[----:B------:R-:W-:Y:S01]  /*78320*/  IMAD.MOV.U32 R122, RZ, RZ, R49 ;  /* 0x000000ffff7a7224 */ /* 0x000fe200078e0031 */
[----:B------:R-:W-:Y:S01]  /*78330*/  MOV R123, R48 ;  /* 0x00000030007b7202 */ /* 0x000fe20000000f00 */
[----:B------:R-:W-:Y:S02]  /*78340*/  IMAD.MOV.U32 R222, RZ, RZ, R61 ;  /* 0x000000ffffde7224 */ /* 0x000fe400078e003d */
[----:B------:R-:W-:Y:S01]  /*78350*/  IMAD.MOV.U32 R223, RZ, RZ, R60 ;  /* 0x000000ffffdf7224 */ /* 0x000fe200078e003c */
[----:B---3--:R-:W-:Y:S01]  /*78360*/  MOV R195, R68 ;  /* 0x0000004400c37202 */ /* 0x008fe20000000f00 */
[----:B--2---:R-:W-:Y:S02]  /*78370*/  IMAD.MOV.U32 R208, RZ, RZ, R81 ;  /* 0x000000ffffd07224 */ /* 0x004fe400078e0051 */
[----:B----4-:R-:W-:Y:S02]  /*78380*/  IMAD.MOV.U32 R194, RZ, RZ, R69 ;  /* 0x000000ffffc27224 */ /* 0x010fe400078e0045 */
[----:B------:R-:W-:-:S02]  /*78390*/  IMAD.MOV.U32 R193, RZ, RZ, R72 ;  /* 0x000000ffffc17224 */ /* 0x000fc400078e0048 */
[----:B------:R-:W-:Y:S01]  /*783a0*/  IMAD.MOV.U32 R192, RZ, RZ, R73 ;  /* 0x000000ffffc07224 */ /* 0x000fe200078e0049 */
[----:B------:R-:W1:Y:S04]  /*783b0*/  LDSM.16.M88.4 R76, [R252+0x80] ;  /* 0x00008000fc4c783b */ /* 0x000e680000000200 */
[----:B------:R-:W2:Y:S04]  /*783c0*/  LDSM.16.M88.4 R72, [R252+0x2080] ;  /* 0x00208000fc48783b */ /* 0x000ea80000000200 */
[----:B------:R-:W3:Y:S04]  /*783d0*/  LDSM.16.M88.4 R68, [R252+0x4080] ;  /* 0x00408000fc44783b */ /* 0x000ee80000000200 */
[----:B------:R-:W4:Y:S04]  /*783e0*/  LDSM.16.M88.4 R64, [R252+0x6080] ;  /* 0x00608000fc40783b */ /* 0x000f280000000200 */
[----:B------:R-:W3:Y:S04]  /*783f0*/  LDSM.16.M88.4 R84, [R252+0x8080] ;  /* 0x00808000fc54783b */ /* 0x000ee80000000200 */
[----:B------:R-:W4:Y:S01]  /*78400*/  LDSM.16.M88.4 R80, [R252+0xa080] ;  /* 0x00a08000fc50783b */ /* 0x000f220000000200 */
[C---:B------:R-:W-:Y:S03]  /*78410*/  HMMA.1688.F32.TF32 R192, R216.reuse, R26, R192 ;  /* 0x0000001ad8c0723c */ /* 0x040fe600000810c0 */
[----:B------:R-:W-:Y:S04]  /*78420*/  LDSM.16.M88.4 R112, [R252+0x14080] ;  /* 0x01408000fc70783b */ /* 0x000fe80000000200 */
[----:B------:R-:W-:Y:S01]  /*78430*/  LDSM.16.M88.4 R104, [R252+0x18080] ;  /* 0x01808000fc68783b */ /* 0x000fe20000000200 */
[C---:B------:R-:W-:Y:S03]  /*78440*/  HMMA.1688.F32.TF32 R208, R216.reuse, R18, R208 ;  /* 0x00000012d8d0723c */ /* 0x040fe600000810d0 */
[----:B-1----:R-:W-:Y:S04]  /*78450*/  STL [R1+0x620c], R78 ;  /* 0x00620c4e01007387 */ /* 0x002fe80000100800 */
[----:B------:R-:W-:Y:S04]  /*78460*/  STL [R1+0x6208], R79 ;  /* 0x0062084f01007387 */ /* 0x000fe80000100800 */
[----:B--2---:R-:W-:Y:S04]  /*78470*/  STL [R1+0x61f0], R74 ;  /* 0x0061f04a01007387 */ /* 0x004fe80000100800 */
[----:B------:R-:W-:Y:S04]  /*78480*/  STL [R1+0x61ec], R75 ;  /* 0x0061ec4b01007387 */ /* 0x000fe80000100800 */
[----:B---3--:R-:W-:Y:S04]  /*78490*/  STL [R1+0x61e8], R70 ;  /* 0x0061e84601007387 */ /* 0x008fe80000100800 */
[----:B------:R-:W-:Y:S04]  /*784a0*/  STL [R1+0x61e4], R71 ;  /* 0x0061e44701007387 */ /* 0x000fe80000100800 */
[----:B----4-:R-:W-:Y:S04]  /*784b0*/  STL [R1+0x61f4], R66 ;  /* 0x0061f44201007387 */ /* 0x010fe80000100800 */
[----:B------:R-:W-:Y:S04]  /*784c0*/  STL [R1+0x61e0], R67 ;  /* 0x0061e04301007387 */ /* 0x000fe80000100800 */
[----:B------:R-:W-:Y:S04]  /*784d0*/  STL [R1+0x61fc], R86 ;  /* 0x0061fc5601007387 */ /* 0x000fe80000100800 */
[----:B------:R-:W-:Y:S04]  /*784e0*/  STL [R1+0x61f8], R87 ;  /* 0x0061f85701007387 */ /* 0x000fe80000100800 */
[----:B------:R-:W-:Y:S04]  /*784f0*/  STL [R1+0x6204], R82 ;  /* 0x0062045201007387 */ /* 0x000fe80000100800 */
[----:B------:R-:W-:Y:S04]  /*78500*/  STL [R1+0x6200], R83 ;  /* 0x0062005301007387 */ /* 0x000fe80000100800 */
        /* <DEDUP_REMOVED lines=8> */
[----:B------:R-:W4:Y:S04]  /*78590*/  LDL.LU.64 R214, [R1+0x62e8] ;  /* 0x0062e80001d67983 */ /* 0x000f280000300a00 */
[----:B------:R-:W4:Y:S04]  /*785a0*/  LDL.LU.64 R212, [R1+0x62e0] ;  /* 0x0062e00001d47983 */ /* 0x000f280000300a00 */
[----:B------:R-:W-:Y:S04]  /*785b0*/  STL.64 [R1+0x2a0], R56 ;  /* 0x0002a03801007387 */ /* 0x000fe80000100a00 */
[----:B------:R1:W-:Y:S02]  /*785c0*/  STL.64 [R1+0x2a8], R58 ;  /* 0x0002a83a01007387 */ /* 0x0003e40000100a00 */
[C---:B-1----:R-:W-:Y:S08]  /*785d0*/  HMMA.1688.F32.TF32 R56, R216.reuse, R30, R88 ;  /* 0x0000001ed838723c */ /* 0x042ff00000081058 */
[C---:B------:R-:W-:Y:S01]  /*785e0*/  HMMA.1688.F32.TF32 R88, R216.reuse, R34, R96 ;  /* 0x00000022d858723c */ /* 0x040fe20000081060 */
[----:B------:R-:W-:Y:S11]  /*785f0*/  LDSM.16.M88.4 R96, [R252+0x1c080] ;  /* 0x01c08000fc60783b */ /* 0x000ff60000000200 */
[----:B------:R-:W-:Y:S03]  /*78600*/  @!UPT UIADD3 URZ, URZ, URZ, URZ ;  /* 0x0000003f3f3ff290 */ /* 0x000fe6000fffe03f */
[----:B------:R-:W-:Y:S04]  /*78610*/  STL.64 [R1+0x290], R56 ;  /* 0x0002903801007387 */ /* 0x000fe80000100a00 */
[----:B------:R1:W-:Y:S02]  /*78620*/  STL.64 [R1+0x298], R58 ;  /* 0x0002983a01007387 */ /* 0x0003e40000100a00 */
[C---:B-1----:R-:W-:Y:S02]  /*78630*/  HMMA.1688.F32.TF32 R56, R216.reuse, R46, R100 ;  /* 0x0000002ed838723c */ /* 0x042fe40000081064 */
[----:B------:R-:W-:Y:S04]  /*78640*/  STL.64 [R1+0x280], R92 ;  /* 0x0002805c01007387 */ /* 0x000fe80000100a00 */
[----:B------:R-:W-:Y:S04]  /*78650*/  STL.64 [R1+0x288], R94 ;  /* 0x0002885e01007387 */ /* 0x000fe80000100a00 */
[----:B------:R-:W-:Y:S01]  /*78660*/  STL.64 [R1+0x270], R88 ;  /* 0x0002705801007387 */ /* 0x000fe20000100a00 */
[C---:B------:R-:W-:Y:S03]  /*78670*/  HMMA.1688.F32.TF32 R44, R216.reuse, R14, R108 ;  /* 0x0000000ed82c723c */ /* 0x040fe6000008106c */
[----:B------:R-:W-:Y:S04]  /*78680*/  STL.64 [R1+0x278], R90 ;  /* 0x0002785a01007387 */ /* 0x000fe80000100a00 */
[----:B------:R-:W-:Y:S04]  /*78690*/  LDSM.16.M88.4 R108, [R252+0x16080] ;  /* 0x01608000fc6c783b */ /* 0x000fe80000000200 */
[----:B------:R-:W-:Y:S04]  /*786a0*/  LDSM.16.M88.4 R100, [R252+0x1a080] ;  /* 0x01a08000fc64783b */ /* 0x000fe80000000200 */
[----:B------:R-:W-:Y:S04]  /*786b0*/  STL.64 [R1+0x250], R56 ;  /* 0x0002503801007387 */ /* 0x000fe80000100a00 */
[----:B------:R-:W-:Y:S04]  /*786c0*/  STL.64 [R1+0x258], R58 ;  /* 0x0002583a01007387 */ /* 0x000fe80000100a00 */
[----:B------:R-:W-:Y:S04]  /*786d0*/  STL.64 [R1+0x240], R36 ;  /* 0x0002402401007387 */ /* 0x000fe80000100a00 */
[----:B------:R1:W-:Y:S04]  /*786e0*/  STL.64 [R1+0x248], R38 ;  /* 0x0002482601007387 */ /* 0x0003e80000100a00 */
[----:B------:R-:W-:Y:S04]  /*786f0*/  LDSM.16.M88.4 R92, [R252+0x1e080] ;  /* 0x01e08000fc5c783b */ /* 0x000fe80000000200 */
[----:B------:R-:W-:Y:S01]  /*78700*/  LDSM.16.M88.4 R88, [R252+0x20080] ;  /* 0x02008000fc58783b */ /* 0x000fe20000000200 */
[C---:B-1----:R-:W-:Y:S03]  /*78710*/  HMMA.1688.F32.TF32 R36, R216.reuse, R54, R116 ;  /* 0x00000036d824723c */ /* 0x042fe60000081074 */
[----:B------:R-:W-:Y:S04]  /*78720*/  STL.64 [R1+0x230], R44 ;  /* 0x0002302c01007387 */ /* 0x000fe80000100a00 */
[----:B------:R1:W-:Y:S04]  /*78730*/  STL.64 [R1+0x238], R46 ;  /* 0x0002382e01007387 */ /* 0x0003e80000100a00 */
[----:B------:R-:W-:Y:S04]  /*78740*/  STL.64 [R1+0x220], R40 ;  /* 0x0002202801007387 */ /* 0x000fe80000100a00 */
[----:B------:R1:W-:Y:S02]  /*78750*/  STL.64 [R1+0x228], R42 ;  /* 0x0002282a01007387 */ /* 0x0003e40000100a00 */
[C---:B-1----:R-:W-:Y:S02]  /*78760*/  HMMA.1688.F32.TF32 R44, R216.reuse, R50, R120 ;  /* 0x00000032d82c723c */ /* 0x042fe40000081078 */
[----:B------:R-:W-:Y:S04]  /*78770*/  LDSM.16.M88.4 R120, [R252+0x10080] ;  /* 0x01008000fc78783b */ /* 0x000fe80000000200 */
[----:B------:R-:W-:Y:S02]  /*78780*/  LDSM.16.M88.4 R116, [R252+0x12080] ;  /* 0x01208000fc74783b */ /* 0x000fe40000000200 */
[C---:B------:R-:W-:Y:S02]  /*78790*/  HMMA.1688.F32.TF32 R40, R216.reuse, R10, R124 ;  /* 0x0000000ad828723c */ /* 0x040fe4000008107c */
        /* <DEDUP_REMOVED lines=9> */
[----:B-1----:R-:W-:Y:S02]  /*78830*/  HMMA.1688.F32.TF32 R44, R216, R62, R220 ;  /* 0x0000003ed82c723c */ /* 0x002fe400000810dc */
[----:B------:R-:W1:Y:S04]  /*78840*/  LDSM.16.M88.4 R128, [R252+0xc080] ;  /* 0x00c08000fc80783b */ /* 0x000e680000000200 */
[----:B------:R-:W1:Y:S02]  /*78850*/  LDSM.16.M88.4 R60, [R252+0x22080] ;  /* 0x02208000fc3c783b */ /* 0x000e640000000200 */
[C---:B------:R-:W-:Y:S02]  /*78860*/  HMMA.1688.F32.TF32 R40, R172.reuse, R76, R224 ;  /* 0x0000004cac28723c */ /* 0x040fe400000810e0 */
[----:B------:R-:W-:Y:S04]  /*78870*/  STL.64 [R1+0x1e0], R36 ;  /* 0x0001e02401007387 */ /* 0x000fe80000100a00 */
[----:B------:R1:W-:Y:S04]  /*78880*/  STL.64 [R1+0x1e8], R38 ;  /* 0x0001e82601007387 */ /* 0x0003e80000100a00 */
[----:B------:R-:W2:Y:S04]  /*78890*/  LDSM.16.M88.4 R124, [R252+0xe080] ;  /* 0x00e08000fc7c783b */ /* 0x000ea80000000200 */
[----:B------:R-:W2:Y:S01]  /*788a0*/  LDSM.16.M88.4 R48, [R252+0x28080] ;  /* 0x02808000fc30783b */ /* 0x000ea20000000200 */
[----:B-1----:R-:W-:Y:S03]  /*788b0*/  HMMA.1688.F32.TF32 R36, R172, R72, R228 ;  /* 0x00000048ac24723c */ /* 0x002fe600000810e4 */
[----:B------:R-:W-:Y:S04]  /*788c0*/  STL.64 [R1+0x1a0], R44 ;  /* 0x0001a02c01007387 */ /* 0x000fe80000100a00 */
[----:B------:R-:W-:Y:S04]  /*788d0*/  STL.64 [R1+0x1a8], R46 ;  /* 0x0001a82e01007387 */ /* 0x000fe80000100a00 */
[----:B------:R-:W-:Y:S04]  /*788e0*/  STL.64 [R1+0x1b0], R40 ;  /* 0x0001b02801007387 */ /* 0x000fe80000100a00 */
[----:B------:R-:W-:Y:S04]  /*788f0*/  STL.64 [R1+0x1b8], R42 ;  /* 0x0001b82a01007387 */ /* 0x000fe80000100a00 */
[----:B------:R-:W-:Y:S04]  /*78900*/  LDS R216, [R3+0x82000] ;  /* 0x0820000003d87984 */ /* 0x000fe80000000800 */
[----:B------:R-:W-:Y:S01]  /*78910*/  LDS R218, [R3+0x82400] ;  /* 0x0824000003da7984 */ /* 0x000fe20000000800 */
[----:B------:R-:W-:-:S03]  /*78920*/  IMAD.MOV.U32 R78, RZ, RZ, R37 ;  /* 0x000000ffff4e7224 */ /* 0x000fc600078e0025 */
[----:B------:R-:W-:Y:S01]  /*78930*/  STL [R1+0x1c0], R36 ;  /* 0x0001c02401007387 */ /* 0x000fe20000100800 */
[----:B------:R-:W-:-:S03]  /*78940*/  IMAD.MOV.U32 R79, RZ, RZ, R38 ;  /* 0x000000ffff4f7224 */ /* 0x000fc600078e0026 */
[----:B------:R1:W-:Y:S04]  /*78950*/  STL [R1+0x1cc], R39 ;  /* 0x0001cc2701007387 */ /* 0x0003e80000100800 */
[----:B------:R-:W-:Y:S04]  /*78960*/  LDS R217, [R0+0x82000] ;  /* 0x0820000000d97984 */ /* 0x000fe80000000800 */
[----:B------:R-:W-:Y:S01]  /*78970*/  LDS R219, [R0+0x82400] ;  /* 0x0824000000db7984 */ /* 0x000fe20000000800 */
[C---:B-1----:R-:W-:Y:S08]  /*78980*/  HMMA.1688.F32.TF32 R36, R172.reuse, R68, R232 ;  /* 0x00000044ac24723c */ /* 0x042ff000000810e8 */
[C---:B------:R-:W-:Y:S08]  /*78990*/  HMMA.1688.F32.TF32 R44, R172.reuse, R64, R244 ;  /* 0x00000040ac2c723c */ /* 0x040ff000000810f4 */
[C---:B------:R-:W-:Y:S07]  /*789a0*/  HMMA.1688.F32.TF32 R40, R172.reuse, R84, R248 ;  /* 0x00000054ac28723c */ /* 0x040fee00000810f8 */
[----:B------:R-:W-:Y:S04]  /*789b0*/  STL.64 [R1+0x1d0], R36 ;  /* 0x0001d02401007387 */ /* 0x000fe80000100a00 */
[----:B------:R1:W-:Y:S02]  /*789c0*/  STL.64 [R1+0x1d8], R38 ;  /* 0x0001d82601007387 */ /* 0x0003e40000100a00 */
[----:B-1----:R-:W-:Y:S02]  /*789d0*/  HMMA.1688.F32.TF32 R36, R172, R80, R164 ;  /* 0x00000050ac24723c */ /* 0x002fe400000810a4 */
[----:B------:R-:W-:Y:S04]  /*789e0*/  STL.64 [R1+0x480], R44 ;  /* 0x0004802c01007387 */ /* 0x000fe80000100a00 */
[----:B------:R-:W-:Y:S04]  /*789f0*/  STL.64 [R1+0x488], R46 ;  /* 0x0004882e01007387 */ /* 0x000fe80000100a00 */
[----:B------:R-:W-:Y:S04]  /*78a00*/  STL.64 [R1+0x4b0], R40 ;  /* 0x0004b02801007387 */ /* 0x000fe80000100a00 */
[----:B------:R-:W1:Y:S04]  /*78a10*/  LDSM.16.M88.4 R44, [R252+0x2a080] ;  /* 0x02a08000fc2c783b */ /* 0x000e680000000200 */
[----:B------:R-:W-:Y:S01]  /*78a20*/  STL.64 [R1+0x4b8], R42 ;  /* 0x0004b82a01007387 */ /* 0x000fe20000100a00 */
[----:B------:R-:W-:-:S03]  /*78a30*/  IMAD.MOV.U32 R164, RZ, RZ, R33 ;  /* 0x000000ffffa47224 */ /* 0x000fc600078e0021 */
[----:B------:R-:W1:Y:S01]  /*78a40*/  LDSM.16.M88.4 R40, [R252+0x2c080] ;  /* 0x02c08000fc28783b */ /* 0x000e620000000200 */
[----:B------:R-:W-:Y:S02]  /*78a50*/  IMAD.MOV.U32 R165, RZ, RZ, R32 ;  /* 0x000000ffffa57224 */ /* 0x000fe400078e0020 */
[----:B------:R-:W-:Y:S01]  /*78a60*/  IMAD.MOV.U32 R82, RZ, RZ, R38 ;  /* 0x000000ffff527224 */ /* 0x000fe200078e0026 */
[----:B------:R-:W-:Y:S01]  /*78a70*/  STL.64 [R1+0x4d0], R36 ;  /* 0x0004d02401007387 */ /* 0x000fe20000100a00 */
[----:B------:R-:W-:Y:S01]  /*78a80*/  MOV R83, R39 ;  /* 0x0000002700537202 */ /* 0x000fe20000000f00 */
[----:B------:R-:W-:Y:S02]  /*78a90*/  IMAD.MOV.U32 R248, RZ, RZ, R9 ;  /* 0x000000fffff87224 */ /* 0x000fe400078e0009 */
[----:B------:R-:W1:Y:S01]  /*78aa0*/  LDSM.16.M88.4 R36, [R252+0x2e080] ;  /* 0x02e08000fc24783b */ /* 0x000e620000000200 */
[----:B------:R-:W-:Y:S01]  /*78ab0*/  IMAD.MOV.U32 R249, RZ, RZ, R8 ;  /* 0x000000fffff97224 */ /* 0x000fe200078e0008 */
[----:B------:R-:W-:Y:S01]  /*78ac0*/  MOV R251, R4 ;  /* 0x0000000400fb7202 */ /* 0x000fe20000000f00 */
[----:B------:R-:W-:Y:S01]  /*78ad0*/  IMAD.MOV.U32 R250, RZ, RZ, R5 ;  /* 0x000000fffffa7224 */ /* 0x000fe200078e0005 */
        /* <DEDUP_REMOVED lines=10> */
[----:B------:R-:W-:Y:S01]  /*78b80*/  HMMA.1688.F32.TF32 R220, R172, R128, R248 ;  /* 0x00000080acdc723c */ /* 0x000fe200000810f8 */
[----:B------:R-:W-:Y:S01]  /*78b90*/  IMAD.MOV.U32 R233, RZ, RZ, R16 ;  /* 0x000000ffffe97224 */ /* 0x000fe200078e0010 */
[----:B------:R-:W1:Y:S01]  /*78ba0*/  LDSM.16.M88.4 R20, [R252+0x36080] ;  /* 0x03608000fc14783b */ /* 0x000e620000000200 */
[----:B------:R-:W-:Y:S01]  /*78bb0*/  IMAD.MOV.U32 R234, RZ, RZ, R13 ;  /* 0x000000ffffea7224 */ /* 0x000fe200078e000d */
[----:B------:R-:W-:-:S02]  /*78bc0*/  MOV R235, R12 ;  /* 0x0000000c00eb7202 */ /* 0x000fc40000000f00 */
[----:B------:R-:W-:Y:S04]  /*78bd0*/  STL [R1+0x6068], R122 ;  /* 0x0060687a01007387 */ /* 0x000fe80000100800 */
[----:B------:R-:W1:Y:S04]  /*78be0*/  LDSM.16.M88.4 R16, [R252+0x38080] ;  /* 0x03808000fc10783b */ /* 0x000e680000000200 */
[----:B------:R-:W-:Y:S04]  /*78bf0*/  STL [R1+0x6064], R123 ;  /* 0x0060647b01007387 */ /* 0x000fe80000100800 */
        /* <DEDUP_REMOVED lines=28> */
[----:B--2---:R-:W-:Y:S03]  /*78dc0*/  HMMA.1688.F32.TF32 R220, R172, R124, R232 ;  /* 0x0000007cacdc723c */ /* 0x004fe600000810e8 */
[----:B------:R-:W-:Y:S04]  /*78dd0*/  STL [R1+0x60a8], R55 ;  /* 0x0060a83701007387 */ /* 0x000fe80000100800 */
[----:B------:R-:W-:Y:S04]  /*78de0*/  STL [R1+0x60b4], R50 ;  /* 0x0060b43201007387 */ /* 0x000fe80000100800 */
[----:B------:R-:W-:Y:S04]  /*78df0*/  STL [R1+0x60b0], R51 ;  /* 0x0060b03301007387 */ /* 0x000fe80000100800 */
[----:B-1----:R-:W-:Y:S04]  /*78e00*/  STL [R1+0x60bc], R46 ;  /* 0x0060bc2e01007387 */ /* 0x002fe80000100800 */
[----:B------:R-:W-:Y:S04]  /*78e10*/  STL [R1+0x60b8], R47 ;  /* 0x0060b82f01007387 */ /* 0x000fe80000100800 */
[----:B------:R-:W-:Y:S04]  /*78e20*/  STL [R1+0x60c4], R42 ;  /* 0x0060c42a01007387 */ /* 0x000fe80000100800 */
[----:B------:R-:W-:Y:S04]  /*78e30*/  STL [R1+0x60c0], R43 ;  /* 0x0060c02b01007387 */ /* 0x000fe80000100800 */
        /* <DEDUP_REMOVED lines=8> */
[----:B------:R1:W-:Y:S04]  /*78ec0*/  STL [R1+0x60ec], R22 ;  /* 0x0060ec1601007387 */ /* 0x0003e80000100800 */
[----:B------:R1:W-:Y:S04]  /*78ed0*/  STL [R1+0x60e8], R23 ;  /* 0x0060e81701007387 */ /* 0x0003e80000100800 */
[----:B------:R-:W-:Y:S04]  /*78ee0*/  STL [R1+0x60f4], R18 ;  /* 0x0060f41201007387 */ /* 0x000fe80000100800 */
[----:B------:R-:W-:Y:S04]  /*78ef0*/  STL [R1+0x60f0], R19 ;  /* 0x0060f01301007387 */ /* 0x000fe80000100800 */
[----:B------:R1:W-:Y:S04]  /*78f00*/  STL [R1+0x60fc], R14 ;  /* 0x0060fc0e01007387 */ /* 0x0003e80000100800 */
[----:B------:R1:W-:Y:S04]  /*78f10*/  STL [R1+0x60f8], R15 ;  /* 0x0060f80f01007387 */ /* 0x0003e80000100800 */
[----:B------:R-:W-:Y:S01]  /*78f20*/  STL [R1+0x6104], R10 ;  /* 0x0061040a01007387 */ /* 0x000fe20000100800 */
[----:B------:R-:W-:-:S03]  /*78f30*/  IMAD.MOV.U32 R75, RZ, RZ, R220 ;  /* 0x000000ffff4b7224 */ /* 0x000fc600078e00dc */
[----:B------:R-:W-:Y:S01]  /*78f40*/  STL [R1+0x6100], R11 ;  /* 0x0061000b01007387 */ /* 0x000fe20000100800 */
[----:B------:R-:W-:Y:S01]  /*78f50*/  IMAD.MOV.U32 R70, RZ, RZ, R221 ;  /* 0x000000ffff467224 */ /* 0x000fe200078e00dd */
[----:B------:R-:W-:Y:S02]  /*78f60*/  MOV R67, R223 ;  /* 0x000000df00437202 */ /* 0x000fe40000000f00 */
[----:B------:R1:W-:Y:S01]  /*78f70*/  STL [R1+0x610c], R6 ;  /* 0x00610c0601007387 */ /* 0x0003e20000100800 */
[----:B------:R-:W-:-:S03]  /*78f80*/  IMAD.MOV.U32 R71, RZ, RZ, R222 ;  /* 0x000000ffff477224 */ /* 0x000fc600078e00de */
[----:B------:R1:W-:Y:S01]  /*78f90*/  STL [R1+0x6108], R7 ;  /* 0x0061080701007387 */ /* 0x0003e20000100800 */
[C---:B------:R-:W-:Y:S03]  /*78fa0*/  HMMA.1688.F32.TF32 R220, R172.reuse, R120, R244 ;  /* 0x00000078acdc723c */ /* 0x040fe600000810f4 */
[----:B------:R-:W-:Y:S04]  /*78fb0*/  STL [R1+0x5910], R252 ;  /* 0x005910fc01007387 */ /* 0x000fe80000100800 */
[----:B------:R-:W3:Y:S04]  /*78fc0*/  LDL.LU R248, [R1+0x810] ;  /* 0x0008100001f87983 */ /* 0x000ee80000300800 */
[----:B------:R-:W3:Y:S04]  /*78fd0*/  LDL.LU R249, [R1+0x814] ;  /* 0x0008140001f97983 */ /* 0x000ee80000300800 */
[----:B------:R-:W3:Y:S04]  /*78fe0*/  LDL.LU R250, [R1+0x818] ;  /* 0x0008180001fa7983 */ /* 0x000ee80000300800 */
[----:B------:R-:W3:Y:S01]  /*78ff0*/  LDL.LU R251, [R1+0x81c] ;  /* 0x00081c0001fb7983 */ /* 0x000ee20000300800 */
[----:B------:R-:W-:Y:S03]  /*79000*/  HMMA.1688.F32.TF32 R164, R172, R116, R164 ;  /* 0x00000074aca4723c */ /* 0x000fe600000810a4 */
[----:B------:R-:W4:Y:S01]  /*79010*/  LDL.LU R244, [R1+0x800] ;  /* 0x0008000001f47983 */ /* 0x000f220000300800 */
[----:B-1----:R-:W-:Y:S01]  /*79020*/  MOV R35, R223 ;  /* 0x000000df00237202 */ /* 0x002fe20000000f00 */
[----:B------:R-:W-:-:S02]  /*79030*/  IMAD.MOV.U32 R34, RZ, RZ, R222 ;  /* 0x000000ffff227224 */ /* 0x000fc400078e00de */
[----:B--2---:R-:W-:Y:S01]  /*79040*/  IMAD.MOV.U32 R31, RZ, RZ, R221 ;  /* 0x000000ffff1f7224 */ /* 0x004fe200078e00dd */
[----:B------:R-:W4:Y:S01]  /*79050*/  LDL.LU R245, [R1+0x804] ;  /* 0x0008040001f57983 */ /* 0x000f220000300800 */
[----:B------:R-:W-:-:S03]  /*79060*/  IMAD.MOV.U32 R30, RZ, RZ, R220 ;  /* 0x000000ffff1e7224 */ /* 0x000fc600078e00dc */
[----:B------:R-:W4:Y:S04]  /*79070*/  LDL.LU R246, [R1+0x808] ;  /* 0x0008080001f67983 */ /* 0x000f280000300800 */
[----:B------:R-:W4:Y:S04]  /*79080*/  LDL.LU R247, [R1+0x80c] ;  /* 0x00080c0001f77983 */ /* 0x000f280000300800 */
[----:B------:R1:W-:Y:S04]  /*79090*/  STL [R1+0x611c], R35 ;  /* 0x00611c2301007387 */ /* 0x0003e80000100800 */
[----:B------:R-:W-:Y:S01]  /*790a0*/  STL [R1+0x6118], R34 ;  /* 0x0061182201007387 */ /* 0x000fe20000100800 */
[----:B------:R-:W-:-:S03]  /*790b0*/  IMAD.MOV.U32 R38, RZ, RZ, R164 ;  /* 0x000000ffff267224 */ /* 0x000fc600078e00a4 */
[----:B------:R-:W-:Y:S01]  /*790c0*/  STL [R1+0x6114], R31 ;  /* 0x0061141f01007387 */ /* 0x000fe20000100800 */
[----:B------:R-:W-:-:S03]  /*790d0*/  IMAD.MOV.U32 R39, RZ, RZ, R165 ;  /* 0x000000ffff277224 */ /* 0x000fc600078e00a5 */
[----:B------:R2:W-:Y:S01]  /*790e0*/  STL [R1+0x6110], R30 ;  /* 0x0061101e01007387 */ /* 0x0005e20000100800 */
[----:B------:R-:W-:Y:S01]  /*790f0*/  IMAD.MOV.U32 R42, RZ, RZ, R166 ;  /* 0x000000ffff2a7224 */ /* 0x000fe200078e00a6 */
[----:B------:R-:W-:Y:S02]  /*79100*/  MOV R43, R167 ;  /* 0x000000a7002b7202 */ /* 0x000fe40000000f00 */
        /* <DEDUP_REMOVED lines=12> */
[----:B------:R-:W3:Y:S09]  /*791d0*/  LDL.LU R251, [R1+0x7ec] ;  /* 0x0007ec0001fb7983 */ /* 0x000ef20000300800 */
[----:B------:R-:W-:Y:S01]  /*791e0*/  IMAD.MOV.U32 R54, RZ, RZ, R220 ;  /* 0x000000ffff367224 */ /* 0x000fe200078e00dc */
[----:B------:R-:W-:Y:S01]  /*791f0*/  MOV R59, R223 ;  /* 0x000000df003b7202 */ /* 0x000fe20000000f00 */
[----:B------:R-:W-:-:S02]  /*79200*/  IMAD.MOV.U32 R55, RZ, RZ, R221 ;  /* 0x000000ffff377224 */ /* 0x000fc400078e00dd */
[----:B------:R-:W-:Y:S02]  /*79210*/  IMAD.MOV.U32 R58, RZ, RZ, R222 ;  /* 0x000000ffff3a7224 */ /* 0x000fe400078e00de */
[C---:B----4-:R-:W-:Y:S01]  /*79220*/  HMMA.1688.F32.TF32 R220, R172.reuse, R108, R244 ;  /* 0x0000006cacdc723c */ /* 0x050fe200000810f4 */
[----:B------:R4:W-:Y:S04]  /*79230*/  STL [R1+0x613c], R59 ;  /* 0x00613c3b01007387 */ /* 0x0009e80000100800 */
[----:B------:R-:W-:Y:S03]  /*79240*/  STL [R1+0x6138], R58 ;  /* 0x0061383a01007387 */ /* 0x000fe60000100800 */
[----:B--2---:R-:W-:Y:S01]  /*79250*/  HMMA.1688.F32.TF32 R164, R172, R104, R164 ;  /* 0x00000068aca4723c */ /* 0x004fe200000810a4 */
[----:B------:R-:W-:Y:S04]  /*79260*/  STL [R1+0x6134], R55 ;  /* 0x0061343701007387 */ /* 0x000fe80000100800 */
[----:B------:R2:W-:Y:S11]  /*79270*/  STL [R1+0x6130], R54 ;  /* 0x0061303601007387 */ /* 0x0005f60000100800 */
[----:B------:R-:W-:Y:S01]  /*79280*/  MOV R51, R223 ;  /* 0x000000df00337202 */ /* 0x000fe20000000f00 */
[----:B------:R-:W-:Y:S01]  /*79290*/  IMAD.MOV.U32 R50, RZ, RZ, R222 ;  /* 0x000000ffff327224 */ /* 0x000fe200078e00de */
[----:B------:R-:W2:Y:S01]  /*792a0*/  LDL.LU R244, [R1+0x7d0] ;  /* 0x0007d00001f47983 */ /* 0x000ea20000300800 */
[----:B------:R-:W-:-:S02]  /*792b0*/  IMAD.MOV.U32 R47, RZ, RZ, R221 ;  /* 0x000000ffff2f7224 */ /* 0x000fc400078e00dd */
[----:B------:R-:W-:Y:S01]  /*792c0*/  IMAD.MOV.U32 R46, RZ, RZ, R220 ;  /* 0x000000ffff2e7224 */ /* 0x000fe200078e00dc */
[----:B------:R-:W2:Y:S04]  /*792d0*/  LDL.LU R245, [R1+0x7d4] ;  /* 0x0007d40001f57983 */ /* 0x000ea80000300800 */
[----:B------:R-:W2:Y:S04]  /*792e0*/  LDL.LU R246, [R1+0x7d8] ;  /* 0x0007d80001f67983 */ /* 0x000ea80000300800 */
[----:B------:R-:W2:Y:S04]  /*792f0*/  LDL.LU R247, [R1+0x7dc] ;  /* 0x0007dc0001f77983 */ /* 0x000ea80000300800 */
[----:B------:R-:W-:Y:S01]  /*79300*/  STL [R1+0x614c], R51 ;  /* 0x00614c3301007387 */ /* 0x000fe20000100800 */
[----:B------:R-:W-:-:S03]  /*79310*/  IMAD.MOV.U32 R22, RZ, RZ, R164 ;  /* 0x000000ffff167224 */ /* 0x000fc600078e00a4 */
[----:B------:R-:W-:Y:S01]  /*79320*/  STL [R1+0x6148], R50 ;  /* 0x0061483201007387 */ /* 0x000fe20000100800 */
[----:B------:R-:W-:-:S03]  /*79330*/  IMAD.MOV.U32 R23, RZ, RZ, R165 ;  /* 0x000000ffff177224 */ /* 0x000fc600078e00a5 */
[----:B------:R-:W-:Y:S01]  /*79340*/  STL [R1+0x6144], R47 ;  /* 0x0061442f01007387 */ /* 0x000fe20000100800 */
[----:B------:R-:W-:-:S03]  /*79350*/  IMAD.MOV.U32 R26, RZ, RZ, R166 ;  /* 0x000000ffff1a7224 */ /* 0x000fc600078e00a6 */
[----:B------:R1:W-:Y:S01]  /*79360*/  STL [R1+0x6140], R46 ;  /* 0x0061402e01007387 */ /* 0x0003e20000100800 */
[----:B------:R-:W-:-:S03]  /*79370*/  MOV R27, R167 ;  /* 0x000000a7001b7202 */ /* 0x000fc60000000f00 */
[----:B------:R-:W4:Y:S04]  /*79380*/  LDL.LU R164, [R1+0x7c0] ;  /* 0x0007c00001a47983 */ /* 0x000f280000300800 */
[----:B------:R-:W4:Y:S04]  /*79390*/  LDL.LU R165, [R1+0x7c4] ;  /* 0x0007c40001a57983 */ /* 0x000f280000300800 */
[----:B------:R-:W4:Y:S04]  /*793a0*/  LDL.LU R166, [R1+0x7c8] ;  /* 0x0007c80001a67983 */ /* 0x000f280000300800 */
[----:B------:R-:W4:Y:S04]  /*793b0*/  LDL.LU R167, [R1+0x7cc] ;  /* 0x0007cc0001a77983 */ /* 0x000f280000300800 */
[----:B------:R1:W-:Y:S04]  /*793c0*/  STL [R1+0x615c], R27 ;  /* 0x00615c1b01007387 */ /* 0x0003e80000100800 */
[----:B------:R1:W-:Y:S04]  /*793d0*/  STL [R1+0x6158], R26 ;  /* 0x0061581a01007387 */ /* 0x0003e80000100800 */
[----:B------:R1:W-:Y:S04]  /*793e0*/  STL [R1+0x6154], R23 ;  /* 0x0061541701007387 */ /* 0x0003e80000100800 */
        /* <DEDUP_REMOVED lines=10> */
[----:B------:R1:W-:Y:S04]  /*79490*/  STL [R1+0x616c], R19 ;  /* 0x00616c1301007387 */ /* 0x0003e80000100800 */
[----:B------:R1:W-:Y:S01]  /*794a0*/  STL [R1+0x6168], R18 ;  /* 0x0061681201007387 */ /* 0x0003e20000100800 */
[C---:B--2---:R-:W-:Y:S03]  /*794b0*/  HMMA.1688.F32.TF32 R220, R172.reuse, R96, R244 ;  /* 0x00000060acdc723c */ /* 0x044fe600000810f4 */
[----:B------:R2:W-:Y:S04]  /*794c0*/  STL [R1+0x6164], R15 ;  /* 0x0061640f01007387 */ /* 0x0005e80000100800 */
[----:B------:R1:W-:Y:S04]  /*794d0*/  STL [R1+0x6160], R14 ;  /* 0x0061600e01007387 */ /* 0x0003e80000100800 */
[----:B------:R-:W2:Y:S04]  /*794e0*/  LDL.LU R244, [R1+0x7a0] ;  /* 0x0007a00001f47983 */ /* 0x000ea80000300800 */
[----:B------:R-:W2:Y:S04]  /*794f0*/  LDL.LU R245, [R1+0x7a4] ;  /* 0x0007a40001f57983 */ /* 0x000ea80000300800 */
[----:B------:R-:W2:Y:S04]  /*79500*/  LDL.LU R246, [R1+0x7a8] ;  /* 0x0007a80001f67983 */ /* 0x000ea80000300800 */
[----:B------:R-:W2:Y:S01]  /*79510*/  LDL.LU R247, [R1+0x7ac] ;  /* 0x0007ac0001f77983 */ /* 0x000ea20000300800 */
[----:B----4-:R-:W-:Y:S01]  /*79520*/  HMMA.1688.F32.TF32 R164, R172, R92, R164 ;  /* 0x0000005caca4723c */ /* 0x010fe200000810a4 */
[----:B------:R-:W-:Y:S01]  /*79530*/  MOV R91, R223 ;  /* 0x000000df005b7202 */ /* 0x000fe20000000f00 */
[----:B------:R-:W-:-:S02]  /*79540*/  IMAD.MOV.U32 R90, RZ, RZ, R222 ;  /* 0x000000ffff5a7224 */ /* 0x000fc400078e00de */
[----:B------:R-:W-:Y:S02]  /*79550*/  IMAD.MOV.U32 R63, RZ, RZ, R221 ;  /* 0x000000ffff3f7224 */ /* 0x000fe400078e00dd */
[----:B------:R-:W-:Y:S01]  /*79560*/  IMAD.MOV.U32 R62, RZ, RZ, R220 ;  /* 0x000000ffff3e7224 */ /* 0x000fe200078e00dc */
[----:B------:R4:W-:Y:S04]  /*79570*/  STL [R1+0x617c], R91 ;  /* 0x00617c5b01007387 */ /* 0x0009e80000100800 */
[----:B------:R1:W-:Y:S04]  /*79580*/  STL [R1+0x6178], R90 ;  /* 0x0061785a01007387 */ /* 0x0003e80000100800 */
[----:B------:R1:W-:Y:S04]  /*79590*/  STL [R1+0x6174], R63 ;  /* 0x0061743f01007387 */ /* 0x0003e80000100800 */
[----:B------:R1:W-:Y:S05]  /*795a0*/  STL [R1+0x6170], R62 ;  /* 0x0061703e01007387 */ /* 0x0003ea0000100800 */
        /* <DEDUP_REMOVED lines=8> */
[----:B------:R-:W-:Y:S04]  /*79630*/  STL [R1+0x618c], R11 ;  /* 0x00618c0b01007387 */ /* 0x000fe80000100800 */
[----:B------:R-:W-:Y:S04]  /*79640*/  STL [R1+0x6188], R10 ;  /* 0x0061880a01007387 */ /* 0x000fe80000100800 */
[----:B------:R1:W-:Y:S04]  /*79650*/  STL [R1+0x6184], R7 ;  /* 0x0061840701007387 */ /* 0x0003e80000100800 */
[----:B------:R1:W-:Y:S01]  /*79660*/  STL [R1+0x6180], R6 ;  /* 0x0061800601007387 */ /* 0x0003e20000100800 */
[----:B---3--:R-:W-:Y:S03]  /*79670*/  HMMA.1688.F32.TF32 R220, R172, R88, R248 ;  /* 0x00000058acdc723c */ /* 0x008fe600000810f8 */
[----:B------:R-:W3:Y:S04]  /*79680*/  LDL.LU R248, [R1+0x780] ;  /* 0x0007800001f87983 */ /* 0x000ee80000300800 */
[----:B------:R-:W3:Y:S04]  /*79690*/  LDL.LU R249, [R1+0x784] ;  /* 0x0007840001f97983 */ /* 0x000ee80000300800 */
[----:B------:R-:W3:Y:S04]  /*796a0*/  LDL.LU R250, [R1+0x788] ;  /* 0x0007880001fa7983 */ /* 0x000ee80000300800 */
[----:B------:R-:W3:Y:S09]  /*796b0*/  LDL.LU R251, [R1+0x78c] ;  /* 0x00078c0001fb7983 */ /* 0x000ef20000300800 */
[----:B-1----:R-:W-:Y:S01]  /*796c0*/  IMAD.MOV.U32 R35, RZ, RZ, R220 ;  /* 0x000000ffff237224 */ /* 0x002fe200078e00dc */
[----:B------:R-:W-:Y:S01]  /*796d0*/  MOV R30, R223 ;  /* 0x000000df001e7202 */ /* 0x000fe20000000f00 */
[----:B------:R-:W-:-:S02]  /*796e0*/  IMAD.MOV.U32 R34, RZ, RZ, R221 ;  /* 0x000000ffff227224 */ /* 0x000fc400078e00dd */
[----:B------:R-:W-:Y:S02]  /*796f0*/  IMAD.MOV.U32 R31, RZ, RZ, R222 ;  /* 0x000000ffff1f7224 */ /* 0x000fe400078e00de */
[----:B------:R-:W-:Y:S04]  /*79700*/  STL [R1+0x619c], R30 ;  /* 0x00619c1e01007387 */ /* 0x000fe80000100800 */
[----:B------:R-:W-:Y:S04]  /*79710*/  STL [R1+0x6198], R31 ;  /* 0x0061981f01007387 */ /* 0x000fe80000100800 */
[----:B------:R-:W-:Y:S01]  /*79720*/  STL [R1+0x6194], R34 ;  /* 0x0061942201007387 */ /* 0x000fe20000100800 */
[----:B--2---:R-:W-:Y:S03]  /*79730*/  HMMA.1688.F32.TF32 R220, R172, R60, R244 ;  /* 0x0000003cacdc723c */ /* 0x004fe600000810f4 */
[----:B------:R1:W-:Y:S04]  /*79740*/  STL [R1+0x6190], R35 ;  /* 0x0061902301007387 */ /* 0x0003e80000100800 */
[----:B------:R-:W2:Y:S04]  /*79750*/  LDL.LU R232, [R1+0x770] ;  /* 0x0007700001e87983 */ /* 0x000ea80000300800 */
[----:B------:R-:W2:Y:S04]  /*79760*/  LDL.LU R233, [R1+0x774] ;  /* 0x0007740001e97983 */ /* 0x000ea80000300800 */
[----:B------:R-:W2:Y:S04]  /*79770*/  LDL.LU R234, [R1+0x778] ;  /* 0x0007780001ea7983 */ /* 0x000ea80000300800 */
[----:B------:R-:W2:Y:S05]  /*79780*/  LDL.LU R235, [R1+0x77c] ;  /* 0x00077c0001eb7983 */ /* 0x000eaa0000300800 */
[----:B------:R-:W-:Y:S01]  /*79790*/  MOV R38, R223 ;  /* 0x000000df00267202 */ /* 0x000fe20000000f00 */
[----:B------:R-:W-:-:S02]  /*797a0*/  IMAD.MOV.U32 R39, RZ, RZ, R222 ;  /* 0x000000ffff277224 */ /* 0x000fc400078e00de */
[----:B------:R-:W-:Y:S02]  /*797b0*/  IMAD.MOV.U32 R42, RZ, RZ, R221 ;  /* 0x000000ffff2a7224 */ /* 0x000fe400078e00dd */
[----:B------:R-:W-:Y:S01]  /*797c0*/  IMAD.MOV.U32 R43, RZ, RZ, R220 ;  /* 0x000000ffff2b7224 */ /* 0x000fe200078e00dc */
[----:B----4-:R-:W-:Y:S01]  /*797d0*/  HMMA.1688.F32.TF32 R164, R172, R56, R164 ;  /* 0x00000038aca4723c */ /* 0x010fe200000810a4 */
[----:B------:R-:W-:Y:S04]  /*797e0*/  STL [R1+0x61ac], R38 ;  /* 0x0061ac2601007387 */ /* 0x000fe80000100800 */
[----:B------:R-:W-:Y:S04]  /*797f0*/  STL [R1+0x61a8], R39 ;  /* 0x0061a82701007387 */ /* 0x000fe80000100800 */
[----:B------:R-:W-:Y:S04]  /*79800*/  STL [R1+0x61a4], R42 ;  /* 0x0061a42a01007387 */ /* 0x000fe80000100800 */
[----:B------:R4:W-:Y:S11]  /*79810*/  STL [R1+0x61a0], R43 ;  /* 0x0061a02b01007387 */ /* 0x0009f60000100800 */
        /* <DEDUP_REMOVED lines=8> */
[----:B------:R-:W4:Y:S04]  /*798a0*/  LDL.LU R244, [R1+0x750] ;  /* 0x0007500001f47983 */ /* 0x000f280000300800 */
[----:B------:R-:W4:Y:S04]  /*798b0*/  LDL.LU R245, [R1+0x754] ;  /* 0x0007540001f57983 */ /* 0x000f280000300800 */
[----:B------:R-:W4:Y:S04]  /*798c0*/  LDL.LU R246, [R1+0x758] ;  /* 0x0007580001f67983 */ /* 0x000f280000300800 */
[----:B------:R-:W4:Y:S04]  /*798d0*/  LDL.LU R247, [R1+0x75c] ;  /* 0x00075c0001f77983 */ /* 0x000f280000300800 */
        /* <DEDUP_REMOVED lines=14> */
[----:B------:R-:W-:Y:S04]  /*799c0*/  STL [R1+0x61c8], R55 ;  /* 0x0061c83701007387 */ /* 0x000fe80000100800 */
[----:B------:R1:W-:Y:S01]  /*799d0*/  STL [R1+0x61c4], R58 ;  /* 0x0061c43a01007387 */ /* 0x0003e20000100800 */
[C---:B--2---:R-:W-:Y:S03]  /*799e0*/  HMMA.1688.F32.TF32 R220, R172.reuse, R48, R232 ;  /* 0x00000030acdc723c */ /* 0x044fe600000810e8 */
[----:B------:R2:W-:Y:S11]  /*799f0*/  STL [R1+0x61c0], R59 ;  /* 0x0061c03b01007387 */ /* 0x0005f60000100800 */
[----:B------:R-:W-:Y:S10]  /*79a00*/  @!UPT UIADD3 URZ, URZ, URZ, URZ ;  /* 0x0000003f3f3ff290 */ /* 0x000ff4000fffe03f */
[----:B------:R-:W-:Y:S01]  /*79a10*/  MOV R46, R223 ;  /* 0x000000df002e7202 */ /* 0x000fe20000000f00 */
[----:B------:R-:W-:Y:S02]  /*79a20*/  IMAD.MOV.U32 R47, RZ, RZ, R222 ;  /* 0x000000ffff2f7224 */ /* 0x000fe400078e00de */
[----:B------:R-:W-:Y:S02]  /*79a30*/  IMAD.MOV.U32 R50, RZ, RZ, R221 ;  /* 0x000000ffff327224 */ /* 0x000fe400078e00dd */
[----:B------:R-:W-:Y:S01]  /*79a40*/  IMAD.MOV.U32 R51, RZ, RZ, R220 ;  /* 0x000000ffff337224 */ /* 0x000fe200078e00dc */
[----:B------:R-:W-:Y:S04]  /*79a50*/  STL [R1+0x61dc], R46 ;  /* 0x0061dc2e01007387 */ /* 0x000fe80000100800 */
[----:B------:R-:W-:Y:S04]  /*79a60*/  STL [R1+0x61d8], R47 ;  /* 0x0061d82f01007387 */ /* 0x000fe80000100800 */
[----:B------:R-:W-:Y:S04]  /*79a70*/  STL [R1+0x61d4], R50 ;  /* 0x0061d43201007387 */ /* 0x000fe80000100800 */
[----:B------:R-:W-:Y:S01]  /*79a80*/  STL [R1+0x61d0], R51 ;  /* 0x0061d03301007387 */ /* 0x000fe20000100800 */
        /* <DEDUP_REMOVED lines=11> */
[C---:B------:R-:W-:Y:S11]  /*79b40*/  HMMA.1688.F32.TF32 R220, R172.reuse, R40, R244 ;  /* 0x00000028acdc723c */ /* 0x040ff600000810f4 */
[----:B------:R-:W-:Y:S11]  /*79b50*/  @!UPT UIADD3 URZ, URZ, URZ, URZ ;  /* 0x0000003f3f3ff290 */ /* 0x000ff6000fffe03f */
[----:B------:R-:W-:Y:S02]  /*79b60*/  @!UPT UIADD3 URZ, URZ, URZ, URZ ;  /* 0x0000003f3f3ff290 */ /* 0x000fe4000fffe03f */
[----:B------:R-:W-:Y:S02]  /*79b70*/  IMAD.MOV.U32 R102, RZ, RZ, R220 ;  /* 0x000000ffff667224 */ /* 0x000fe400078e00dc */
[----:B------:R-:W-:Y:S01]  /*79b80*/  IMAD.MOV.U32 R103, RZ, RZ, R221 ;  /* 0x000000ffff677224 */ /* 0x000fe200078e00dd */
[----:B------:R-:W2:Y:S01]  /*79b90*/  LDL.LU R220, [R1+0xa0] ;  /* 0x0000a00001dc7983 */ /* 0x000ea20000300800 */
[----:B------:R-:W-:Y:S01]  /*79ba0*/  IMAD.MOV.U32 R106, RZ, RZ, R222 ;  /* 0x000000ffff6a7224 */ /* 0x000fe200078e00de */
[----:B------:R-:W-:Y:S02]  /*79bb0*/  MOV R107, R223 ;  /* 0x000000df006b7202 */ /* 0x000fe40000000f00 */
[----:B------:R-:W2:Y:S04]  /*79bc0*/  LDL.LU R221, [R1+0xa4] ;  /* 0x0000a40001dd7983 */ /* 0x000ea80000300800 */
[----:B------:R-:W2:Y:S04]  /*79bd0*/  LDL.LU R222, [R1+0xa8] ;  /* 0x0000a80001de7983 */ /* 0x000ea80000300800 */
[----:B------:R-:W2:Y:S01]  /*79be0*/  LDL.LU R223, [R1+0xac] ;  /* 0x0000ac0001df7983 */ /* 0x000ea20000300800 */
        /* <DEDUP_REMOVED lines=44> */
[----:B------:R-:W2:Y:S01]  /*79eb0*/  LDL.LU.64 R222, [R1+0x62d8] ;  /* 0x0062d80001de7983 */ /* 0x000ea20000300a00 */
[----:B------:R-:W-:-:S03]  /*79ec0*/  IMAD.MOV.U32 R10, RZ, RZ, R221 ;  /* 0x000000ffff0a7224 */ /* 0x000fc600078e00dd */
[----:B------:R-:W2:Y:S01]  /*79ed0*/  LDL.LU.64 R220, [R1+0x62d0] ;  /* 0x0062d00001dc7983 */ /* 0x000ea20000300a00 */
[C---:B---3--:R-:W-:Y:S08]  /*79ee0*/  HMMA.1688.F32.TF32 R224, R172.reuse, R24, R224 ;  /* 0x00000018ace0723c */ /* 0x048ff000000810e0 */
[C---:B------:R-:W-:Y:S08]  /*79ef0*/  HMMA.1688.F32.TF32 R228, R172.reuse, R20, R228 ;  /* 0x00000014ace4723c */ /* 0x040ff000000810e4 */
[C---:B------:R-:W-:Y:S08]  /*79f00*/  HMMA.1688.F32.TF32 R232, R172.reuse, R16, R232 ;  /* 0x00000010ace8723c */ /* 0x040ff000000810e8 */
[C---:B------:R-:W-:Y:S08]  /*79f10*/  HMMA.1688.F32.TF32 R244, R172.reuse, R12, R244 ;  /* 0x0000000cacf4723c */ /* 0x040ff000000810f4 */
[----:B------:R-:W-:Y:S01]  /*79f20*/  HMMA.1688.F32.TF32 R248, R172, R8, R248 ;  /* 0x00000008acf8723c */ /* 0x000fe200000810f8 */
[----:B------:R-:W-:Y:S01]  /*79f30*/  IMAD.MOV.U32 R123, RZ, RZ, R226 ;  /* 0x000000ffff7b7224 */ /* 0x000fe200078e00e2 */
[----:B------:R-:W-:Y:S01]  /*79f40*/  MOV R111, R227 ;  /* 0x000000e3006f7202 */ /* 0x000fe20000000f00 */
[----:B------:R-:W-:Y:S01]  /*79f50*/  IMAD.MOV.U32 R110, RZ, RZ, R224 ;  /* 0x000000ffff6e7224 */ /* 0x000fe200078e00e0 */
[----:B------:R-:W3:Y:S01]  /*79f60*/  LDL.LU.64 R226, [R1+0x62c8] ;  /* 0x0062c80001e27983 */ /* 0x000ee20000300a00 */
[----:B------:R-:W-:Y:S01]  /*79f70*/  IMAD.MOV.U32 R122, RZ, RZ, R225 ;  /* 0x000000ffff7a7224 */ /* 0x000fe200078e00e1 */
[----:B-1----:R-:W-:Y:S01]  /*79f80*/  MOV R35, R231 ;  /* 0x000000e700237202 */ /* 0x002fe20000000f00 */
[----:B------:R-:W-:Y:S01]  /*79f90*/  IMAD.MOV.U32 R34, RZ, RZ, R230 ;  /* 0x000000ffff227224 */ /* 0x000fe200078e00e6 */
[----:B------:R-:W3:Y:S01]  /*79fa0*/  LDL.LU.64 R224, [R1+0x62c0] ;  /* 0x0062c00001e07983 */ /* 0x000ee20000300a00 */
[----:B------:R-:W-:Y:S01]  /*79fb0*/  IMAD.MOV.U32 R30, RZ, RZ, R228 ;  /* 0x000000ffff1e7224 */ /* 0x000fe200078e00e4 */
[----:B------:R-:W-:Y:S01]  /*79fc0*/  MOV R43, R235 ;  /* 0x000000eb002b7202 */ /* 0x000fe20000000f00 */
[----:B------:R-:W-:Y:S01]  /*79fd0*/  IMAD.MOV.U32 R31, RZ, RZ, R229 ;  /* 0x000000ffff1f7224 */ /* 0x000fe200078e00e5 */
[----:B------:R-:W2:Y:S01]  /*79fe0*/  LDL.LU.64 R230, [R1+0x62b8] ;  /* 0x0062b80001e67983 */ /* 0x000ea20000300a00 */
[----:B------:R-:W-:-:S03]  /*79ff0*/  IMAD.MOV.U32 R42, RZ, RZ, R234 ;  /* 0x000000ffff2a7224 */ /* 0x000fc600078e00ea */
[----:B------:R-:W-:Y:S01]  /*7a000*/  MOV R94, R247 ;  /* 0x000000f7005e7202 */ /* 0x000fe20000000f00 */
[----:B------:R-:W-:Y:S01]  /*7a010*/  IMAD.MOV.U32 R38, RZ, RZ, R232 ;  /* 0x000000ffff267224 */ /* 0x000fe200078e00e8 */
[----:B------:R-:W2:Y:S01]  /*7a020*/  LDL.LU.64 R228, [R1+0x62b0] ;  /* 0x0062b00001e47983 */ /* 0x000ea20000300a00 */
[----:B------:R-:W-:Y:S02]  /*7a030*/  IMAD.MOV.U32 R39, RZ, RZ, R233 ;  /* 0x000000ffff277224 */ /* 0x000fe400078e00e9 */
[----:B------:R-:W-:Y:S01]  /*7a040*/  IMAD.MOV.U32 R95, RZ, RZ, R246 ;  /* 0x000000ffff5f7224 */ /* 0x000fe200078e00f6 */
[----:B------:R-:W2:Y:S01]  /*7a050*/  LDL.LU.64 R234, [R1+0x62a8] ;  /* 0x0062a80001ea7983 */ /* 0x000ea20000300a00 */
[----:B------:R-:W-:Y:S02]  /*7a060*/  IMAD.MOV.U32 R99, RZ, RZ, R244 ;  /* 0x000000ffff637224 */ /* 0x000fe400078e00f4 */
[----:B------:R-:W-:Y:S01]  /*7a070*/  IMAD.MOV.U32 R98, RZ, RZ, R245 ;  /* 0x000000ffff627224 */ /* 0x000fe200078e00f5 */
[----:B------:R-:W2:Y:S01]  /*7a080*/  LDL.LU.64 R232, [R1+0x62a0] ;  /* 0x0062a00001e87983 */ /* 0x000ea20000300a00 */
[----:B------:R-:W-:Y:S01]  /*7a090*/  IMAD.MOV.U32 R114, RZ, RZ, R250 ;  /* 0x000000ffff727224 */ /* 0x000fe200078e00fa */
[----:B------:R-:W-:-:S02]  /*7a0a0*/  MOV R115, R251 ;  /* 0x000000fb00737202 */ /* 0x000fc40000000f00 */
[----:B------:R-:W2:Y:S01]  /*7a0b0*/  LDL.LU.64 R246, [R1+0x6298] ;  /* 0x0062980001f67983 */ /* 0x000ea20000300a00 */
[----:B------:R-:W-:Y:S02]  /*7a0c0*/  IMAD.MOV.U32 R118, RZ, RZ, R248 ;  /* 0x000000ffff767224 */ /* 0x000fe400078e00f8 */
[----:B------:R-:W-:Y:S01]  /*7a0d0*/  IMAD.MOV.U32 R119, RZ, RZ, R249 ;  /* 0x000000ffff777224 */ /* 0x000fe200078e00f9 */
[----:B------:R-:W2:Y:S04]  /*7a0e0*/  LDL.LU.64 R244, [R1+0x6290] ;  /* 0x0062900001f47983 */ /* 0x000ea80000300a00 */
[----:B------:R-:W2:Y:S04]  /*7a0f0*/  LDL.LU.64 R250, [R1+0x6288] ;  /* 0x0062880001fa7983 */ /* 0x000ea80000300a00 */
[----:B------:R-:W2:Y:S01]  /*7a100*/  LDL.LU.64 R248, [R1+0x6280] ;  /* 0x0062800001f87983 */ /* 0x000ea20000300a00 */
[----:B----4-:R-:W-:Y:S03]  /*7a110*/  HMMA.1688.F32.TF32 R172, R172, R4, R164 ;  /* 0x00000004acac723c */ /* 0x010fe600000810a4 */
[----:B------:R-:W4:Y:S04]  /*7a120*/  LDL.LU.64 R166, [R1+0x6278] ;  /* 0x0062780001a67983 */ /* 0x000f280000300a00 */
[----:B------:R-:W4:Y:S11]  /*7a130*/  LDL.LU.64 R164, [R1+0x6270] ;  /* 0x0062700001a47983 */ /* 0x000f360000300a00 */
[----:B------:R-:W-:Y:S06]  /*7a140*/  @!UPT UIADD3 URZ, URZ, URZ, URZ ;  /* 0x0000003f3f3ff290 */ /* 0x000fec000fffe03f */
[----:B------:R-:W-:Y:S02]  /*7a150*/  IMAD.MOV.U32 R54, RZ, RZ, R172 ;  /* 0x000000ffff367224 */ /* 0x000fe400078e00ac */
[----:B------:R-:W-:Y:S01]  /*7a160*/  IMAD.MOV.U32 R58, RZ, RZ, R174 ;  /* 0x000000ffff3a7224 */ /* 0x000fe200078e00ae */
[----:B------:R-:W-:Y:S01]  /*7a170*/  LDS R172, [R243+0x82080] ;  /* 0x08208000f3ac7984 */ /* 0x000fe20000000800 */
[----:B------:R-:W-:Y:S01]  /*7a180*/  IMAD.MOV.U32 R55, RZ, RZ, R173 ;  /* 0x000000ffff377224 */ /* 0x000fe200078e00ad */
[----:B------:R-:W-:Y:S02]  /*7a190*/  MOV R59, R175 ;  /* 0x000000af003b7202 */ /* 0x000fe40000000f00 */
[----:B------:R1:W-:Y:S04]  /*7a1a0*/  LDS R174, [R243+0x82480] ;  /* 0x08248000f3ae7984 */ /* 0x0003e80000000800 */
[----:B------:R-:W-:Y:S04]  /*7a1b0*/  LDS R173, [R239+0x82080] ;  /* 0x08208000efad7984 */ /* 0x000fe80000000800 */
[----:B-1----:R-:W3:Y:S04]  /*7a1c0*/  LDL.LU R243, [R1+0x6268] ;  /* 0x0062680001f37983 */ /* 0x002ee80000300800 */
[----:B------:R1:W2:Y:S04]  /*7a1d0*/  LDS R175, [R239+0x82480] ;  /* 0x08248000efaf7984 */ /* 0x0002a80000000800 */
[----:B-1----:R-:W3:Y:S04]  /*7a1e0*/  LDL.LU R239, [R1+0x6264] ;  /* 0x0062640001ef7983 */ /* 0x002ee80000300800 */
[----:B------:R-:W-:Y:S01]  /*7a1f0*/  STL.64 [R1+0x6228], R70 ;  /* 0x0062284601007387 */ /* 0x000fe20000100a00 */
[C---:B--2---:R-:W-:Y:S11]  /*7a200*/  HMMA.1688.F32.TF32 R248, R216.reuse, R72, R248 ;  /* 0x00000048d8f8723c */ /* 0x044ff600000810f8 */
[----:B------:R-:W-:Y:S11]  /*7a210*/  @!UPT UIADD3 URZ, URZ, URZ, URZ ;  /* 0x0000003f3f3ff290 */ /* 0x000ff6000fffe03f */
[----:B------:R-:W-:Y:S01]  /*7a220*/  @!UPT UIADD3 URZ, URZ, URZ, URZ ;  /* 0x0000003f3f3ff290 */ /* 0x000fe2000fffe03f */
[----:B------:R-:W-:Y:S01]  /*7a230*/  STL.64 [R1+0x490], R248 ;  /* 0x000490f801007387 */ /* 0x000fe20000100a00 */
[C---:B----4-:R-:W-:Y:S03]  /*7a240*/  HMMA.1688.F32.TF32 R164, R216.reuse, R76, R164 ;  /* 0x0000004cd8a4723c */ /* 0x050fe600000810a4 */
[----:B------:R-:W-:Y:S11]  /*7a250*/  STL.64 [R1+0x498], R250 ;  /* 0x000498fa01007387 */ /* 0x000ff60000100a00 */
[----:B------:R-:W-:Y:S10]  /*7a260*/  @!UPT UIADD3 URZ, URZ, URZ, URZ ;  /* 0x0000003f3f3ff290 */ /* 0x000ff4000fffe03f */
[----:B------:R-:W-:Y:S01]  /*7a270*/  IMAD.MOV.U32 R46, RZ, RZ, R164 ;  /* 0x000000ffff2e7224 */ /* 0x000fe200078e00a4 */
[----:B------:R-:W-:Y:S01]  /*7a280*/  MOV R51, R167 ;  /* 0x000000a700337202 */ /* 0x000fe20000000f00 */
[----:B------:R-:W-:Y:S02]  /*7a290*/  IMAD.MOV.U32 R47, RZ, RZ, R165 ;  /* 0x000000ffff2f7224 */ /* 0x000fe400078e00a5 */
[----:B------:R-:W-:Y:S02]  /*7a2a0*/  IMAD.MOV.U32 R50, RZ, RZ, R166 ;  /* 0x000000ffff327224 */ /* 0x000fe400078e00a6 */
[C---:B------:R-:W-:Y:S01]  /*7a2b0*/  HMMA.1688.F32.TF32 R164, R216.reuse, R68, R244 ;  /* 0x00000044d8a4723c */ /* 0x040fe200000810f4 */
[----:B------:R3:W-:Y:S07]  /*7a2c0*/  STL.64 [R1+0x6220], R68 ;  /* 0x0062204401007387 */ /* 0x0007ee0000100a00 */
[C---:B---3--:R-:W-:Y:S11]  /*7a2d0*/  HMMA.1688.F32.TF32 R68, R216.reuse, R64, R240 ;  /* 0x00000040d844723c */ /* 0x048ff600000810f0 */
[----:B------:R-:W-:Y:S04]  /*7a2e0*/  @!UPT UIADD3 URZ, URZ, URZ, URZ ;  /* 0x0000003f3f3ff290 */ /* 0x000fe8000fffe03f */
[----:B------:R-:W-:Y:S04]  /*7a2f0*/  STL.64 [R1+0x470], R164 ;  /* 0x000470a401007387 */ /* 0x000fe80000100a00 */
[----:B------:R-:W-:Y:S04]  /*7a300*/  STL.64 [R1+0x478], R166 ;  /* 0x000478a601007387 */ /* 0x000fe80000100a00 */
[----:B------:R-:W-:Y:S04]  /*7a310*/  STL.64 [R1+0x6218], R66 ;  /* 0x0062184201007387 */ /* 0x000fe80000100a00 */
[----:B------:R1:W-:Y:S02]  /*7a320*/  STL.64 [R1+0x6210], R64 ;  /* 0x0062104001007387 */ /* 0x0003e40000100a00 */
[C---:B-1----:R-:W-:Y:S02]  /*7a330*/  HMMA.1688.F32.TF32 R64, R216.reuse, R84, R236 ;  /* 0x00000054d840723c */ /* 0x042fe400000810ec */
[----:B------:R-:W-:Y:S04]  /*7a340*/  STL.64 [R1+0x460], R68 ;  /* 0x0004604401007387 */ /* 0x000fe80000100a00 */
[----:B------:R1:W-:Y:S02]  /*7a350*/  STL.64 [R1+0x468], R70 ;  /* 0x0004684601007387 */ /* 0x0003e40000100a00 */
[C---:B------:R-:W-:Y:S08]  /*7a360*/  HMMA.1688.F32.TF32 R164, R216.reuse, R80, R232 ;  /* 0x00000050d8a4723c */ /* 0x040ff000000810e8 */
[C---:B-1----:R-:W-:Y:S07]  /*7a370*/  HMMA.1688.F32.TF32 R68, R216.reuse, R128, R228 ;  /* 0x00000080d844723c */ /* 0x042fee00000810e4 */
        /* <DEDUP_REMOVED lines=11> */
[----:B-1----:R-:W-:Y:S06]  /*7a430*/  HMMA.1688.F32.TF32 R64, R216, R112, R208 ;  /* 0x00000070d840723c */ /* 0x002fec00000810d0 */
[----:B------:R-:W-:Y:S01]  /*7a440*/  STL.64 [R1+0x410], R164 ;  /* 0x000410a401007387 */ /* 0x000fe20000100a00 */
[----:B------:R-:W-:-:S03]  /*7a450*/  IMAD.MOV.U32 R244, RZ, RZ, R197 ;  /* 0x000000fffff47224 */ /* 0x000fc600078e00c5 */
[----:B------:R-:W-:Y:S05]  /*7a460*/  STL.64 [R1+0x418], R166 ;  /* 0x000418a601007387 */ /* 0x000fea0000100a00 */
[----:B------:R1:W-:Y:S01]  /*7a470*/  STL.64 [R1+0x400], R68 ;  /* 0x0004004401007387 */ /* 0x0003e20000100a00 */
[----:B------:R-:W-:-:S03]  /*7a480*/  IMAD.MOV.U32 R245, RZ, RZ, R198 ;  /* 0x000000fffff57224 */ /* 0x000fc600078e00c6 */
[----:B------:R2:W-:Y:S01]  /*7a490*/  STL.64 [R1+0x408], R70 ;  /* 0x0004084601007387 */ /* 0x0005e20000100a00 */
[----:B------:R-:W-:-:S03]  /*7a4a0*/  IMAD.MOV.U32 R246, RZ, RZ, R199 ;  /* 0x000000fffff67224 */ /* 0x000fc600078e00c7 */
[----:B------:R-:W3:Y:S01]  /*7a4b0*/  LDL.LU R197, [R1+0x6260] ;  /* 0x0062600001c57983 */ /* 0x000ee20000300800 */
[----:B------:R-:W-:-:S03]  /*7a4c0*/  MOV R247, R200 ;  /* 0x000000c800f77202 */ /* 0x000fc60000000f00 */
[----:B------:R-:W-:Y:S04]  /*7a4d0*/  STL.64 [R1+0x3f0], R64 ;  /* 0x0003f04001007387 */ /* 0x000fe80000100a00 */
[----:B------:R4:W-:Y:S04]  /*7a4e0*/  STL.64 [R1+0x3f8], R66 ;  /* 0x0003f84201007387 */ /* 0x0009e80000100a00 */
[----:B------:R-:W3:Y:S04]  /*7a4f0*/  LDL.LU R198, [R1+0x625c] ;  /* 0x00625c0001c67983 */ /* 0x000ee80000300800 */
[----:B------:R-:W3:Y:S04]  /*7a500*/  LDL.LU R199, [R1+0x6258] ;  /* 0x0062580001c77983 */ /* 0x000ee80000300800 */
[----:B------:R-:W4:Y:S01]  /*7a510*/  LDL.LU R200, [R1+0x6254] ;  /* 0x0062540001c87983 */ /* 0x000f220000300800 */
[----:B-1----:R-:W-:-:S03]  /*7a520*/  IMAD.MOV.U32 R68, RZ, RZ, R201 ;  /* 0x000000ffff447224 */ /* 0x002fc600078e00c9 */
[----:B------:R-:W4:Y:S01]  /*7a530*/  LDL.LU R240, [R1] ;  /* 0x0000000001f07983 */ /* 0x000f220000300800 */
[----:B------:R-:W-:-:S03]  /*7a540*/  IMAD.MOV.U32 R69, RZ, RZ, R202 ;  /* 0x000000ffff457224 */ /* 0x000fc600078e00ca */
[----:B------:R-:W4:Y:S01]  /*7a550*/  LDL.LU R241, [R1+0x4] ;  /* 0x0000040001f17983 */ /* 0x000f220000300800 */
[----:B--2---:R-:W-:-:S03]  /*7a560*/  IMAD.MOV.U32 R70, RZ, RZ, R203 ;  /* 0x000000ffff467224 */ /* 0x004fc600078e00cb */
        /* <DEDUP_REMOVED lines=8> */
[----:B------:R-:W2:Y:S04]  /*7a5f0*/  LDL.LU R203, [R1+0x6248] ;  /* 0x0062480001cb7983 */ /* 0x000ea80000300800 */
[----:B------:R-:W4:Y:S04]  /*7a600*/  LDL.LU R204, [R1+0x6244] ;  /* 0x0062440001cc7983 */ /* 0x000f280000300800 */
[----:B------:R-:W4:Y:S04]  /*7a610*/  LDL.LU R205, [R1+0x6240] ;  /* 0x0062400001cd7983 */ /* 0x000f280000300800 */
[----:B------:R-:W4:Y:S04]  /*7a620*/  LDL.LU R206, [R1+0x623c] ;  /* 0x00623c0001ce7983 */ /* 0x000f280000300800 */
[----:B------:R-:W4:Y:S01]  /*7a630*/  LDL.LU R207, [R1+0x6238] ;  /* 0x0062380001cf7983 */ /* 0x000f220000300800 */
[----:B------:R-:W-:-:S03]  /*7a640*/  MOV R251, R2 ;  /* 0x0000000200fb7202 */ /* 0x000fc60000000f00 */
[----:B------:R-:W2:Y:S04]  /*7a650*/  LDL.LU R2, [R1+0x6234] ;  /* 0x0062340001027983 */ /* 0x000ea80000300800 */
[----:B------:R-:W2:Y:S04]  /*7a660*/  LDL.LU R164, [R1+0x840] ;  /* 0x0008400001a47983 */ /* 0x000ea80000300800 */
[----:B------:R-:W2:Y:S04]  /*7a670*/  LDL.LU R165, [R1+0x844] ;  /* 0x0008440001a57983 */ /* 0x000ea80000300800 */
[----:B------:R-:W2:Y:S04]  /*7a680*/  LDL.LU R166, [R1+0x848] ;  /* 0x0008480001a67983 */ /* 0x000ea80000300800 */
[----:B------:R-:W2:Y:S01]  /*7a690*/  LDL.LU R167, [R1+0x84c] ;  /* 0x00084c0001a77983 */ /* 0x000ea20000300800 */
        /* <DEDUP_REMOVED lines=9> */
[C---:B---3--:R-:W-:Y:S08]  /*7a730*/  HMMA.1688.F32.TF32 R196, R216.reuse, R100, R196 ;  /* 0x00000064d8c4723c */ /* 0x048ff000000810c4 */
[C---:B----4-:R-:W-:Y:S08]  /*7a740*/  HMMA.1688.F32.TF32 R64, R216.reuse, R108, R204 ;  /* 0x0000006cd840723c */ /* 0x050ff000000810cc */
[C---:B--2---:R-:W-:Y:S11]  /*7a750*/  HMMA.1688.F32.TF32 R200, R216.reuse, R104, R200 ;  /* 0x00000068d8c8723c */ /* 0x044ff600000810c8 */
[----:B------:R-:W-:Y:S04]  /*7a760*/  @!UPT UIADD3 URZ, URZ, URZ, URZ ;  /* 0x0000003f3f3ff290 */ /* 0x000fe8000fffe03f */
[----:B------:R-:W-:Y:S04]  /*7a770*/  STL.64 [R1+0x3e0], R64 ;  /* 0x0003e04001007387 */ /* 0x000fe80000100a00 */
[----:B------:R1:W-:Y:S02]  /*7a780*/  STL.64 [R1+0x3e8], R66 ;  /* 0x0003e84201007387 */ /* 0x0003e40000100a00 */
[C---:B-1----:R-:W-:Y:S02]  /*7a790*/  HMMA.1688.F32.TF32 R64, R216.reuse, R96, R192 ;  /* 0x00000060d840723c */ /* 0x042fe400000810c0 */
[----:B------:R-:W-:Y:S04]  /*7a7a0*/  STL.64 [R1+0x3d0], R200 ;  /* 0x0003d0c801007387 */ /* 0x000fe80000100a00 */
[----:B------:R-:W-:Y:S04]  /*7a7b0*/  STL.64 [R1+0x3d8], R202 ;  /* 0x0003d8ca01007387 */ /* 0x000fe80000100a00 */
[----:B------:R-:W-:Y:S04]  /*7a7c0*/  STL.64 [R1+0x3c0], R196 ;  /* 0x0003c0c401007387 */ /* 0x000fe80000100a00 */
[----:B------:R-:W-:Y:S09]  /*7a7d0*/  STL.64 [R1+0x3c8], R198 ;  /* 0x0003c8c601007387 */ /* 0x000ff20000100a00 */
        /* <DEDUP_REMOVED lines=29> */
[C---:B-1----:R-:W-:Y:S08]  /*7a9b0*/  HMMA.1688.F32.TF32 R140, R216.reuse, R16, R240 ;  /* 0x00000010d88c723c */ /* 0x042ff000000810f0 */
[C---:B------:R-:W-:Y:S08]  /*7a9c0*/  HMMA.1688.F32.TF32 R148, R216.reuse, R8, R244 ;  /* 0x00000008d894723c */ /* 0x040ff000000810f4 */
[----:B------:R-:W-:Y:S01]  /*7a9d0*/  HMMA.1688.F32.TF32 R152, R216, R4, R248 ;  /* 0x00000004d898723c */ /* 0x000fe200000810f8 */
[----:B------:R-:W-:Y:S04]  /*7a9e0*/  STL.64 [R1+0x6010], R138 ;  /* 0x0060108a01007387 */ /* 0x000fe80000100a00 */
[----:B------:R-:W-:Y:S04]  /*7a9f0*/  STL.64 [R1+0x260], R64 ;  /* 0x0002604001007387 */ /* 0x000fe80000100a00 */
[----:B------:R-:W-:Y:S04]  /*7aa00*/  STL.64 [R1+0x268], R66 ;  /* 0x0002684201007387 */ /* 0x000fe80000100a00 */
[----:B------:R-:W-:Y:S04]  /*7aa10*/  STL.64 [R1+0x6008], R136 ;  /* 0x0060088801007387 */ /* 0x000fe80000100a00 */
[----:B------:R-:W-:Y:S04]  /*7aa20*/  STL.64 [R1+0x6020], R142 ;  /* 0x0060208e01007387 */ /* 0x000fe80000100a00 */
[----:B------:R1:W-:Y:S04]  /*7aa30*/  STL.64 [R1+0x6018], R140 ;  /* 0x0060188c01007387 */ /* 0x0003e80000100a00 */
[----:B------:R-:W-:Y:S01]  /*7aa40*/  STL.64 [R1+0x6030], R146 ;  /* 0x0060309201007387 */ /* 0x000fe20000100a00 */
[----:B------:R-:W-:Y:S03]  /*7aa50*/  HMMA.1688.F32.TF32 R156, R172, R76, R164 ;  /* 0x0000004cac9c723c */ /* 0x000fe600000810a4 */
[----:B------:R2:W-:Y:S04]  /*7aa60*/  STL.64 [R1+0x6028], R144 ;  /* 0x0060289001007387 */ /* 0x0005e80000100a00 */
[----:B------:R-:W-:Y:S04]  /*7aa70*/  STL [R1+0x6038], R151 ;  /* 0x0060389701007387 */ /* 0x000fe80000100800 */
[----:B------:R-:W-:Y:S01]  /*7aa80*/  STL.64 [R1+0x6048], R154 ;  /* 0x0060489a01007387 */ /* 0x000fe20000100a00 */
[----:B------:R-:W-:-:S03]  /*7aa90*/  IMAD.MOV.U32 R167, RZ, RZ, R2 ;  /* 0x000000ffffa77224 */ /* 0x000fc600078e0002 */
        /* <DEDUP_REMOVED lines=67> */
[----:B------:R-:W4:Y:S04]  /*7aed0*/  LDL.LU R142, [R1+0x9d8] ;  /* 0x0009d800018e7983 */ /* 0x000f280000300800 */
[----:B------:R-:W4:Y:S04]  /*7aee0*/  LDL.LU R143, [R1+0x9dc] ;  /* 0x0009dc00018f7983 */ /* 0x000f280000300800 */
        /* <DEDUP_REMOVED lines=16> */
[----:B---3--:R-:W3:Y:S04]  /*7aff0*/  LDL.LU R152, [R1+0xa00] ;  /* 0x000a000001987983 */ /* 0x008ee80000300800 */
        /* <DEDUP_REMOVED lines=26> */
[----:B------:R-:W-:Y:S04]  /*7b1a0*/  LDS R240, [R3+0x82080] ;  /* 0x0820800003f07984 */ /* 0x000fe80000000800 */
[----:B------:R-:W-:Y:S04]  /*7b1b0*/  LDS R242, [R3+0x82480] ;  /* 0x0824800003f27984 */ /* 0x000fe80000000800 */
[----:B------:R-:W-:Y:S04]  /*7b1c0*/  LDS R241, [R0+0x82080] ;  /* 0x0820800000f17984 */ /* 0x000fe80000000800 */
[----:B------:R-:W1:Y:S01]  /*7b1d0*/  LDS R243, [R0+0x82480] ;  /* 0x0824800000f37984 */ /* 0x000e620000000800 */
[C---:B--2---:R-:W-:Y:S11]  /*7b1e0*/  HMMA.1688.F32.TF32 R68, R172.reuse, R72, R68 ;  /* 0x00000048ac44723c */ /* 0x044ff60000081044 */
[----:B------:R-:W-:Y:S11]  /*7b1f0*/  @!UPT UIADD3 URZ, URZ, URZ, URZ ;  /* 0x0000003f3f3ff290 */ /* 0x000ff6000fffe03f */
[----:B------:R-:W-:Y:S01]  /*7b200*/  @!UPT UIADD3 URZ, URZ, URZ, URZ ;  /* 0x0000003f3f3ff290 */ /* 0x000fe2000fffe03f */
[----:B------:R-:W-:Y:S04]  /*7b210*/  STL.64 [R1+0x190], R68 ;  /* 0x0001904401007387 */ /* 0x000fe80000100a00 */
[----:B------:R2:W-:Y:S04]  /*7b220*/  STL.64 [R1+0x198], R70 ;  /* 0x0001984601007387 */ /* 0x0005e80000100a00 */
[----:B--2---:R-:W2:Y:S04]  /*7b230*/  LDL.LU.64 R70, [R1+0x6228] ;  /* 0x0062280001467983 */ /* 0x004ea80000300a00 */
[----:B------:R-:W2:Y:S02]  /*7b240*/  LDL.LU.64 R68, [R1+0x6220] ;  /* 0x0062200001447983 */ /* 0x000ea40000300a00 */
[C---:B--2---:R-:W-:Y:S11]  /*7b250*/  HMMA.1688.F32.TF32 R64, R172.reuse, R68, R64 ;  /* 0x00000044ac40723c */ /* 0x044ff60000081040 */
[----:B------:R-:W-:Y:S11]  /*7b260*/  @!UPT UIADD3 URZ, URZ, URZ, URZ ;  /* 0x0000003f3f3ff290 */ /* 0x000ff6000fffe03f */
[----:B------:R-:W-:Y:S01]  /*7b270*/  @!UPT UIADD3 URZ, URZ, URZ, URZ ;  /* 0x0000003f3f3ff290 */ /* 0x000fe2000fffe03f */
[----:B------:R-:W-:Y:S04]  /*7b280*/  STL.64 [R1+0x180], R64 ;  /* 0x0001804001007387 */ /* 0x000fe80000100a00 */
[----:B------:R2:W-:Y:S04]  /*7b290*/  STL.64 [R1+0x188], R66 ;  /* 0x0001884201007387 */ /* 0x0005e80000100a00 */
[----:B--2---:R-:W2:Y:S04]  /*7b2a0*/  LDL.LU.64 R66, [R1+0x6218] ;  /* 0x0062180001427983 */ /* 0x004ea80000300a00 */
[----:B------:R-:W3:Y:S01]  /*7b2b0*/  LDL.LU.64 R64, [R1+0x6210] ;  /* 0x0062100001407983 */ /* 0x000ee20000300a00 */
[----:B------:R-:W-:Y:S01]  /*7b2c0*/  IMAD.MOV.U32 R247, RZ, RZ, R2 ;  /* 0x000000fffff77224 */ /* 0x000fe200078e0002 */
[C---:B------:R-:W-:Y:S08]  /*7b2d0*/  HMMA.1688.F32.TF32 R248, R172.reuse, R20, R248 ;  /* 0x00000014acf8723c */ /* 0x040ff000000810f8 */
[C---:B---3--:R-:W-:Y:S11]  /*7b2e0*/  HMMA.1688.F32.TF32 R152, R172.reuse, R64, R152 ;  /* 0x00000040ac98723c */ /* 0x048ff60000081098 */
[----:B------:R-:W-:Y:S11]  /*7b2f0*/  @!UPT UIADD3 URZ, URZ, URZ, URZ ;  /* 0x0000003f3f3ff290 */ /* 0x000ff6000fffe03f */
[----:B------:R-:W-:Y:S01]  /*7b300*/  @!UPT UIADD3 URZ, URZ, URZ, URZ ;  /* 0x0000003f3f3ff290 */ /* 0x000fe2000fffe03f */
[----:B------:R-:W-:Y:S04]  /*7b310*/  STL.64 [R1+0x170], R152 ;  /* 0x0001709801007387 */ /* 0x000fe80000100a00 */
[----:B------:R3:W-:Y:S02]  /*7b320*/  STL.64 [R1+0x178], R154 ;  /* 0x0001789a01007387 */ /* 0x0007e40000100a00 */
[C---:B---3--:R-:W-:Y:S08]  /*7b330*/  HMMA.1688.F32.TF32 R152, R172.reuse, R84, R216 ;  /* 0x00000054ac98723c */ /* 0x048ff000000810d8 */
[C---:B------:R-:W-:Y:S08]  /*7b340*/  HMMA.1688.F32.TF32 R216, R172.reuse, R80, R144 ;  /* 0x00000050acd8723c */ /* 0x040ff00000081090 */
[C---:B------:R-:W-:Y:S07]  /*7b350*/  HMMA.1688.F32.TF32 R144, R172.reuse, R124, R136 ;  /* 0x0000007cac90723c */ /* 0x040fee0000081088 */
[----:B------:R-:W-:Y:S04]  /*7b360*/  STL.64 [R1+0x160], R152 ;  /* 0x0001609801007387 */ /* 0x000fe80000100a00 */
[----:B------:R3:W-:Y:S01]  /*7b370*/  STL.64 [R1+0x168], R154 ;  /* 0x0001689a01007387 */ /* 0x0007e20000100a00 */
[C---:B----4-:R-:W-:Y:S08]  /*7b380*/  HMMA.1688.F32.TF32 R136, R172.reuse, R116, R160 ;  /* 0x00000074ac88723c */ /* 0x050ff000000810a0 */
[C---:B---3--:R-:W-:Y:S08]  /*7b390*/  HMMA.1688.F32.TF32 R152, R172.reuse, R128, R140 ;  /* 0x00000080ac98723c */ /* 0x048ff0000008108c */
        /* <DEDUP_REMOVED lines=11> */
[----:B------:R4:W-:Y:S01]  /*7b450*/  STL.64 [R1+0x118], R138 ;  /* 0x0001188a01007387 */ /* 0x0009e20000100a00 */
[C---:B---3--:R-:W-:Y:S03]  /*7b460*/  HMMA.1688.F32.TF32 R140, R172.reuse, R108, R176 ;  /* 0x0000006cac8c723c */ /* 0x048fe600000810b0 */
[----:B------:R-:W-:Y:S04]  /*7b470*/  STL.64 [R1+0x100], R132 ;  /* 0x0001008401007387 */ /* 0x000fe80000100a00 */
[----:B------:R3:W-:Y:S01]  /*7b480*/  STL.64 [R1+0x108], R134 ;  /* 0x0001088601007387 */ /* 0x0007e20000100a00 */
[C---:B----4-:R-:W-:Y:S08]  /*7b490*/  HMMA.1688.F32.TF32 R136, R172.reuse, R104, R180 ;  /* 0x00000068ac88723c */ /* 0x050ff000000810b4 */
[C---:B---3--:R-:W-:Y:S07]  /*7b4a0*/  HMMA.1688.F32.TF32 R132, R172.reuse, R100, R184 ;  /* 0x00000064ac84723c */ /* 0x048fee00000810b8 */
        /* <DEDUP_REMOVED lines=35> */
[----:B---3--:R-:W-:Y:S07]  /*7b6e0*/  HMMA.1688.F32.TF32 R132, R172, R28, R236 ;  /* 0x0000001cac84723c */ /* 0x008fee00000810ec */
[----:B------:R-:W-:Y:S04]  /*7b6f0*/  STL.64 [R1+0x30], R140 ;  /* 0x0000308c01007387 */ /* 0x000fe80000100a00 */
[----:B------:R-:W-:Y:S11]  /*7b700*/  STL.64 [R1+0x38], R142 ;  /* 0x0000388e01007387 */ /* 0x000ff60000100a00 */
[----:B------:R-:W-:Y:S01]  /*7b710*/  @!UPT UIADD3 URZ, URZ, URZ, URZ ;  /* 0x0000003f3f3ff290 */ /* 0x000fe2000fffe03f */
[----:B------:R-:W-:Y:S01]  /*7b720*/  STL.64 [R1+0x10], R132 ;  /* 0x0000108401007387 */ /* 0x000fe20000100a00 */
[----:B------:R-:W-:-:S03]  /*7b730*/  IMAD.MOV.U32 R2, RZ, RZ, R135 ;  /* 0x000000ffff027224 */ /* 0x000fc600078e0087 */
[----:B------:R-:W-:Y:S04]  /*7b740*/  STL.64 [R1+0x20], R136 ;  /* 0x0000208801007387 */ /* 0x000fe80000100a00 */
[----:B------:R-:W-:Y:S04]  /*7b750*/  STL.64 [R1+0x28], R138 ;  /* 0x0000288a01007387 */ /* 0x000fe80000100a00 */
[----:B------:R3:W-:Y:S02]  /*7b760*/  STL [R1+0x18], R134 ;  /* 0x0000188601007387 */ /* 0x0007e40000100800 */
[C---:B---3--:R-:W-:Y:S02]  /*7b770*/  HMMA.1688.F32.TF32 R132, R172.reuse, R24, R244 ;  /* 0x00000018ac84723c */ /* 0x048fe400000810f4 */
[----:B------:R-:W-:Y:S06]  /*7b780*/  STL.64 [R1+0x5e88], R250 ;  /* 0x005e88fa01007387 */ /* 0x000fec0000100a00 */
[C---:B------:R-:W-:Y:S11]  /*7b790*/  HMMA.1688.F32.TF32 R160, R172.reuse, R16, R164 ;  /* 0x00000010aca0723c */ /* 0x040ff600000810a4 */
[----:B------:R-:W-:Y:S04]  /*7b7a0*/  @!UPT UIADD3 URZ, URZ, URZ, URZ ;  /* 0x0000003f3f3ff290 */ /* 0x000fe8000fffe03f */
[----:B------:R-:W-:Y:S04]  /*7b7b0*/  STL.64 [R1], R132 ;  /* 0x0000008401007387 */ /* 0x000fe80000100a00 */
[----:B------:R-:W-:Y:S04]  /*7b7c0*/  STL.64 [R1+0x8], R134 ;  /* 0x0000088601007387 */ /* 0x000fe80000100a00 */
[----:B------:R-:W-:Y:S04]  /*7b7d0*/  STL.64 [R1+0x5e80], R248 ;  /* 0x005e80f801007387 */ /* 0x000fe80000100a00 */
[----:B------:R-:W1:Y:S04]  /*7b7e0*/  LDL.LU R232, [R1+0x700] ;  /* 0x0007000001e87983 */ /* 0x000e680000300800 */
[----:B------:R-:W1:Y:S04]  /*7b7f0*/  LDL.LU R233, [R1+0x704] ;  /* 0x0007040001e97983 */ /* 0x000e680000300800 */
[----:B------:R-:W1:Y:S04]  /*7b800*/  LDL.LU R234, [R1+0x708] ;  /* 0x0007080001ea7983 */ /* 0x000e680000300800 */
[----:B------:R-:W1:Y:S04]  /*7b810*/  LDL.LU R235, [R1+0x70c] ;  /* 0x00070c0001eb7983 */ /* 0x000e680000300800 */
        /* <DEDUP_REMOVED lines=32> */
[----:B------:R-:W2:Y:S04]  /*7ba20*/  LDL R139, [R1+0xc64] ;  /* 0x000c6400018b7983 */ /* 0x000ea80000100800 */
[----:B------:R-:W2:Y:S04]  /*7ba30*/  LDL R151, [R1+0xc58] ;  /* 0x000c580001977983 */ /* 0x000ea80000100800 */
[----:B------:R-:W-:Y:S04]  /*7ba40*/  STL.64 [R1+0x5e98], R162 ;  /* 0x005e98a201007387 */ /* 0x000fe80000100a00 */
[----:B------:R-:W-:Y:S01]  /*7ba50*/  STL.64 [R1+0x5e90], R160 ;  /* 0x005e90a001007387 */ /* 0x000fe20000100a00 */
[C---:B---3--:R-:W-:Y:S08]  /*7ba60*/  HMMA.1688.F32.TF32 R164, R172.reuse, R12, R164 ;  /* 0x0000000caca4723c */ /* 0x048ff000000810a4 */
[C---:B----4-:R-:W-:Y:S08]  /*7ba70*/  HMMA.1688.F32.TF32 R168, R172.reuse, R8, R208 ;  /* 0x00000008aca8723c */ /* 0x050ff000000810d0 */
[----:B--2---:R-:W-:Y:S07]  /*7ba80*/  HMMA.1688.F32.TF32 R172, R172, R4, R236 ;  /* 0x00000004acac723c */ /* 0x004fee00000810ec */
[----:B------:R-:W-:Y:S01]  /*7ba90*/  STL.64 [R1+0x5ea8], R166 ;  /* 0x005ea8a601007387 */ /* 0x000fe20000100a00 */
[C---:B-1----:R-:W-:Y:S08]  /*7baa0*/  HMMA.1688.F32.TF32 R192, R240.reuse, R84, R232 ;  /* 0x00000054f0c0723c */ /* 0x042ff000000810e8 */
[C---:B------:R-:W-:Y:S01]  /*7bab0*/  HMMA.1688.F32.TF32 R176, R240.reuse, R76, R212 ;  /* 0x0000004cf0b0723c */ /* 0x040fe200000810d4 */
[----:B------:R-:W-:Y:S07]  /*7bac0*/  STL.64 [R1+0x5ea0], R164 ;  /* 0x005ea0a401007387 */ /* 0x000fee0000100a00 */
[C---:B------:R-:W-:Y:S01]  /*7bad0*/  HMMA.1688.F32.TF32 R180, R240.reuse, R72, R220 ;  /* 0x00000048f0b4723c */ /* 0x040fe200000810dc */
[----:B------:R-:W-:Y:S07]  /*7bae0*/  STL.64 [R1+0x5eb8], R170 ;  /* 0x005eb8aa01007387 */ /* 0x000fee0000100a00 */
[C---:B------:R-:W-:Y:S01]  /*7baf0*/  HMMA.1688.F32.TF32 R184, R240.reuse, R68, R224 ;  /* 0x00000044f0b8723c */ /* 0x040fe200000810e0 */
[----:B------:R1:W-:Y:S04]  /*7bb00*/  STL.64 [R1+0x5eb0], R168 ;  /* 0x005eb0a801007387 */ /* 0x0003e80000100a00 */
[----:B------:R-:W2:Y:S04]  /*7bb10*/  LDL.LU R236, [R1+0x6e0] ;  /* 0x0006e00001ec7983 */ /* 0x000ea80000300800 */
[----:B------:R-:W2:Y:S04]  /*7bb20*/  LDL.LU R237, [R1+0x6e4] ;  /* 0x0006e40001ed7983 */ /* 0x000ea80000300800 */
[----:B------:R-:W2:Y:S01]  /*7bb30*/  LDL.LU R238, [R1+0x6e8] ;  /* 0x0006e80001ee7983 */ /* 0x000ea20000300800 */
[C---:B------:R-:W-:Y:S03]  /*7bb40*/  HMMA.1688.F32.TF32 R188, R240.reuse, R64, R228 ;  /* 0x00000040f0bc723c */ /* 0x040fe600000810e4 */
[----:B------:R-:W2:Y:S04]  /*7bb50*/  LDL.LU R239, [R1+0x6ec] ;  /* 0x0006ec0001ef7983 */ /* 0x000ea80000300800 */
        /* <DEDUP_REMOVED lines=12> */
[----:B------:R-:W3:Y:S04]  /*7bc20*/  LDL.LU R224, [R1+0x6d0] ;  /* 0x0006d00001e07983 */ /* 0x000ee80000300800 */
[----:B------:R-:W3:Y:S04]  /*7bc30*/  LDL.LU R225, [R1+0x6d4] ;  /* 0x0006d40001e17983 */ /* 0x000ee80000300800 */
[----:B------:R-:W3:Y:S04]  /*7bc40*/  LDL.LU R226, [R1+0x6d8] ;  /* 0x0006d80001e27983 */ /* 0x000ee80000300800 */
[----:B------:R-:W3:Y:S01]  /*7bc50*/  LDL.LU R227, [R1+0x6dc] ;  /* 0x0006dc0001e37983 */ /* 0x000ee20000300800 */
[----:B------:R-:W-:Y:S03]  /*7bc60*/  HMMA.1688.F32.TF32 R196, R240, R80, R244 ;  /* 0x00000050f0c4723c */ /* 0x000fe600000810f4 */
[----:B------:R-:W4:Y:S04]  /*7bc70*/  LDL.LU R208, [R1+0x6c0] ;  /* 0x0006c00001d07983 */ /* 0x000f280000300800 */
[----:B------:R-:W4:Y:S04]  /*7bc80*/  LDL.LU R209, [R1+0x6c4] ;  /* 0x0006c40001d17983 */ /* 0x000f280000300800 */
[----:B------:R-:W4:Y:S04]  /*7bc90*/  LDL.LU R210, [R1+0x6c8] ;  /* 0x0006c80001d27983 */ /* 0x000f280000300800 */
[----:B------:R-:W4:Y:S01]  /*7bca0*/  LDL.LU R211, [R1+0x6cc] ;  /* 0x0006cc0001d37983 */ /* 0x000f220000300800 */
[----:B-1----:R-:W-:Y:S01]  /*7bcb0*/  IMAD.MOV.U32 R169, RZ, RZ, R78 ;  /* 0x000000ffffa97224 */ /* 0x002fe200078e004e */
[----:B------:R-:W-:-:S02]  /*7bcc0*/  MOV R170, R79 ;  /* 0x0000004f00aa7202 */ /* 0x000fc40000000f00 */
[----:B------:R-:W-:Y:S04]  /*7bcd0*/  LDS R244, [R139+0x82800] ;  /* 0x082800008bf47984 */ /* 0x000fe80000000800 */
[----:B------:R-:W-:Y:S04]  /*7bce0*/  STL.64 [R1+0x5f28], R198 ;  /* 0x005f28c601007387 */ /* 0x000fe80000100a00 */
[----:B------:R-:W-:Y:S04]  /*7bcf0*/  STL.64 [R1+0x5f20], R196 ;  /* 0x005f20c401007387 */ /* 0x000fe80000100a00 */
        /* <DEDUP_REMOVED lines=16> */
[----:B------:R-:W-:Y:S04]  /*7be00*/  LDS R246, [R139+0x82c00] ;  /* 0x082c00008bf67984 */ /* 0x000fe80000000800 */
[----:B------:R-:W-:Y:S04]  /*7be10*/  LDS R245, [R151+0x82800] ;  /* 0x0828000097f57984 */ /* 0x000fe80000000800 */
[----:B------:R-:W1:Y:S01]  /*7be20*/  LDS R247, [R151+0x82c00] ;  /* 0x082c000097f77984 */ /* 0x000e620000000800 */
[C---:B--2---:R-:W-:Y:S03]  /*7be30*/  HMMA.1688.F32.TF32 R200, R240.reuse, R128, R236 ;  /* 0x00000080f0c8723c */ /* 0x044fe600000810ec */
[----:B------:R-:W2:Y:S04]  /*7be40*/  LDL.LU R236, [R1+0x670] ;  /* 0x0006700001ec7983 */ /* 0x000ea80000300800 */
[----:B------:R-:W2:Y:S04]  /*7be50*/  LDL.LU R237, [R1+0x674] ;  /* 0x0006740001ed7983 */ /* 0x000ea80000300800 */
[----:B------:R-:W2:Y:S04]  /*7be60*/  LDL.LU R238, [R1+0x678] ;  /* 0x0006780001ee7983 */ /* 0x000ea80000300800 */
[----:B------:R-:W2:Y:S08]  /*7be70*/  LDL.LU R239, [R1+0x67c] ;  /* 0x00067c0001ef7983 */ /* 0x000eb00000300800 */
[----:B------:R-:W-:Y:S04]  /*7be80*/  STL.64 [R1+0x5f38], R202 ;  /* 0x005f38ca01007387 */ /* 0x000fe80000100a00 */
[----:B------:R-:W-:Y:S01]  /*7be90*/  STL.64 [R1+0x5f30], R200 ;  /* 0x005f30c801007387 */ /* 0x000fe20000100a00 */
[C---:B---3--:R-:W-:Y:S11]  /*7bea0*/  HMMA.1688.F32.TF32 R224, R240.reuse, R124, R224 ;  /* 0x0000007cf0e0723c */ /* 0x048ff600000810e0 */
[----:B------:R-:W-:Y:S11]  /*7beb0*/  @!UPT UIADD3 URZ, URZ, URZ, URZ ;  /* 0x0000003f3f3ff290 */ /* 0x000ff6000fffe03f */
[----:B------:R-:W-:Y:S01]  /*7bec0*/  @!UPT UIADD3 URZ, URZ, URZ, URZ ;  /* 0x0000003f3f3ff290 */ /* 0x000fe2000fffe03f */
[----:B------:R-:W-:Y:S04]  /*7bed0*/  STL.64 [R1+0x5f48], R226 ;  /* 0x005f48e201007387 */ /* 0x000fe80000100a00 */
[----:B------:R-:W-:Y:S04]  /*7bee0*/  STL.64 [R1+0x5f40], R224 ;  /* 0x005f40e001007387 */ /* 0x000fe80000100a00 */
[----:B------:R-:W3:Y:S04]  /*7bef0*/  LDL.LU R140, [R1+0x2f0] ;  /* 0x0002f000018c7983 */ /* 0x000ee80000300800 */
[----:B------:R-:W3:Y:S04]  /*7bf00*/  LDL.LU R141, [R1+0x2f4] ;  /* 0x0002f400018d7983 */ /* 0x000ee80000300800 */
[----:B------:R-:W3:Y:S04]  /*7bf10*/  LDL.LU R142, [R1+0x2f8] ;  /* 0x0002f800018e7983 */ /* 0x000ee80000300800 */
[----:B------:R-:W3:Y:S01]  /*7bf20*/  LDL.LU R143, [R1+0x2fc] ;  /* 0x0002fc00018f7983 */ /* 0x000ee20000300800 */
[C---:B----4-:R-:W-:Y:S03]  /*7bf30*/  HMMA.1688.F32.TF32 R204, R240.reuse, R120, R208 ;  /* 0x00000078f0cc723c */ /* 0x050fe600000810d0 */
[----:B------:R-:W4:Y:S04]  /*7bf40*/  LDL.LU R132, [R1+0x2e0] ;  /* 0x0002e00001847983 */ /* 0x000f280000300800 */
[----:B------:R-:W4:Y:S01]  /*7bf50*/  LDL.LU R133, [R1+0x2e4] ;  /* 0x0002e40001857983 */ /* 0x000f220000300800 */
[C---:B------:R-:W-:Y:S03]  /*7bf60*/  HMMA.1688.F32.TF32 R228, R240.reuse, R116, R228 ;  /* 0x00000074f0e4723c */ /* 0x040fe600000810e4 */
[----:B------:R-:W4:Y:S04]  /*7bf70*/  LDL.LU R134, [R1+0x2e8] ;  /* 0x0002e80001867983 */ /* 0x000f280000300800 */
[----:B------:R-:W4:Y:S01]  /*7bf80*/  LDL.LU R135, [R1+0x2ec] ;  /* 0x0002ec0001877983 */ /* 0x000f220000300800 */
[C---:B------:R-:W-:Y:S08]  /*7bf90*/  HMMA.1688.F32.TF32 R208, R240.reuse, R112, R220 ;  /* 0x00000070f0d0723c */ /* 0x040ff000000810dc */
        /* <DEDUP_REMOVED lines=8> */
[----:B------:R-:W4:Y:S04]  /*7c020*/  LDL.LU R220, [R1+0x2d0] ;  /* 0x0002d00001dc7983 */ /* 0x000f280000300800 */
[----:B------:R-:W4:Y:S04]  /*7c030*/  LDL.LU R221, [R1+0x2d4] ;  /* 0x0002d40001dd7983 */ /* 0x000f280000300800 */
[----:B------:R-:W4:Y:S04]  /*7c040*/  LDL.LU R222, [R1+0x2d8] ;  /* 0x0002d80001de7983 */ /* 0x000f280000300800 */
[----:B------:R-:W4:Y:S04]  /*7c050*/  LDL.LU R223, [R1+0x2dc] ;  /* 0x0002dc0001df7983 */ /* 0x000f280000300800 */
        /* <DEDUP_REMOVED lines=12> */
[C---:B--2---:R-:W-:Y:S11]  /*7c120*/  HMMA.1688.F32.TF32 R236, R240.reuse, R100, R236 ;  /* 0x00000064f0ec723c */ /* 0x044ff600000810ec */
[----:B------:R-:W-:Y:S11]  /*7c130*/  @!UPT UIADD3 URZ, URZ, URZ, URZ ;  /* 0x0000003f3f3ff290 */ /* 0x000ff6000fffe03f */
[----:B------:R-:W-:Y:S01]  /*7c140*/  @!UPT UIADD3 URZ, URZ, URZ, URZ ;  /* 0x0000003f3f3ff290 */ /* 0x000fe2000fffe03f */
[----:B------:R-:W-:Y:S04]  /*7c150*/  STL.64 [R1+0x5fa8], R238 ;  /* 0x005fa8ee01007387 */ /* 0x000fe80000100a00 */
[----:B------:R-:W-:Y:S01]  /*7c160*/  STL.64 [R1+0x5fa0], R236 ;  /* 0x005fa0ec01007387 */ /* 0x000fe20000100a00 */
[C---:B---3--:R-:W-:Y:S11]  /*7c170*/  HMMA.1688.F32.TF32 R216, R240.reuse, R96, R140 ;  /* 0x00000060f0d8723c */ /* 0x048ff6000008108c */
[----:B------:R-:W-:Y:S11]  /*7c180*/  @!UPT UIADD3 URZ, URZ, URZ, URZ ;  /* 0x0000003f3f3ff290 */ /* 0x000ff6000fffe03f */
[----:B------:R-:W-:Y:S01]  /*7c190*/  @!UPT UIADD3 URZ, URZ, URZ, URZ ;  /* 0x0000003f3f3ff290 */ /* 0x000fe2000fffe03f */
[----:B------:R-:W-:Y:S04]  /*7c1a0*/  STL.64 [R1+0x5fb8], R218 ;  /* 0x005fb8da01007387 */ /* 0x000fe80000100a00 */
[----:B------:R-:W-:Y:S04]  /*7c1b0*/  STL.64 [R1+0x5fb0], R216 ;  /* 0x005fb0d801007387 */ /* 0x000fe80000100a00 */
[----:B------:R-:W2:Y:S04]  /*7c1c0*/  LDL.LU R160, [R1+0x2a0] ;  /* 0x0002a00001a07983 */ /* 0x000ea80000300800 */
[----:B------:R-:W2:Y:S04]  /*7c1d0*/  LDL.LU R161, [R1+0x2a4] ;  /* 0x0002a40001a17983 */ /* 0x000ea80000300800 */
[----:B------:R-:W2:Y:S04]  /*7c1e0*/  LDL.LU R162, [R1+0x2a8] ;  /* 0x0002a80001a27983 */ /* 0x000ea80000300800 */
[----:B------:R-:W2:Y:S04]  /*7c1f0*/  LDL.LU R163, [R1+0x2ac] ;  /* 0x0002ac0001a37983 */ /* 0x000ea80000300800 */
[----:B------:R-:W3:Y:S04]  /*7c200*/  LDL.LU R140, [R1+0x290] ;  /* 0x00029000018c7983 */ /* 0x000ee80000300800 */
[----:B------:R-:W3:Y:S04]  /*7c210*/  LDL.LU R141, [R1+0x294] ;  /* 0x00029400018d7983 */ /* 0x000ee80000300800 */
[----:B------:R-:W3:Y:S04]  /*7c220*/  LDL.LU R142, [R1+0x298] ;  /* 0x00029800018e7983 */ /* 0x000ee80000300800 */
[----:B------:R-:W3:Y:S01]  /*7c230*/  LDL.LU R143, [R1+0x29c] ;  /* 0x00029c00018f7983 */ /* 0x000ee20000300800 */
[C---:B----4-:R-:W-:Y:S11]  /*7c240*/  HMMA.1688.F32.TF32 R132, R240.reuse, R92, R132 ;  /* 0x0000005cf084723c */ /* 0x050ff60000081084 */
[----:B------:R-:W-:Y:S11]  /*7c250*/  @!UPT UIADD3 URZ, URZ, URZ, URZ ;  /* 0x0000003f3f3ff290 */ /* 0x000ff6000fffe03f */
[----:B------:R-:W-:Y:S01]  /*7c260*/  @!UPT UIADD3 URZ, URZ, URZ, URZ ;  /* 0x0000003f3f3ff290 */ /* 0x000fe2000fffe03f */
[----:B------:R-:W-:Y:S04]  /*7c270*/  STL.64 [R1+0x5fc8], R134 ;  /* 0x005fc88601007387 */ /* 0x000fe80000100a00 */
[----:B------:R4:W-:Y:S04]  /*7c280*/  STL.64 [R1+0x5fc0], R132 ;  /* 0x005fc08401007387 */ /* 0x0009e80000100a00 */
[----:B------:R-:W3:Y:S04]  /*7c290*/  LDL.LU R248, [R1+0x280] ;  /* 0x0002800001f87983 */ /* 0x000ee80000300800 */
[----:B------:R-:W3:Y:S04]  /*7c2a0*/  LDL.LU R249, [R1+0x284] ;  /* 0x0002840001f97983 */ /* 0x000ee80000300800 */
[----:B------:R-:W3:Y:S04]  /*7c2b0*/  LDL.LU R250, [R1+0x288] ;  /* 0x0002880001fa7983 */ /* 0x000ee80000300800 */
[----:B------:R-:W3:Y:S01]  /*7c2c0*/  LDL.LU R251, [R1+0x28c] ;  /* 0x00028c0001fb7983 */ /* 0x000ee20000300800 */
[C---:B------:R-:W-:Y:S03]  /*7c2d0*/  HMMA.1688.F32.TF32 R220, R240.reuse, R88, R220 ;  /* 0x00000058f0dc723c */ /* 0x040fe600000810dc */
[----:B------:R-:W3:Y:S04]  /*7c2e0*/  LDL.LU R152, [R1+0x270] ;  /* 0x0002700001987983 */ /* 0x000ee80000300800 */
[----:B------:R-:W3:Y:S01]  /*7c2f0*/  LDL.LU R153, [R1+0x274] ;  /* 0x0002740001997983 */ /* 0x000ee20000300800 */
[C---:B----4-:R-:W-:Y:S03]  /*7c300*/  HMMA.1688.F32.TF32 R132, R240.reuse, R60, R164 ;  /* 0x0000003cf084723c */ /* 0x050fe600000810a4 */
[----:B------:R-:W4:Y:S04]  /*7c310*/  LDL.LU R154, [R1+0x278] ;  /* 0x00027800019a7983 */ /* 0x000f280000300800 */
[----:B------:R-:W4:Y:S11]  /*7c320*/  LDL.LU R155, [R1+0x27c] ;  /* 0x00027c00019b7983 */ /* 0x000f360000300800 */
[----:B------:R-:W-:Y:S06]  /*7c330*/  @!UPT UIADD3 URZ, URZ, URZ, URZ ;  /* 0x0000003f3f3ff290 */ /* 0x000fec000fffe03f */
[----:B------:R-:W-:Y:S01]  /*7c340*/  MOV R121, R132 ;  /* 0x0000008400797202 */ /* 0x000fe20000000f00 */
[----:B------:R-:W-:Y:S02]  /*7c350*/  IMAD.MOV.U32 R120, RZ, RZ, R133 ;  /* 0x000000ffff787224 */ /* 0x000fe400078e0085 */
[----:B------:R-:W-:Y:S02]  /*7c360*/  IMAD.MOV.U32 R117, RZ, RZ, R134 ;  /* 0x000000ffff757224 */ /* 0x000fe400078e0086 */
[----:B------:R-:W-:Y:S02]  /*7c370*/  IMAD.MOV.U32 R116, RZ, RZ, R135 ;  /* 0x000000ffff747224 */ /* 0x000fe400078e0087 */
[C---:B------:R-:W-:Y:S01]  /*7c380*/  HMMA.1688.F32.TF32 R132, R240.reuse, R56, R144 ;  /* 0x00000038f084723c */ /* 0x040fe20000081090 */
[----:B------:R-:W-:Y:S11]  /*7c390*/  STL.64 [R1+0x5fd8], R222 ;  /* 0x005fd8de01007387 */ /* 0x000ff60000100a00 */
[----:B------:R-:W-:Y:S11]  /*7c3a0*/  @!UPT UIADD3 URZ, URZ, URZ, URZ ;  /* 0x0000003f3f3ff290 */ /* 0x000ff6000fffe03f */
[----:B------:R-:W-:Y:S01]  /*7c3b0*/  @!UPT UIADD3 URZ, URZ, URZ, URZ ;  /* 0x0000003f3f3ff290 */ /* 0x000fe2000fffe03f */
[----:B------:R-:W-:Y:S01]  /*7c3c0*/  MOV R129, R132 ;  /* 0x0000008400817202 */ /* 0x000fe20000000f00 */
[----:B------:R-:W-:Y:S02]  /*7c3d0*/  IMAD.MOV.U32 R128, RZ, RZ, R133 ;  /* 0x000000ffff807224 */ /* 0x000fe400078e0085 */
[----:B------:R-:W-:Y:S02]  /*7c3e0*/  IMAD.MOV.U32 R125, RZ, RZ, R134 ;  /* 0x000000ffff7d7224 */ /* 0x000fe400078e0086 */
[----:B------:R-:W-:Y:S01]  /*7c3f0*/  IMAD.MOV.U32 R124, RZ, RZ, R135 ;  /* 0x000000ffff7c7224 */ /* 0x000fe200078e0087 */
[----:B------:R-:W-:Y:S04]  /*7c400*/  STL.64 [R1+0x5fd0], R220 ;  /* 0x005fd0dc01007387 */ /* 0x000fe80000100a00 */
[----:B------:R-:W4:Y:S04]  /*7c410*/  LDL.LU R144, [R1+0x250] ;  /* 0x0002500001907983 */ /* 0x000f280000300800 */
[----:B------:R-:W4:Y:S04]  /*7c420*/  LDL.LU R145, [R1+0x254] ;  /* 0x0002540001917983 */ /* 0x000f280000300800 */
[----:B------:R-:W4:Y:S04]  /*7c430*/  LDL.LU R146, [R1+0x258] ;  /* 0x0002580001927983 */ /* 0x000f280000300800 */
[----:B------:R-:W4:Y:S01]  /*7c440*/  LDL.LU R147, [R1+0x25c] ;  /* 0x00025c0001937983 */ /* 0x000f220000300800 */
[C---:B--2---:R-:W-:Y:S11]  /*7c450*/  HMMA.1688.F32.TF32 R132, R240.reuse, R52, R160 ;  /* 0x00000034f084723c */ /* 0x044ff600000810a0 */
[----:B------:R-:W-:Y:S11]  /*7c460*/  @!UPT UIADD3 URZ, URZ, URZ, URZ ;  /* 0x0000003f3f3ff290 */ /* 0x000ff6000fffe03f */
[----:B------:R-:W-:Y:S02]  /*7c470*/  @!UPT UIADD3 URZ, URZ, URZ, URZ ;  /* 0x0000003f3f3ff290 */ /* 0x000fe4000fffe03f */
[----:B------:R-:W-:Y:S01]  /*7c480*/  MOV R113, R132 ;  /* 0x0000008400717202 */ /* 0x000fe20000000f00 */
[----:B------:R-:W-:Y:S02]  /*7c490*/  IMAD.MOV.U32 R112, RZ, RZ, R133 ;  /* 0x000000ffff707224 */ /* 0x000fe400078e0085 */
[----:B------:R-:W-:Y:S02]  /*7c4a0*/  IMAD.MOV.U32 R109, RZ, RZ, R134 ;  /* 0x000000ffff6d7224 */ /* 0x000fe400078e0086 */
[----:B------:R-:W-:Y:S02]  /*7c4b0*/  IMAD.MOV.U32 R108, RZ, RZ, R135 ;  /* 0x000000ffff6c7224 */ /* 0x000fe400078e0087 */
[C---:B---3--:R-:W-:Y:S01]  /*7c4c0*/  HMMA.1688.F32.TF32 R132, R240.reuse, R48, R140 ;  /* 0x00000030f084723c */ /* 0x048fe2000008108c */
[----:B------:R-:W2:Y:S11]  /*7c4d0*/  LDL.LU R140, [R1+0x240] ;  /* 0x00024000018c7983 */ /* 0x000eb60000300800 */
[----:B------:R-:W-:Y:S11]  /*7c4e0*/  @!UPT UIADD3 URZ, URZ, URZ, URZ ;  /* 0x0000003f3f3ff290 */ /* 0x000ff6000fffe03f */
[----:B------:R-:W-:Y:S04]  /*7c4f0*/  STL.64 [R1+0x2c0], R132 ;  /* 0x0002c08401007387 */ /* 0x000fe80000100a00 */
[----:B------:R3:W-:Y:S04]  /*7c500*/  STL.64 [R1+0x2c8], R134 ;  /* 0x0002c88601007387 */ /* 0x0007e80000100a00 */
[----:B------:R-:W2:Y:S04]  /*7c510*/  LDL.LU R141, [R1+0x244] ;  /* 0x00024400018d7983 */ /* 0x000ea80000300800 */
[----:B------:R-:W2:Y:S04]  /*7c520*/  LDL.LU R142, [R1+0x248] ;  /* 0x00024800018e7983 */ /* 0x000ea80000300800 */
[----:B------:R-:W2:Y:S01]  /*7c530*/  LDL.LU R143, [R1+0x24c] ;  /* 0x00024c00018f7983 */ /* 0x000ea20000300800 */
[----:B---3--:R-:W-:Y:S11]  /*7c540*/  HMMA.1688.F32.TF32 R132, R240, R44, R248 ;  /* 0x0000002cf084723c */ /* 0x008ff600000810f8 */
[----:B------:R-:W-:Y:S11]  /*7c550*/  @!UPT UIADD3 URZ, URZ, URZ, URZ ;  /* 0x0000003f3f3ff290 */ /* 0x000ff6000fffe03f */
[----:B------:R-:W-:Y:S01]  /*7c560*/  @!UPT UIADD3 URZ, URZ, URZ, URZ ;  /* 0x0000003f3f3ff290 */ /* 0x000fe2000fffe03f */
[----:B------:R4:W-:Y:S01]  /*7c570*/  STL [R1+0x2b0], R132 ;  /* 0x0002b08401007387 */ /* 0x0009e20000100800 */
[----:B------:R-:W-:Y:S01]  /*7c580*/  IMAD.MOV.U32 R104, RZ, RZ, R135 ;  /* 0x000000ffff687224 */ /* 0x000fe200078e0087 */
[----:B------:R-:W-:Y:S01]  /*7c590*/  MOV R252, R133 ;  /* 0x0000008500fc7202 */ /* 0x000fe20000000f00 */
[----:B------:R-:W-:-:S03]  /*7c5a0*/  IMAD.MOV.U32 R105, RZ, RZ, R134 ;  /* 0x000000ffff697224 */ /* 0x000fc600078e0086 */
[----:B------:R-:W-:Y:S01]  /*7c5b0*/  STL [R1+0x5e10], R104 ;  /* 0x005e106801007387 */ /* 0x000fe20000100800 */
[----:B----4-:R-:W-:Y:S03]  /*7c5c0*/  HMMA.1688.F32.TF32 R132, R240, R40, R152 ;  /* 0x00000028f084723c */ /* 0x010fe60000081098 */
[----:B------:R3:W-:Y:S04]  /*7c5d0*/  STL [R1+0x5e0c], R105 ;  /* 0x005e0c6901007387 */ /* 0x0007e80000100800 */
[----:B------:R4:W-:Y:S04]  /*7c5e0*/  STL [R1+0x5e08], R252 ;  /* 0x005e08fc01007387 */ /* 0x0009e80000100800 */
[----:B------:R-:W2:Y:S04]  /*7c5f0*/  LDL.LU R152, [R1+0x230] ;  /* 0x0002300001987983 */ /* 0x000ea80000300800 */
[----:B------:R-:W2:Y:S04]  /*7c600*/  LDL.LU R153, [R1+0x234] ;  /* 0x0002340001997983 */ /* 0x000ea80000300800 */
[----:B------:R-:W2:Y:S04]  /*7c610*/  LDL.LU R154, [R1+0x238] ;  /* 0x00023800019a7983 */ /* 0x000ea80000300800 */
[----:B------:R-:W2:Y:S01]  /*7c620*/  LDL.LU R155, [R1+0x23c] ;  /* 0x00023c00019b7983 */ /* 0x000ea20000300800 */
[----:B------:R-:W-:Y:S01]  /*7c630*/  IMAD.MOV.U32 R101, RZ, RZ, R132 ;  /* 0x000000ffff657224 */ /* 0x000fe200078e0084 */
[----:B------:R-:W-:Y:S01]  /*7c640*/  MOV R100, R133 ;  /* 0x0000008500647202 */ /* 0x000fe20000000f00 */
[----:B------:R-:W-:-:S02]  /*7c650*/  IMAD.MOV.U32 R97, RZ, RZ, R134 ;  /* 0x000000ffff617224 */ /* 0x000fc400078e0086 */
[----:B------:R-:W-:-:S05]  /*7c660*/  IMAD.MOV.U32 R96, RZ, RZ, R135 ;  /* 0x000000ffff607224 */ /* 0x000fca00078e0087 */
[----:B------:R-:W-:Y:S04]  /*7c670*/  STL [R1+0x5e20], R96 ;  /* 0x005e206001007387 */ /* 0x000fe80000100800 */
[----:B------:R-:W-:Y:S01]  /*7c680*/  STL [R1+0x5e1c], R97 ;  /* 0x005e1c6101007387 */ /* 0x000fe20000100800 */
[----:B------:R-:W-:Y:S03]  /*7c690*/  HMMA.1688.F32.TF32 R132, R240, R36, R144 ;  /* 0x00000024f084723c */ /* 0x000fe60000081090 */
[----:B------:R-:W-:Y:S04]  /*7c6a0*/  STL [R1+0x5e18], R100 ;  /* 0x005e186401007387 */ /* 0x000fe80000100800 */
[----:B------:R1:W-:Y:S04]  /*7c6b0*/  STL [R1+0x5e14], R101 ;  /* 0x005e146501007387 */ /* 0x0003e80000100800 */
[----:B------:R-:W2:Y:S04]  /*7c6c0*/  LDL.LU R144, [R1+0x220] ;  /* 0x0002200001907983 */ /* 0x000ea80000300800 */
[----:B------:R-:W2:Y:S04]  /*7c6d0*/  LDL.LU R145, [R1+0x224] ;  /* 0x0002240001917983 */ /* 0x000ea80000300800 */
[----:B------:R-:W2:Y:S04]  /*7c6e0*/  LDL.LU R146, [R1+0x228] ;  /* 0x0002280001927983 */ /* 0x000ea80000300800 */
[----:B------:R-:W2:Y:S01]  /*7c6f0*/  LDL.LU R147, [R1+0x22c] ;  /* 0x00022c0001937983 */ /* 0x000ea20000300800 */
[----:B------:R-:W-:Y:S01]  /*7c700*/  IMAD.MOV.U32 R80, RZ, RZ, R132 ;  /* 0x000000ffff507224 */ /* 0x000fe200078e0084 */
[----:B------:R-:W-:Y:S01]  /*7c710*/  MOV R81, R133 ;  /* 0x0000008500517202 */ /* 0x000fe20000000f00 */
[----:B---3--:R-:W-:-:S02]  /*7c720*/  IMAD.MOV.U32 R105, RZ, RZ, R134 ;  /* 0x000000ffff697224 */ /* 0x008fc400078e0086 */
[----:B----4-:R-:W-:-:S05]  /*7c730*/  IMAD.MOV.U32 R252, RZ, RZ, R135 ;  /* 0x000000fffffc7224 */ /* 0x010fca00078e0087 */
[----:B------:R-:W-:Y:S04]  /*7c740*/  STL [R1+0x5e30], R252 ;  /* 0x005e30fc01007387 */ /* 0x000fe80000100800 */
[----:B------:R3:W-:Y:S04]  /*7c750*/  STL [R1+0x5e2c], R105 ;  /* 0x005e2c6901007387 */ /* 0x0007e80000100800 */
[----:B------:R4:W-:Y:S04]  /*7c760*/  STL [R1+0x5e28], R81 ;  /* 0x005e285101007387 */ /* 0x0009e80000100800 */
[----:B------:R1:W-:Y:S01]  /*7c770*/  STL [R1+0x5e24], R80 ;  /* 0x005e245001007387 */ /* 0x0003e20000100800 */
[----:B--2---:R-:W-:Y:S03]  /*7c780*/  HMMA.1688.F32.TF32 R132, R240, R32, R140 ;  /* 0x00000020f084723c */ /* 0x004fe6000008108c */
[----:B------:R-:W2:Y:S04]  /*7c790*/  LDL.LU R140, [R1+0x210] ;  /* 0x00021000018c7983 */ /* 0x000ea80000300800 */
[----:B------:R-:W2:Y:S04]  /*7c7a0*/  LDL.LU R141, [R1+0x214] ;  /* 0x00021400018d7983 */ /* 0x000ea80000300800 */
[----:B------:R-:W2:Y:S04]  /*7c7b0*/  LDL.LU R142, [R1+0x218] ;  /* 0x00021800018e7983 */ /* 0x000ea80000300800 */
[----:B------:R-:W2:Y:S09]  /*7c7c0*/  LDL.LU R143, [R1+0x21c] ;  /* 0x00021c00018f7983 */ /* 0x000eb20000300800 */
[----:B------:R-:W-:Y:S01]  /*7c7d0*/  IMAD.MOV.U32 R104, RZ, RZ, R135 ;  /* 0x000000ffff687224 */ /* 0x000fe200078e0087 */
[----:B------:R-:W-:Y:S01]  /*7c7e0*/  MOV R85, R133 ;  /* 0x0000008500557202 */ /* 0x000fe20000000f00 */
[----:B-1----:R-:W-:-:S02]  /*7c7f0*/  IMAD.MOV.U32 R101, RZ, RZ, R134 ;  /* 0x000000ffff657224 */ /* 0x002fc400078e0086 */
[----:B------:R-:W-:Y:S01]  /*7c800*/  IMAD.MOV.U32 R84, RZ, RZ, R132 ;  /* 0x000000ffff547224 */ /* 0x000fe200078e0084 */
[----:B------:R-:W-:Y:S04]  /*7c810*/  STL [R1+0x5e40], R104 ;  /* 0x005e406801007387 */ /* 0x000fe80000100800 */
[----:B------:R-:W-:Y:S04]  /*7c820*/  STL [R1+0x5e3c], R101 ;  /* 0x005e3c6501007387 */ /* 0x000fe80000100800 */
[----:B------:R-:W-:Y:S04]  /*7c830*/  STL [R1+0x5e38], R85 ;  /* 0x005e385501007387 */ /* 0x000fe80000100800 */
[----:B------:R1:W-:Y:S04]  /*7c840*/  STL [R1+0x5e34], R84 ;  /* 0x005e345401007387 */ /* 0x0003e80000100800 */
[----:B------:R-:W4:Y:S04]  /*7c850*/  LDL.LU R160, [R1+0x200] ;  /* 0x0002000001a07983 */ /* 0x000f280000300800 */
[----:B------:R-:W4:Y:S04]  /*7c860*/  LDL.LU R161, [R1+0x204] ;  /* 0x0002040001a17983 */ /* 0x000f280000300800 */
[----:B------:R-:W4:Y:S04]  /*7c870*/  LDL.LU R162, [R1+0x208] ;  /* 0x0002080001a27983 */ /* 0x000f280000300800 */
[----:B------:R-:W4:Y:S01]  /*7c880*/  LDL.LU R163, [R1+0x20c] ;  /* 0x00020c0001a37983 */ /* 0x000f220000300800 */
        /* <DEDUP_REMOVED lines=8> */
[----:B------:R1:W-:Y:S04]  /*7c910*/  STL [R1+0x5e4c], R93 ;  /* 0x005e4c5d01007387 */ /* 0x0003e80000100800 */
[----:B------:R1:W-:Y:S01]  /*7c920*/  STL [R1+0x5e48], R65 ;  /* 0x005e484101007387 */ /* 0x0003e20000100800 */
[----:B------:R-:W-:Y:S03]  /*7c930*/  HMMA.1688.F32.TF32 R132, R240, R24, R144 ;  /* 0x00000018f084723c */ /* 0x000fe60000081090 */
[----:B------:R1:W-:Y:S04]  /*7c940*/  STL [R1+0x5e44], R64 ;  /* 0x005e444001007387 */ /* 0x0003e80000100800 */
[----:B------:R-:W4:Y:S04]  /*7c950*/  LDL.LU R248, [R1+0x1f0] ;  /* 0x0001f00001f87983 */ /* 0x000f280000300800 */
[----:B------:R-:W4:Y:S04]  /*7c960*/  LDL.LU R249, [R1+0x1f4] ;  /* 0x0001f40001f97983 */ /* 0x000f280000300800 */
[----:B------:R-:W4:Y:S04]  /*7c970*/  LDL.LU R250, [R1+0x1f8] ;  /* 0x0001f80001fa7983 */ /* 0x000f280000300800 */
[----:B------:R-:W4:Y:S04]  /*7c980*/  LDL.LU R251, [R1+0x1fc] ;  /* 0x0001fc0001fb7983 */ /* 0x000f280000300800 */
[----:B------:R-:W4:Y:S01]  /*7c990*/  LDL.LU R144, [R1+0x1a0] ;  /* 0x0001a00001907983 */ /* 0x000f220000300800 */
[----:B------:R-:W-:Y:S01]  /*7c9a0*/  IMAD.MOV.U32 R68, RZ, RZ, R132 ;  /* 0x000000ffff447224 */ /* 0x000fe200078e0084 */
[----:B------:R-:W-:Y:S01]  /*7c9b0*/  MOV R69, R133 ;  /* 0x0000008500457202 */ /* 0x000fe20000000f00 */
        /* <DEDUP_REMOVED lines=18> */
[----:B---3--:R-:W-:Y:S01]  /*7cae0*/  IMAD.MOV.U32 R105, RZ, RZ, R132 ;  /* 0x000000ffff697224 */ /* 0x008fe200078e0084 */
[----:B----4-:R-:W-:Y:S01]  /*7caf0*/  MOV R81, R133 ;  /* 0x0000008500517202 */ /* 0x010fe20000000f00 */
[----:B------:R-:W-:-:S02]  /*7cb00*/  IMAD.MOV.U32 R80, RZ, RZ, R134 ;  /* 0x000000ffff507224 */ /* 0x000fc400078e0086 */
[----:B------:R-:W-:Y:S02]  /*7cb10*/  IMAD.MOV.U32 R96, RZ, RZ, R135 ;  /* 0x000000ffff607224 */ /* 0x000fe400078e0087 */
[----:B------:R-:W-:Y:S03]  /*7cb20*/  HMMA.1688.F32.TF32 R132, R240, R16, R160 ;  /* 0x00000010f084723c */ /* 0x000fe600000810a0 */
[----:B------:R-:W-:Y:S04]  /*7cb30*/  STL [R1+0x5e70], R96 ;  /* 0x005e706001007387 */ /* 0x000fe80000100800 */
[----:B------:R3:W-:Y:S04]  /*7cb40*/  STL [R1+0x5e6c], R80 ;  /* 0x005e6c5001007387 */ /* 0x0007e80000100800 */
[----:B------:R4:W-:Y:S04]  /*7cb50*/  STL [R1+0x5e68], R81 ;  /* 0x005e685101007387 */ /* 0x0009e80000100800 */
[----:B------:R1:W-:Y:S09]  /*7cb60*/  STL [R1+0x5e64], R105 ;  /* 0x005e646901007387 */ /* 0x0003f20000100800 */
[----:B-1----:R-:W-:Y:S01]  /*7cb70*/  IMAD.MOV.U32 R84, RZ, RZ, R134 ;  /* 0x000000ffff547224 */ /* 0x002fe200078e0086 */
[----:B------:R-:W-:Y:S01]  /*7cb80*/  MOV R73, R133 ;  /* 0x0000008500497202 */ /* 0x000fe20000000f00 */
[----:B------:R-:W-:-:S03]  /*7cb90*/  IMAD.MOV.U32 R72, RZ, RZ, R132 ;  /* 0x000000ffff487224 */ /* 0x000fc600078e0084 */
[----:B------:R1:W-:Y:S04]  /*7cba0*/  STL [R1+0x5e7c], R84 ;  /* 0x005e7c5401007387 */ /* 0x0003e80000100800 */
[----:B------:R1:W-:Y:S04]  /*7cbb0*/  STL [R1+0x5e78], R73 ;  /* 0x005e784901007387 */ /* 0x0003e80000100800 */
[----:B------:R1:W-:Y:S04]  /*7cbc0*/  STL [R1+0x5e74], R72 ;  /* 0x005e744801007387 */ /* 0x0003e80000100800 */
[----:B------:R-:W2:Y:S04]  /*7cbd0*/  LDL.LU R168, [R1+0x1c0] ;  /* 0x0001c00001a87983 */ /* 0x000ea80000300800 */
[----:B------:R-:W2:Y:S04]  /*7cbe0*/  LDL.LU R78, [R1+0x620c] ;  /* 0x00620c00014e7983 */ /* 0x000ea80000300800 */
[----:B------:R-:W2:Y:S01]  /*7cbf0*/  LDL.LU R79, [R1+0x6208] ;  /* 0x00620800014f7983 */ /* 0x000ea20000300800 */
[----:B------:R-:W-:-:S03]  /*7cc00*/  IMAD.MOV.U32 R252, RZ, RZ, R135 ;  /* 0x000000fffffc7224 */ /* 0x000fc600078e0087 */
[----:B------:R-:W3:Y:S04]  /*7cc10*/  LDL.LU R171, [R1+0x1cc] ;  /* 0x0001cc0001ab7983 */ /* 0x000ee80000300800 */
[----:B------:R-:W3:Y:S01]  /*7cc20*/  LDL.LU R164, [R1+0x1d0] ;  /* 0x0001d00001a47983 */ /* 0x000ee20000300800 */
[----:B------:R-:W-:Y:S03]  /*7cc30*/  HMMA.1688.F32.TF32 R132, R240, R12, R248 ;  /* 0x0000000cf084723c */ /* 0x000fe600000810f8 */
[----:B------:R-:W3:Y:S04]  /*7cc40*/  LDL.LU R165, [R1+0x1d4] ;  /* 0x0001d40001a57983 */ /* 0x000ee80000300800 */
[----:B------:R-:W3:Y:S04]  /*7cc50*/  LDL.LU R166, [R1+0x1d8] ;  /* 0x0001d80001a67983 */ /* 0x000ee80000300800 */
[----:B------:R-:W3:Y:S04]  /*7cc60*/  LDL.LU R167, [R1+0x1dc] ;  /* 0x0001dc0001a77983 */ /* 0x000ee80000300800 */
[----:B------:R-:W3:Y:S04]  /*7cc70*/  LDL.LU R160, [R1+0x480] ;  /* 0x0004800001a07983 */ /* 0x000ee80000300800 */
[----:B------:R-:W3:Y:S04]  /*7cc80*/  LDL.LU R161, [R1+0x484] ;  /* 0x0004840001a17983 */ /* 0x000ee80000300800 */
[----:B------:R-:W3:Y:S01]  /*7cc90*/  LDL.LU R162, [R1+0x488] ;  /* 0x0004880001a27983 */ /* 0x000ee20000300800 */
[----:B------:R-:W-:Y:S01]  /*7cca0*/  IMAD.MOV.U32 R89, RZ, RZ, R132 ;  /* 0x000000ffff597224 */ /* 0x000fe200078e0084 */
[----:B------:R-:W-:Y:S01]  /*7ccb0*/  MOV R88, R133 ;  /* 0x0000008500587202 */ /* 0x000fe20000000f00 */
[----:B------:R-:W-:Y:S01]  /*7ccc0*/  IMAD.MOV.U32 R61, RZ, RZ, R134 ;  /* 0x000000ffff3d7224 */ /* 0x000fe200078e0086 */
[----:B------:R-:W3:Y:S01]  /*7ccd0*/  LDL.LU R163, [R1+0x48c] ;  /* 0x00048c0001a37983 */ /* 0x000ee20000300800 */
[----:B------:R-:W-:-:S03]  /*7cce0*/  IMAD.MOV.U32 R60, RZ, RZ, R135 ;  /* 0x000000ffff3c7224 */ /* 0x000fc600078e0087 */
        /* <DEDUP_REMOVED lines=9> */
[----:B------:R-:W3:Y:S01]  /*7cd80*/  LDL.LU R82, [R1+0x6204] ;  /* 0x0062040001527983 */ /* 0x000ee20000300800 */
[----:B------:R-:W-:Y:S01]  /*7cd90*/  IMAD.MOV.U32 R76, RZ, RZ, R132 ;  /* 0x000000ffff4c7224 */ /* 0x000fe200078e0084 */
[----:B------:R-:W-:Y:S01]  /*7cda0*/  MOV R77, R133 ;  /* 0x00000085004d7202 */ /* 0x000fe20000000f00 */
[----:B------:R-:W-:Y:S01]  /*7cdb0*/  IMAD.MOV.U32 R101, RZ, RZ, R134 ;  /* 0x000000ffff657224 */ /* 0x000fe200078e0086 */
[----:B------:R-:W3:Y:S01]  /*7cdc0*/  LDL.LU R83, [R1+0x6200] ;  /* 0x0062000001537983 */ /* 0x000ee20000300800 */
[----:B------:R-:W-:-:S02]  /*7cdd0*/  IMAD.MOV.U32 R85, RZ, RZ, R135 ;  /* 0x000000ffff557224 */ /* 0x000fc400078e0087 */
[----:B------:R-:W-:Y:S01]  /*7cde0*/  HMMA.1688.F32.TF32 R132, R240, R4, R144 ;  /* 0x00000004f084723c */ /* 0x000fe20000081090 */
[----:B------:R-:W-:Y:S01]  /*7cdf0*/  IMAD.MOV.U32 R176, RZ, RZ, R11 ;  /* 0x000000ffffb07224 */ /* 0x000fe200078e000b */
[----:B------:R-:W-:Y:S01]  /*7ce00*/  MOV R177, R10 ;  /* 0x0000000a00b17202 */ /* 0x000fe20000000f00 */
[----:B------:R-:W-:Y:S02]  /*7ce10*/  IMAD.MOV.U32 R178, RZ, RZ, R7 ;  /* 0x000000ffffb27224 */ /* 0x000fe400078e0007 */
[----:B------:R-:W-:Y:S01]  /*7ce20*/  IMAD.MOV.U32 R179, RZ, RZ, R6 ;  /* 0x000000ffffb37224 */ /* 0x000fe200078e0006 */
[----:B------:R-:W-:Y:S01]  /*7ce30*/  MOV R181, R90 ;  /* 0x0000005a00b57202 */ /* 0x000fe20000000f00 */
[----:B------:R-:W-:Y:S01]  /*7ce40*/  IMAD.MOV.U32 R144, RZ, RZ, R86 ;  /* 0x000000ffff907224 */ /* 0x000fe200078e0056 */
[----:B------:R-:W-:Y:S01]  /*7ce50*/  MOV R145, R87 ;  /* 0x0000005700917202 */ /* 0x000fe20000000f00 */
[----:B------:R-:W3:Y:S01]  /*7ce60*/  LDL.LU R86, [R1+0x61fc] ;  /* 0x0061fc0001567983 */ /* 0x000ee20000300800 */
[----:B------:R-:W-:-:S02]  /*7ce70*/  IMAD.MOV.U32 R146, RZ, RZ, R66 ;  /* 0x000000ffff927224 */ /* 0x000fc400078e0042 */
[----:B------:R-:W-:Y:S01]  /*7ce80*/  IMAD.MOV.U32 R147, RZ, RZ, R74 ;  /* 0x000000ffff937224 */ /* 0x000fe200078e004a */
[----:B------:R-:W3:Y:S04]  /*7ce90*/  LDL.LU R87, [R1+0x61f8] ;  /* 0x0061f80001577983 */ /* 0x000ee80000300800 */
[----:B------:R-:W3:Y:S04]  /*7cea0*/  LDL.LU R66, [R1+0x61f4] ;  /* 0x0061f40001427983 */ /* 0x000ee80000300800 */
[----:B------:R-:W3:Y:S03]  /*7ceb0*/  LDL.LU R74, [R1+0x61f0] ;  /* 0x0061f000014a7983 */ /* 0x000ee60000300800 */
[----:B------:R-:W-:Y:S01]  /*7cec0*/  IMAD.MOV.U32 R93, RZ, RZ, R132 ;  /* 0x000000ffff5d7224 */ /* 0x000fe200078e0084 */
[----:B------:R-:W-:Y:S01]  /*7ced0*/  MOV R65, R133 ;  /* 0x0000008500417202 */ /* 0x000fe20000000f00 */
[----:B------:R-:W-:-:S02]  /*7cee0*/  IMAD.MOV.U32 R64, RZ, RZ, R134 ;  /* 0x000000ffff407224 */ /* 0x000fc400078e0086 */
[----:B------:R-:W-:Y:S02]  /*7cef0*/  IMAD.MOV.U32 R180, RZ, RZ, R91 ;  /* 0x000000ffffb47224 */ /* 0x000fe400078e005b */
[----:B------:R-:W-:Y:S02]  /*7cf00*/  IMAD.MOV.U32 R182, RZ, RZ, R63 ;  /* 0x000000ffffb67224 */ /* 0x000fe400078e003f */
[----:B------:R-:W-:Y:S01]  /*7cf10*/  IMAD.MOV.U32 R183, RZ, RZ, R62 ;  /* 0x000000ffffb77224 */ /* 0x000fe200078e003e */
[----:B------:R-:W-:Y:S01]  /*7cf20*/  MOV R185, R18 ;  /* 0x0000001200b97202 */ /* 0x000fe20000000f00 */
[----:B------:R-:W-:Y:S02]  /*7cf30*/  IMAD.MOV.U32 R104, RZ, RZ, R135 ;  /* 0x000000ffff687224 */ /* 0x000fe400078e0087 */
[----:B------:R-:W-:Y:S02]  /*7cf40*/  IMAD.MOV.U32 R184, RZ, RZ, R19 ;  /* 0x000000ffffb87224 */ /* 0x000fe400078e0013 */
        /* <DEDUP_REMOVED lines=8> */
[----:B------:R-:W-:Y:S01]  /*7cfd0*/  LDS R240, [R3+0x82800] ;  /* 0x0828000003f07984 */ /* 0x000fe20000000800 */
[----:B------:R-:W-:Y:S02]  /*7cfe0*/  IMAD.MOV.U32 R188, RZ, RZ, R102 ;  /* 0x000000ffffbc7224 */ /* 0x000fe400078e0066 */
[----:B------:R-:W-:Y:S01]  /*7cff0*/  IMAD.MOV.U32 R190, RZ, RZ, R106 ;  /* 0x000000ffffbe7224 */ /* 0x000fe200078e006a */
[----:B------:R-:W-:Y:S01]  /*7d000*/  LDS R242, [R3+0x82c00] ;  /* 0x082c000003f27984 */ /* 0x000fe20000000800 */
[----:B------:R-:W-:-:S02]  /*7d010*/  IMAD.MOV.U32 R191, RZ, RZ, R107 ;  /* 0x000000ffffbf7224 */ /* 0x000fc400078e006b */
[----:B------:R-:W-:Y:S01]  /*7d020*/  IMAD.MOV.U32 R172, RZ, RZ, R110 ;  /* 0x000000ffffac7224 */ /* 0x000fe200078e006e */
[----:B------:R-:W-:Y:S01]  /*7d030*/  LDS R241, [R0+0x82800] ;  /* 0x0828000000f17984 */ /* 0x000fe20000000800 */
[----:B------:R-:W-:Y:S02]  /*7d040*/  IMAD.MOV.U32 R174, RZ, RZ, R123 ;  /* 0x000000ffffae7224 */ /* 0x000fe400078e007b */
[----:B------:R-:W-:Y:S01]  /*7d050*/  IMAD.MOV.U32 R175, RZ, RZ, R111 ;  /* 0x000000ffffaf7224 */ /* 0x000fe200078e006f */
[----:B------:R-:W1:Y:S01]  /*7d060*/  LDS R243, [R0+0x82c00] ;  /* 0x082c000000f37984 */ /* 0x000e620000000800 */
[----:B--2---:R-:W-:Y:S07]  /*7d070*/  HMMA.1688.F32.TF32 R132, R244, R78, R140 ;  /* 0x0000004ef484723c */ /* 0x004fee000008108c */
[----:B------:R-:W-:-:S02]  /*7d080*/  IMAD.MOV.U32 R140, RZ, RZ, R75 ;  /* 0x000000ffff8c7224 */ /* 0x000fc400078e004b */
[----:B------:R-:W3:Y:S01]  /*7d090*/  LDL.LU R75, [R1+0x61ec] ;  /* 0x0061ec00014b7983 */ /* 0x000ee20000300800 */
[----:B------:R-:W-:Y:S01]  /*7d0a0*/  MOV R141, R70 ;  /* 0x00000046008d7202 */ /* 0x000fe20000000f00 */
[----:B------:R-:W-:Y:S02]  /*7d0b0*/  IMAD.MOV.U32 R142, RZ, RZ, R71 ;  /* 0x000000ffff8e7224 */ /* 0x000fe400078e0047 */
[----:B------:R-:W2:Y:S04]  /*7d0c0*/  LDL.LU R70, [R1+0x61e8] ;  /* 0x0061e80001467983 */ /* 0x000ea80000300800 */
[----:B------:R-:W2:Y:S01]  /*7d0d0*/  LDL.LU R71, [R1+0x61e4] ;  /* 0x0061e40001477983 */ /* 0x000ea20000300800 */
[----:B------:R-:W-:-:S03]  /*7d0e0*/  IMAD.MOV.U32 R143, RZ, RZ, R67 ;  /* 0x000000ffff8f7224 */ /* 0x000fc600078e0043 */
[----:B------:R-:W2:Y:S03]  /*7d0f0*/  LDL.LU R67, [R1+0x61e0] ;  /* 0x0061e00001437983 */ /* 0x000ea60000300800 */
[----:B------:R-:W-:Y:S01]  /*7d100*/  IMAD.MOV.U32 R97, RZ, RZ, R132 ;  /* 0x000000ffff617224 */ /* 0x000fe200078e0084 */
[----:B------:R-:W-:Y:S01]  /*7d110*/  MOV R92, R135 ;  /* 0x00000087005c7202 */ /* 0x000fe20000000f00 */
[----:B------:R-:W-:Y:S02]  /*7d120*/  IMAD.MOV.U32 R69, RZ, RZ, R133 ;  /* 0x000000ffff457224 */ /* 0x000fe400078e0085 */
[----:B------:R-:W-:Y:S02]  /*7d130*/  IMAD.MOV.U32 R68, RZ, RZ, R134 ;  /* 0x000000ffff447224 */ /* 0x000fe400078e0086 */
[C---:B---3--:R-:W-:Y:S11]  /*7d140*/  HMMA.1688.F32.TF32 R132, R244.reuse, R74, R168 ;  /* 0x0000004af484723c */ /* 0x048ff600000810a8 */
[----:B------:R-:W-:Y:S11]  /*7d150*/  @!UPT UIADD3 URZ, URZ, URZ, URZ ;  /* 0x0000003f3f3ff290 */ /* 0x000ff6000fffe03f */
[----:B------:R-:W-:Y:S02]  /*7d160*/  @!UPT UIADD3 URZ, URZ, URZ, URZ ;  /* 0x0000003f3f3ff290 */ /* 0x000fe4000fffe03f */
[----:B------:R-:W-:Y:S01]  /*7d170*/  IMAD.MOV.U32 R57, RZ, RZ, R132 ;  /* 0x000000ffff397224 */ /* 0x000fe200078e0084 */
[----:B------:R-:W-:Y:S01]  /*7d180*/  MOV R56, R133 ;  /* 0x0000008500387202 */ /* 0x000fe20000000f00 */
[----:B------:R-:W-:Y:S02]  /*7d190*/  IMAD.MOV.U32 R53, RZ, RZ, R134 ;  /* 0x000000ffff357224 */ /* 0x000fe400078e0086 */
[----:B------:R-:W-:Y:S02]  /*7d1a0*/  IMAD.MOV.U32 R52, RZ, RZ, R135 ;  /* 0x000000ffff347224 */ /* 0x000fe400078e0087 */
[C---:B--2---:R-:W-:Y:S11]  /*7d1b0*/  HMMA.1688.F32.TF32 R132, R244.reuse, R70, R164 ;  /* 0x00000046f484723c */ /* 0x044ff600000810a4 */
[----:B------:R-:W-:Y:S11]  /*7d1c0*/  @!UPT UIADD3 URZ, URZ, URZ, URZ ;  /* 0x0000003f3f3ff290 */ /* 0x000ff6000fffe03f */
[----:B------:R-:W-:Y:S02]  /*7d1d0*/  @!UPT UIADD3 URZ, URZ, URZ, URZ ;  /* 0x0000003f3f3ff290 */ /* 0x000fe4000fffe03f */
[----:B------:R-:W-:Y:S01]  /*7d1e0*/  IMAD.MOV.U32 R80, RZ, RZ, R132 ;  /* 0x000000ffff507224 */ /* 0x000fe200078e0084 */
[----:B----4-:R-:W-:Y:S01]  /*7d1f0*/  MOV R81, R133 ;  /* 0x0000008500517202 */ /* 0x010fe20000000f00 */
[----:B------:R-:W-:Y:S02]  /*7d200*/  IMAD.MOV.U32 R105, RZ, RZ, R134 ;  /* 0x000000ffff697224 */ /* 0x000fe400078e0086 */
[----:B------:R-:W-:Y:S02]  /*7d210*/  IMAD.MOV.U32 R100, RZ, RZ, R135 ;  /* 0x000000ffff647224 */ /* 0x000fe400078e0087 */
[C---:B------:R-:W-:Y:S11]  /*7d220*/  HMMA.1688.F32.TF32 R132, R244.reuse, R66, R160 ;  /* 0x00000042f484723c */ /* 0x040ff600000810a0 */
[----:B------:R-:W-:Y:S11]  /*7d230*/  @!UPT UIADD3 URZ, URZ, URZ, URZ ;  /* 0x0000003f3f3ff290 */ /* 0x000ff6000fffe03f */
[----:B------:R-:W-:Y:S02]  /*7d240*/  @!UPT UIADD3 URZ, URZ, URZ, URZ ;  /* 0x0000003f3f3ff290 */ /* 0x000fe4000fffe03f */
[----:B-1----:R-:W-:Y:S01]  /*7d250*/  IMAD.MOV.U32 R84, RZ, RZ, R132 ;  /* 0x000000ffff547224 */ /* 0x002fe200078e0084 */
        /* <DEDUP_REMOVED lines=17> */
[----:B------:R-:W-:Y:S01]  /*7d370*/  HMMA.1688.F32.TF32 R132, R244, R130, R144 ;  /* 0x00000082f484723c */ /* 0x000fe20000081090 */
[----:B------:R-:W-:Y:S01]  /*7d380*/  IMAD.MOV.U32 R160, RZ, RZ, R99 ;  /* 0x000000ffffa07224 */ /* 0x000fe200078e0063 */
[----:B------:R-:W-:-:S05]  /*7d390*/  MOV R161, R98 ;  /* 0x0000006200a17202 */ /* 0x000fca0000000f00 */
[----:B------:R-:W-:Y:S01]  /*7d3a0*/  IMAD.MOV.U32 R144, RZ, RZ, R54 ;  /* 0x000000ffff907224 */ /* 0x000fe200078e0036 */
[----:B------:R-:W-:Y:S01]  /*7d3b0*/  MOV R145, R55 ;  /* 0x0000003700917202 */ /* 0x000fe20000000f00 */
[----:B------:R-:W-:Y:S02]  /*7d3c0*/  IMAD.MOV.U32 R146, RZ, RZ, R58 ;  /* 0x000000ffff927224 */ /* 0x000fe400078e003a */
[----:B------:R-:W-:Y:S11]  /*7d3d0*/  IMAD.MOV.U32 R147, RZ, RZ, R59 ;  /* 0x000000ffff937224 */ /* 0x000ff600078e003b */
[----:B------:R-:W-:Y:S02]  /*7d3e0*/  @!UPT UIADD3 URZ, URZ, URZ, URZ ;  /* 0x0000003f3f3ff290 */ /* 0x000fe4000fffe03f */
[----:B------:R-:W-:Y:S01]  /*7d3f0*/  IMAD.MOV.U32 R9, RZ, RZ, R132 ;  /* 0x000000ffff097224 */ /* 0x000fe200078e0084 */
[----:B------:R-:W-:Y:S01]  /*7d400*/  MOV R8, R133 ;  /* 0x0000008500087202 */ /* 0x000fe20000000f00 */
[----:B------:R-:W-:Y:S02]  /*7d410*/  IMAD.MOV.U32 R5, RZ, RZ, R134 ;  /* 0x000000ffff057224 */ /* 0x000fe400078e0086 */
[----:B------:R-:W-:Y:S02]  /*7d420*/  IMAD.MOV.U32 R4, RZ, RZ, R135 ;  /* 0x000000ffff047224 */ /* 0x000fe400078e0087 */
[----:B------:R-:W-:Y:S07]  /*7d430*/  HMMA.1688.F32.TF32 R132, R244, R126, R140 ;  /* 0x0000007ef484723c */ /* 0x000fee000008108c */
[----:B------:R-:W-:Y:S01]  /*7d440*/  IMAD.MOV.U32 R140, RZ, RZ, R46 ;  /* 0x000000ffff8c7224 */ /* 0x000fe200078e002e */
[----:B------:R-:W-:Y:S01]  /*7d450*/  MOV R141, R47 ;  /* 0x0000002f008d7202 */ /* 0x000fe20000000f00 */
[----:B------:R-:W2:Y:S01]  /*7d460*/  LDL.LU R46, [R1+0x61dc] ;  /* 0x0061dc00012e7983 */ /* 0x000ea20000300800 */
[----:B------:R-:W-:-:S02]  /*7d470*/  IMAD.MOV.U32 R142, RZ, RZ, R50 ;  /* 0x000000ffff8e7224 */ /* 0x000fc400078e0032 */
[----:B------:R-:W-:Y:S01]  /*7d480*/  IMAD.MOV.U32 R143, RZ, RZ, R51 ;  /* 0x000000ffff8f7224 */ /* 0x000fe200078e0033 */
[----:B------:R-:W3:Y:S04]  /*7d490*/  LDL.LU R47, [R1+0x61d8] ;  /* 0x0061d800012f7983 */ /* 0x000ee80000300800 */
        /* <DEDUP_REMOVED lines=44> */
[----:B--2---:R-:W-:-:S02]  /*7d760*/  IMAD.MOV.U32 R199, RZ, RZ, R46 ;  /* 0x000000ffffc77224 */ /* 0x004fc400078e002e */
[----:B---3--:R-:W-:Y:S01]  /*7d770*/  IMAD.MOV.U32 R198, RZ, RZ, R47 ;  /* 0x000000ffffc67224 */ /* 0x008fe200078e002f */
[----:B----4-:R-:W-:Y:S01]  /*7d780*/  MOV R197, R50 ;  /* 0x0000003200c57202 */ /* 0x010fe20000000f00 */
[----:B------:R-:W-:Y:S02]  /*7d790*/  IMAD.MOV.U32 R196, RZ, RZ, R51 ;  /* 0x000000ffffc47224 */ /* 0x000fe400078e0033 */
[----:B------:R-:W2:Y:S04]  /*7d7a0*/  LDL.LU R51, [R1+0x614c] ;  /* 0x00614c0001337983 */ /* 0x000ea80000300800 */
[----:B------:R-:W3:Y:S04]  /*7d7b0*/  LDL.LU R50, [R1+0x6148] ;  /* 0x0061480001327983 */ /* 0x000ee80000300800 */
[----:B------:R-:W4:Y:S01]  /*7d7c0*/  LDL.LU R47, [R1+0x6144] ;  /* 0x00614400012f7983 */ /* 0x000f220000300800 */
[----:B------:R-:W-:Y:S01]  /*7d7d0*/  IMAD.MOV.U32 R202, RZ, RZ, R55 ;  /* 0x000000ffffca7224 */ /* 0x000fe200078e0037 */
[----:B------:R-:W-:-:S02]  /*7d7e0*/  MOV R201, R58 ;  /* 0x0000003a00c97202 */ /* 0x000fc40000000f00 */
[----:B------:R-:W4:Y:S01]  /*7d7f0*/  LDL.LU R46, [R1+0x6140] ;  /* 0x00614000012e7983 */ /* 0x000f220000300800 */
[----:B------:R-:W-:-:S03]  /*7d800*/  IMAD.MOV.U32 R200, RZ, RZ, R59 ;  /* 0x000000ffffc87224 */ /* 0x000fc600078e003b */
[----:B------:R-:W4:Y:S01]  /*7d810*/  LDL.LU R59, [R1+0x613c] ;  /* 0x00613c00013b7983 */ /* 0x000f220000300800 */
[----:B------:R-:W-:-:S03]  /*7d820*/  IMAD.MOV.U32 R203, RZ, RZ, R54 ;  /* 0x000000ffffcb7224 */ /* 0x000fc600078e0036 */
[----:B------:R-:W4:Y:S04]  /*7d830*/  LDL.LU R58, [R1+0x6138] ;  /* 0x00613800013a7983 */ /* 0x000f280000300800 */
[----:B------:R-:W4:Y:S04]  /*7d840*/  LDL.LU R55, [R1+0x6134] ;  /* 0x0061340001377983 */ /* 0x000f280000300800 */
[----:B------:R-:W4:Y:S01]  /*7d850*/  LDL.LU R54, [R1+0x6130] ;  /* 0x0061300001367983 */ /* 0x000f220000300800 */
[----:B------:R-:W-:Y:S02]  /*7d860*/  IMAD.MOV.U32 R207, RZ, RZ, R38 ;  /* 0x000000ffffcf7224 */ /* 0x000fe400078e0026 */
[----:B------:R-:W-:Y:S01]  /*7d870*/  IMAD.MOV.U32 R206, RZ, RZ, R39 ;  /* 0x000000ffffce7224 */ /* 0x000fe200078e0027 */
[----:B------:R-:W-:Y:S01]  /*7d880*/  MOV R205, R42 ;  /* 0x0000002a00cd7202 */ /* 0x000fe20000000f00 */
[----:B------:R-:W-:-:S02]  /*7d890*/  IMAD.MOV.U32 R204, RZ, RZ, R43 ;  /* 0x000000ffffcc7224 */ /* 0x000fc400078e002b */
[----:B------:R-:W4:Y:S04]  /*7d8a0*/  LDL.LU R43, [R1+0x612c] ;  /* 0x00612c00012b7983 */ /* 0x000f280000300800 */
[----:B------:R-:W4:Y:S04]  /*7d8b0*/  LDL.LU R42, [R1+0x6128] ;  /* 0x00612800012a7983 */ /* 0x000f280000300800 */
        /* <DEDUP_REMOVED lines=10> */
[----:B------:R-:W-:Y:S01]  /*7d960*/  MOV R209, R7 ;  /* 0x0000000700d17202 */ /* 0x000fe20000000f00 */
[----:B------:R-:W-:-:S02]  /*7d970*/  IMAD.MOV.U32 R208, RZ, RZ, R6 ;  /* 0x000000ffffd07224 */ /* 0x000fc400078e0006 */
[----:B------:R-:W4:Y:S01]  /*7d980*/  LDL.LU R6, [R1+0x610c] ;  /* 0x00610c0001067983 */ /* 0x000f220000300800 */
[----:B------:R-:W-:Y:S02]  /*7d990*/  IMAD.MOV.U32 R210, RZ, RZ, R10 ;  /* 0x000000ffffd27224 */ /* 0x000fe400078e000a */
[----:B------:R-:W-:Y:S01]  /*7d9a0*/  IMAD.MOV.U32 R211, RZ, RZ, R11 ;  /* 0x000000ffffd37224 */ /* 0x000fe200078e000b */
[----:B------:R-:W4:Y:S04]  /*7d9b0*/  LDL.LU R7, [R1+0x6108] ;  /* 0x0061080001077983 */ /* 0x000f280000300800 */
[----:B------:R-:W4:Y:S04]  /*7d9c0*/  LDL.LU R10, [R1+0x6104] ;  /* 0x00610400010a7983 */ /* 0x000f280000300800 */
[----:B------:R-:W4:Y:S01]  /*7d9d0*/  LDL.LU R11, [R1+0x6100] ;  /* 0x00610000010b7983 */ /* 0x000f220000300800 */
[----:B------:R-:W-:-:S02]  /*7d9e0*/  IMAD.MOV.U32 R215, RZ, RZ, R19 ;  /* 0x000000ffffd77224 */ /* 0x000fc400078e0013 */
[----:B------:R-:W-:Y:S01]  /*7d9f0*/  IMAD.MOV.U32 R214, RZ, RZ, R18 ;  /* 0x000000ffffd67224 */ /* 0x000fe200078e0012 */
[----:B------:R-:W-:Y:S01]  /*7da00*/  MOV R213, R15 ;  /* 0x0000000f00d57202 */ /* 0x000fe20000000f00 */
[----:B------:R-:W-:Y:S02]  /*7da10*/  IMAD.MOV.U32 R212, RZ, RZ, R14 ;  /* 0x000000ffffd47224 */ /* 0x000fe400078e000e */
        /* <DEDUP_REMOVED lines=12> */
[----:B------:R-:W-:Y:S01]  /*7dae0*/  IMAD.MOV.U32 R17, RZ, RZ, R132 ;  /* 0x000000ffff117224 */ /* 0x000fe200078e0084 */
[----:B------:R-:W-:Y:S01]  /*7daf0*/  MOV R16, R133 ;  /* 0x0000008500107202 */ /* 0x000fe20000000f00 */
[----:B------:R-:W-:-:S02]  /*7db00*/  IMAD.MOV.U32 R13, RZ, RZ, R134 ;  /* 0x000000ffff0d7224 */ /* 0x000fc400078e0086 */
[----:B------:R-:W-:Y:S01]  /*7db10*/  IMAD.MOV.U32 R12, RZ, RZ, R135 ;  /* 0x000000ffff0c7224 */ /* 0x000fe200078e0087 */
[----:B------:R-:W-:Y:S01]  /*7db20*/  MOV R233, R63 ;  /* 0x0000003f00e97202 */ /* 0x000fe20000000f00 */
[----:B------:R-:W-:Y:S02]  /*7db30*/  IMAD.MOV.U32 R232, RZ, RZ, R62 ;  /* 0x000000ffffe87224 */ /* 0x000fe400078e003e */
[----:B------:R-:W-:Y:S02]  /*7db40*/  IMAD.MOV.U32 R234, RZ, RZ, R90 ;  /* 0x000000ffffea7224 */ /* 0x000fe400078e005a */
[----:B------:R-:W-:Y:S01]  /*7db50*/  IMAD.MOV.U32 R235, RZ, RZ, R91 ;  /* 0x000000ffffeb7224 */ /* 0x000fe200078e005b */
[----:B------:R-:W-:Y:S01]  /*7db60*/  MOV R225, R95 ;  /* 0x0000005f00e17202 */ /* 0x000fe20000000f00 */
[----:B------:R-:W-:Y:S02]  /*7db70*/  IMAD.MOV.U32 R224, RZ, RZ, R94 ;  /* 0x000000ffffe07224 */ /* 0x000fe400078e005e */
[----:B------:R-:W-:-:S02]  /*7db80*/  IMAD.MOV.U32 R226, RZ, RZ, R98 ;  /* 0x000000ffffe27224 */ /* 0x000fc400078e0062 */
[----:B------:R-:W-:Y:S01]  /*7db90*/  IMAD.MOV.U32 R227, RZ, RZ, R99 ;  /* 0x000000ffffe37224 */ /* 0x000fe200078e0063 */
[----:B------:R-:W-:Y:S01]  /*7dba0*/  MOV R249, R119 ;  /* 0x0000007700f97202 */ /* 0x000fe20000000f00 */
[----:B------:R-:W-:Y:S02]  /*7dbb0*/  IMAD.MOV.U32 R248, RZ, RZ, R118 ;  /* 0x000000fffff87224 */ /* 0x000fe400078e0076 */
[----:B------:R-:W-:Y:S02]  /*7dbc0*/  IMAD.MOV.U32 R250, RZ, RZ, R114 ;  /* 0x000000fffffa7224 */ /* 0x000fe400078e0072 */
[----:B------:R-:W-:Y:S02]  /*7dbd0*/  IMAD.MOV.U32 R251, RZ, RZ, R115 ;  /* 0x000000fffffb7224 */ /* 0x000fe400078e0073 */
[----:B--2---:R-:W-:Y:S02]  /*7dbe0*/  IMAD.MOV.U32 R219, RZ, RZ, R51 ;  /* 0x000000ffffdb7224 */ /* 0x004fe400078e0033 */
[----:B---3--:R-:W-:Y:S01]  /*7dbf0*/  IMAD.MOV.U32 R218, RZ, RZ, R50 ;  /* 0x000000ffffda7224 */ /* 0x008fe200078e0032 */
[----:B----4-:R-:W-:Y:S01]  /*7dc00*/  MOV R217, R47 ;  /* 0x0000002f00d97202 */ /* 0x010fe20000000f00 */
        /* <DEDUP_REMOVED lines=48> */
[----:B------:R-:W3:Y:S01]  /*7df10*/  LDL.LU R115, [R1+0x6050] ;  /* 0x0060500001737983 */ /* 0x000ee20000300800 */
[C---:B------:R-:W-:Y:S08]  /*7df20*/  HMMA.1688.F32.TF32 R168, R244.reuse, R22, R168 ;  /* 0x00000016f4a8723c */ /* 0x040ff000000810a8 */
[C---:B------:R-:W-:Y:S08]  /*7df30*/  HMMA.1688.F32.TF32 R164, R244.reuse, R18, R164 ;  /* 0x00000012f4a4723c */ /* 0x040ff000000810a4 */
[C---:B------:R-:W-:Y:S08]  /*7df40*/  HMMA.1688.F32.TF32 R144, R244.reuse, R6, R144 ;  /* 0x00000006f490723c */ /* 0x040ff00000081090 */
[C---:B--2---:R-:W-:Y:S08]  /*7df50*/  HMMA.1688.F32.TF32 R220, R244.reuse, R118, R220 ;  /* 0x00000076f4dc723c */ /* 0x044ff000000810dc */
[C---:B------:R-:W-:Y:S11]  /*7df60*/  HMMA.1688.F32.TF32 R152, R244.reuse, R122, R152 ;  /* 0x0000007af498723c */ /* 0x040ff60000081098 */
[----:B------:R-:W-:Y:S05]  /*7df70*/  @!UPT UIADD3 URZ, URZ, URZ, URZ ;  /* 0x0000003f3f3ff290 */ /* 0x000fea000fffe03f */
[----:B------:R-:W-:Y:S01]  /*7df80*/  IMAD.MOV.U32 R33, RZ, RZ, R220 ;  /* 0x000000ffff217224 */ /* 0x000fe200078e00dc */
[----:B------:R-:W-:Y:S01]  /*7df90*/  MOV R32, R221 ;  /* 0x000000dd00207202 */ /* 0x000fe20000000f00 */
[----:B------:R-:W-:Y:S02]  /*7dfa0*/  IMAD.MOV.U32 R29, RZ, RZ, R222 ;  /* 0x000000ffff1d7224 */ /* 0x000fe400078e00de */
[----:B------:R-:W-:Y:S02]  /*7dfb0*/  IMAD.MOV.U32 R28, RZ, RZ, R223 ;  /* 0x000000ffff1c7224 */ /* 0x000fe400078e00df */
[C---:B---3--:R-:W-:Y:S08]  /*7dfc0*/  HMMA.1688.F32.TF32 R220, R244.reuse, R114, R132 ;  /* 0x00000072f4dc723c */ /* 0x048ff00000081084 */
[----:B------:R-:W-:Y:S01]  /*7dfd0*/  HMMA.1688.F32.TF32 R132, R244, R110, R216 ;  /* 0x0000006ef484723c */ /* 0x000fe200000810d8 */
[----:B------:R-:W-:Y:S01]  /*7dfe0*/  IMAD.MOV.U32 R21, RZ, RZ, R154 ;  /* 0x000000ffff157224 */ /* 0x000fe200078e009a */
[----:B------:R-:W-:Y:S01]  /*7dff0*/  MOV R24, R153 ;  /* 0x0000009900187202 */ /* 0x000fe20000000f00 */
[----:B------:R-:W-:-:S02]  /*7e000*/  IMAD.MOV.U32 R20, RZ, RZ, R155 ;  /* 0x000000ffff147224 */ /* 0x000fc400078e009b */
[----:B------:R-:W-:Y:S01]  /*7e010*/  IMAD.MOV.U32 R25, RZ, RZ, R152 ;  /* 0x000000ffff197224 */ /* 0x000fe200078e0098 */
[----:B------:R-:W2:Y:S04]  /*7e020*/  LDL.LU.64 R154, [R1+0x6048] ;  /* 0x00604800019a7983 */ /* 0x000ea80000300a00 */
[----:B------:R-:W2:Y:S01]  /*7e030*/  LDL.LU.64 R152, [R1+0x6040] ;  /* 0x0060400001987983 */ /* 0x000ea20000300a00 */
[C---:B------:R-:W-:Y:S04]  /*7e040*/  HMMA.1688.F32.TF32 R216, R244.reuse, R102, R212 ;  /* 0x00000066f4d8723c */ /* 0x040fe800000810d4 */
[----:B------:R-:W-:Y:S04]  /*7e050*/  STL.64 [R1+0xb20], R220 ;  /* 0x000b20dc01007387 */ /* 0x000fe80000100a00 */
[----:B------:R1:W-:Y:S04]  /*7e060*/  STL.64 [R1+0xb28], R222 ;  /* 0x000b28de01007387 */ /* 0x0003e80000100a00 */
[----:B------:R-:W-:Y:S04]  /*7e070*/  STL.64 [R1+0xb10], R132 ;  /* 0x000b108401007387 */ /* 0x000fe80000100a00 */
[----:B------:R3:W-:Y:S01]  /*7e080*/  STL.64 [R1+0xb18], R134 ;  /* 0x000b188601007387 */ /* 0x0007e20000100a00 */
[C---:B-1----:R-:W-:Y:S08]  /*7e090*/  HMMA.1688.F32.TF32 R220, R244.reuse, R106, R236 ;  /* 0x0000006af4dc723c */ /* 0x042ff000000810ec */
[C---:B---3--:R-:W-:Y:S08]  /*7e0a0*/  HMMA.1688.F32.TF32 R132, R244.reuse, R98, R232 ;  /* 0x00000062f484723c */ /* 0x048ff000000810e8 */
[C---:B------:R-:W-:Y:S07]  /*7e0b0*/  HMMA.1688.F32.TF32 R212, R244.reuse, R94, R208 ;  /* 0x0000005ef4d4723c */ /* 0x040fee00000810d0 */
[----:B------:R-:W-:Y:S01]  /*7e0c0*/  STL.64 [R1+0x480], R220 ;  /* 0x000480dc01007387 */ /* 0x000fe20000100a00 */
[C---:B------:R-:W-:Y:S03]  /*7e0d0*/  HMMA.1688.F32.TF32 R208, R244.reuse, R90, R228 ;  /* 0x0000005af4d0723c */ /* 0x040fe600000810e4 */
[----:B------:R-:W-:Y:S04]  /*7e0e0*/  STL.64 [R1+0x488], R222 ;  /* 0x000488de01007387 */ /* 0x000fe80000100a00 */
[----:B------:R-:W-:Y:S04]  /*7e0f0*/  STL.64 [R1+0xb00], R216 ;  /* 0x000b00d801007387 */ /* 0x000fe80000100a00 */
[----:B------:R-:W-:Y:S04]  /*7e100*/  STL.64 [R1+0xb08], R218 ;  /* 0x000b08da01007387 */ /* 0x000fe80000100a00 */
[----:B------:R-:W-:Y:S04]  /*7e110*/  STL.64 [R1+0xaf0], R132 ;  /* 0x000af08401007387 */ /* 0x000fe80000100a00 */
[----:B------:R1:W-:Y:S02]  /*7e120*/  STL.64 [R1+0xaf8], R134 ;  /* 0x000af88601007387 */ /* 0x0003e40000100a00 */
[C---:B-1----:R-:W-:Y:S02]  /*7e130*/  HMMA.1688.F32.TF32 R132, R244.reuse, R62, R204 ;  /* 0x0000003ef484723c */ /* 0x042fe400000810cc */
[----:B------:R-:W-:Y:S04]  /*7e140*/  STL.64 [R1+0xae0], R212 ;  /* 0x000ae0d401007387 */ /* 0x000fe80000100a00 */
[----:B------:R-:W-:Y:S02]  /*7e150*/  STL.64 [R1+0xae8], R214 ;  /* 0x000ae8d601007387 */ /* 0x000fe40000100a00 */
[C---:B------:R-:W-:Y:S02]  /*7e160*/  HMMA.1688.F32.TF32 R204, R244.reuse, R58, R224 ;  /* 0x0000003af4cc723c */ /* 0x040fe400000810e0 */
[----:B------:R-:W-:Y:S04]  /*7e170*/  STL.64 [R1+0xad0], R208 ;  /* 0x000ad0d001007387 */ /* 0x000fe80000100a00 */
[----:B------:R-:W-:Y:S02]  /*7e180*/  STL.64 [R1+0xad8], R210 ;  /* 0x000ad8d201007387 */ /* 0x000fe40000100a00 */
[C---:B------:R-:W-:Y:S07]  /*7e190*/  HMMA.1688.F32.TF32 R200, R244.reuse, R54, R200 ;  /* 0x00000036f4c8723c */ /* 0x040fee00000810c8 */
        /* <DEDUP_REMOVED lines=11> */
[C---:B----4-:R-:W-:Y:S02]  /*7e250*/  HMMA.1688.F32.TF32 R132, R244.reuse, R38, R184 ;  /* 0x00000026f484723c */ /* 0x050fe400000810b8 */
        /* <DEDUP_REMOVED lines=17> */
[----:B------:R-:W-:Y:S02]  /*7e370*/  STL.64 [R1+0xa28], R170 ;  /* 0x000a28aa01007387 */ /* 0x000fe40000100a00 */
[----:B------:R-:W-:Y:S02]  /*7e380*/  HMMA.1688.F32.TF32 R160, R244, R10, R248 ;  /* 0x0000000af4a0723c */ /* 0x000fe400000810f8 */
[----:B------:R-:W-:Y:S04]  /*7e390*/  STL.64 [R1+0xa10], R164 ;  /* 0x000a10a401007387 */ /* 0x000fe80000100a00 */
[----:B------:R-:W-:Y:S04]  /*7e3a0*/  STL.64 [R1+0xa18], R166 ;  /* 0x000a18a601007387 */ /* 0x000fe80000100a00 */
[----:B------:R-:W-:Y:S04]  /*7e3b0*/  LDS R244, [R139+0x82880] ;  /* 0x082880008bf47984 */ /* 0x000fe80000000800 */
[----:B------:R-:W-:Y:S04]  /*7e3c0*/  LDS R246, [R139+0x82c80] ;  /* 0x082c80008bf67984 */ /* 0x000fe80000000800 */
[----:B------:R-:W-:Y:S04]  /*7e3d0*/  STL.64 [R1+0xa00], R132 ;  /* 0x000a008401007387 */ /* 0x000fe80000100a00 */
[----:B------:R1:W-:Y:S04]  /*7e3e0*/  STL.64 [R1+0xa08], R134 ;  /* 0x000a088601007387 */ /* 0x0003e80000100a00 */
[----:B------:R-:W-:Y:S04]  /*7e3f0*/  LDS R245, [R151+0x82880] ;  /* 0x0828800097f57984 */ /* 0x000fe80000000800 */
[----:B------:R-:W3:Y:S01]  /*7e400*/  LDS R247, [R151+0x82c80] ;  /* 0x082c800097f77984 */ /* 0x000ee20000000800 */
[C---:B-1----:R-:W-:Y:S03]  /*7e410*/  HMMA.1688.F32.TF32 R132, R240.reuse, R78, R140 ;  /* 0x0000004ef084723c */ /* 0x042fe6000008108c */
[----:B------:R-:W-:Y:S04]  /*7e420*/  STL.64 [R1+0x9f0], R160 ;  /* 0x0009f0a001007387 */ /* 0x000fe80000100a00 */
[----:B------:R-:W-:Y:S04]  /*7e430*/  STL.64 [R1+0x9f8], R162 ;  /* 0x0009f8a201007387 */ /* 0x000fe80000100a00 */
[----:B------:R-:W-:Y:S04]  /*7e440*/  STL.64 [R1+0x6b0], R144 ;  /* 0x0006b09001007387 */ /* 0x000fe80000100a00 */
[----:B------:R-:W-:Y:S08]  /*7e450*/  STL.64 [R1+0x6b8], R146 ;  /* 0x0006b89201007387 */ /* 0x000ff00000100a00 */
[----:B------:R1:W-:Y:S04]  /*7e460*/  STL.64 [R1+0x6a0], R132 ;  /* 0x0006a08401007387 */ /* 0x0003e80000100a00 */
        /* <DEDUP_REMOVED lines=63> */
[----:B----4-:R-:W2:Y:S04]  /*7e860*/  LDL.LU R134, [R1+0x438] ;  /* 0x0004380001867983 */ /* 0x010ea80000300800 */
[----:B------:R-:W2:Y:S04]  /*7e870*/  LDL.LU R135, [R1+0x43c] ;  /* 0x00043c0001877983 */ /* 0x000ea80000300800 */
        /* <DEDUP_REMOVED lines=37> */
[C---:B----4-:R-:W-:Y:S08]  /*7ead0*/  HMMA.1688.F32.TF32 R140, R240.reuse, R70, R140 ;  /* 0x00000046f08c723c */ /* 0x050ff0000008108c */
[C---:B--2---:R-:W-:Y:S11]  /*7eae0*/  HMMA.1688.F32.TF32 R144, R240.reuse, R74, R144 ;  /* 0x0000004af090723c */ /* 0x044ff60000081090 */
[----:B------:R-:W-:Y:S11]  /*7eaf0*/  @!UPT UIADD3 URZ, URZ, URZ, URZ ;  /* 0x0000003f3f3ff290 */ /* 0x000ff6000fffe03f */
[----:B------:R-:W-:Y:S01]  /*7eb00*/  @!UPT UIADD3 URZ, URZ, URZ, URZ ;  /* 0x0000003f3f3ff290 */ /* 0x000fe2000fffe03f */
[----:B------:R-:W-:Y:S04]  /*7eb10*/  STL.64 [R1+0x9e0], R144 ;  /* 0x0009e09001007387 */ /* 0x000fe80000100a00 */
[----:B------:R1:W-:Y:S04]  /*7eb20*/  STL.64 [R1+0x9e8], R146 ;  /* 0x0009e89201007387 */ /* 0x0003e80000100a00 */
[----:B-1----:R-:W2:Y:S04]  /*7eb30*/  LDL.LU.64 R146, [R1+0x6030] ;  /* 0x0060300001927983 */ /* 0x002ea80000300a00 */
[----:B------:R-:W2:Y:S04]  /*7eb40*/  LDL.LU.64 R144, [R1+0x6028] ;  /* 0x0060280001907983 */ /* 0x000ea80000300a00 */
[----:B------:R-:W-:Y:S04]  /*7eb50*/  STL.64 [R1+0x9d0], R140 ;  /* 0x0009d08c01007387 */ /* 0x000fe80000100a00 */
[----:B------:R1:W-:Y:S04]  /*7eb60*/  STL.64 [R1+0x9d8], R142 ;  /* 0x0009d88e01007387 */ /* 0x0003e80000100a00 */
[----:B-1----:R-:W4:Y:S04]  /*7eb70*/  LDL.LU.64 R142, [R1+0x6020] ;  /* 0x00602000018e7983 */ /* 0x002f280000300a00 */
[----:B------:R-:W4:Y:S04]  /*7eb80*/  LDL.LU.64 R140, [R1+0x6018] ;  /* 0x00601800018c7983 */ /* 0x000f280000300a00 */
[----:B------:R-:W-:Y:S04]  /*7eb90*/  STL.64 [R1+0x5ff8], R70 ;  /* 0x005ff84601007387 */ /* 0x000fe80000100a00 */
[----:B------:R1:W-:Y:S04]  /*7eba0*/  STL.64 [R1+0x5ff0], R68 ;  /* 0x005ff04401007387 */ /* 0x0003e80000100a00 */
[----:B-1----:R-:W2:Y:S04]  /*7ebb0*/  LDL.LU R68, [R1+0x450] ;  /* 0x0004500001447983 */ /* 0x002ea80000300800 */
[----:B------:R-:W2:Y:S04]  /*7ebc0*/  LDL.LU R69, [R1+0x454] ;  /* 0x0004540001457983 */ /* 0x000ea80000300800 */
[----:B------:R-:W2:Y:S04]  /*7ebd0*/  LDL.LU R70, [R1+0x458] ;  /* 0x0004580001467983 */ /* 0x000ea80000300800 */
[----:B------:R-:W2:Y:S01]  /*7ebe0*/  LDL.LU R71, [R1+0x45c] ;  /* 0x00045c0001477983 */ /* 0x000ea20000300800 */
[C---:B---3--:R-:W-:Y:S11]  /*7ebf0*/  HMMA.1688.F32.TF32 R136, R240.reuse, R66, R136 ;  /* 0x00000042f088723c */ /* 0x048ff60000081088 */
[----:B------:R-:W-:Y:S11]  /*7ec00*/  @!UPT UIADD3 URZ, URZ, URZ, URZ ;  /* 0x0000003f3f3ff290 */ /* 0x000ff6000fffe03f */
[----:B------:R-:W-:Y:S01]  /*7ec10*/  @!UPT UIADD3 URZ, URZ, URZ, URZ ;  /* 0x0000003f3f3ff290 */ /* 0x000fe2000fffe03f */
[----:B------:R-:W-:Y:S04]  /*7ec20*/  STL.64 [R1+0x9c0], R136 ;  /* 0x0009c08801007387 */ /* 0x000fe80000100a00 */
[----:B------:R1:W-:Y:S04]  /*7ec30*/  STL.64 [R1+0x9c8], R138 ;  /* 0x0009c88a01007387 */ /* 0x0003e80000100a00 */
[----:B-1----:R-:W3:Y:S04]  /*7ec40*/  LDL.LU.64 R138, [R1+0x6010] ;  /* 0x00601000018a7983 */ /* 0x002ee80000300a00 */
[----:B------:R-:W3:Y:S04]  /*7ec50*/  LDL.LU.64 R136, [R1+0x6008] ;  /* 0x0060080001887983 */ /* 0x000ee80000300a00 */
[----:B------:R-:W-:Y:S04]  /*7ec60*/  STL.64 [R1+0x5fe8], R66 ;  /* 0x005fe84201007387 */ /* 0x000fe80000100a00 */
[----:B------:R2:W-:Y:S01]  /*7ec70*/  STL.64 [R1+0x5fe0], R64 ;  /* 0x005fe04001007387 */ /* 0x0005e20000100a00 */
[C---:B------:R-:W-:Y:S08]  /*7ec80*/  HMMA.1688.F32.TF32 R220, R240.reuse, R82, R220 ;  /* 0x00000052f0dc723c */ /* 0x040ff000000810dc */
[C---:B--2---:R-:W-:Y:S08]  /*7ec90*/  HMMA.1688.F32.TF32 R64, R240.reuse, R86, R68 ;  /* 0x00000056f040723c */ /* 0x044ff00000081044 */
[C---:B------:R-:W-:Y:S11]  /*7eca0*/  HMMA.1688.F32.TF32 R68, R240.reuse, R130, R132 ;  /* 0x00000082f044723c */ /* 0x040ff60000081084 */
[----:B------:R-:W-:Y:S04]  /*7ecb0*/  @!UPT UIADD3 URZ, URZ, URZ, URZ ;  /* 0x0000003f3f3ff290 */ /* 0x000fe8000fffe03f */
[----:B------:R-:W-:Y:S04]  /*7ecc0*/  STL.64 [R1+0x9b0], R64 ;  /* 0x0009b04001007387 */ /* 0x000fe80000100a00 */
[----:B------:R1:W-:Y:S02]  /*7ecd0*/  STL.64 [R1+0x9b8], R66 ;  /* 0x0009b84201007387 */ /* 0x0003e40000100a00 */
[C---:B-1----:R-:W-:Y:S02]  /*7ece0*/  HMMA.1688.F32.TF32 R64, R240.reuse, R126, R216 ;  /* 0x0000007ef040723c */ /* 0x042fe400000810d8 */
[----:B------:R-:W-:Y:S04]  /*7ecf0*/  STL.64 [R1+0x9a0], R220 ;  /* 0x0009a0dc01007387 */ /* 0x000fe80000100a00 */
[----:B------:R-:W-:Y:S02]  /*7ed00*/  STL.64 [R1+0x9a8], R222 ;  /* 0x0009a8de01007387 */ /* 0x000fe40000100a00 */
[C---:B------:R-:W-:Y:S02]  /*7ed10*/  HMMA.1688.F32.TF32 R132, R240.reuse, R122, R236 ;  /* 0x0000007af084723c */ /* 0x040fe400000810ec */
[----:B------:R-:W-:Y:S04]  /*7ed20*/  STL.64 [R1+0x990], R68 ;  /* 0x0009904401007387 */ /* 0x000fe80000100a00 */
[----:B------:R1:W-:Y:S09]  /*7ed30*/  STL.64 [R1+0x998], R70 ;  /* 0x0009984601007387 */ /* 0x0003f20000100a00 */
[----:B------:R-:W-:Y:S01]  /*7ed40*/  STL.64 [R1+0x980], R64 ;  /* 0x0009804001007387 */ /* 0x000fe20000100a00 */
[C---:B-1----:R-:W-:Y:S03]  /*7ed50*/  HMMA.1688.F32.TF32 R68, R240.reuse, R118, R212 ;  /* 0x00000076f044723c */ /* 0x042fe600000810d4 */
[----:B------:R1:W-:Y:S05]  /*7ed60*/  STL.64 [R1+0x988], R66 ;  /* 0x0009884201007387 */ /* 0x0003ea0000100a00 */
[C---:B-1----:R-:W-:Y:S01]  /*7ed70*/  HMMA.1688.F32.TF32 R64, R240.reuse, R114, R232 ;  /* 0x00000072f040723c */ /* 0x042fe200000810e8 */
[----:B------:R-:W-:Y:S04]  /*7ed80*/  STL.64 [R1+0x970], R132 ;  /* 0x0009708401007387 */ /* 0x000fe80000100a00 */
[----:B------:R1:W-:Y:S10]  /*7ed90*/  STL.64 [R1+0x978], R134 ;  /* 0x0009788601007387 */ /* 0x0003f40000100a00 */
[----:B------:R-:W-:Y:S04]  /*7eda0*/  STL.64 [R1+0x960], R68 ;  /* 0x0009604401007387 */ /* 0x000fe80000100a00 */
[----:B------:R2:W-:Y:S01]  /*7edb0*/  STL.64 [R1+0x968], R70 ;  /* 0x0009684601007387 */ /* 0x0005e20000100a00 */
[C---:B-1----:R-:W-:Y:S03]  /*7edc0*/  HMMA.1688.F32.TF32 R132, R240.reuse, R110, R208 ;  /* 0x0000006ef084723c */ /* 0x042fe600000810d0 */
[----:B------:R-:W-:Y:S05]  /*7edd0*/  STL.64 [R1+0x950], R64 ;  /* 0x0009504001007387 */ /* 0x000fea0000100a00 */
[C---:B--2---:R-:W-:Y:S01]  /*7ede0*/  HMMA.1688.F32.TF32 R68, R240.reuse, R106, R228 ;  /* 0x0000006af044723c */ /* 0x044fe200000810e4 */
[----:B------:R1:W-:Y:S07]  /*7edf0*/  STL.64 [R1+0x958], R66 ;  /* 0x0009584201007387 */ /* 0x0003ee0000100a00 */
[C---:B-1----:R-:W-:Y:S07]  /*7ee00*/  HMMA.1688.F32.TF32 R64, R240.reuse, R102, R204 ;  /* 0x00000066f040723c */ /* 0x042fee00000810cc */
[----:B------:R-:W-:Y:S04]  /*7ee10*/  STL.64 [R1+0x940], R132 ;  /* 0x0009408401007387 */ /* 0x000fe80000100a00 */
[----:B------:R1:W-:Y:S04]  /*7ee20*/  STL.64 [R1+0x948], R134 ;  /* 0x0009488601007387 */ /* 0x0003e80000100a00 */
        /* <DEDUP_REMOVED lines=40> */
[C---:B---3--:R-:W-:Y:S01]  /*7f0b0*/  HMMA.1688.F32.TF32 R68, R240.reuse, R22, R136 ;  /* 0x00000016f044723c */ /* 0x048fe20000081088 */
[----:B------:R4:W-:Y:S04]  /*7f0c0*/  STL.64 [R1+0x868], R66 ;  /* 0x0008684201007387 */ /* 0x0009e80000100a00 */
[----:B------:R-:W-:Y:S04]  /*7f0d0*/  LDS R136, [R3+0x82880] ;  /* 0x0828800003887984 */ /* 0x000fe80000000800 */
[----:B------:R-:W-:Y:S01]  /*7f0e0*/  LDS R138, [R3+0x82c80] ;  /* 0x082c8000038a7984 */ /* 0x000fe20000000800 */
[----:B----4-:R-:W-:Y:S05]  /*7f0f0*/  HMMA.1688.F32.TF32 R64, R240, R18, R140 ;  /* 0x00000012f040723c */ /* 0x010fea000008108c */
[----:B------:R-:W-:Y:S04]  /*7f100*/  STL.64 [R1+0x850], R132 ;  /* 0x0008508401007387 */ /* 0x000fe80000100a00 */
[----:B------:R-:W-:Y:S04]  /*7f110*/  STL.64 [R1+0x858], R134 ;  /* 0x0008588601007387 */ /* 0x000fe80000100a00 */
[----:B------:R-:W-:Y:S04]  /*7f120*/  STL.64 [R1+0x840], R68 ;  /* 0x0008404401007387 */ /* 0x000fe80000100a00 */
[----:B------:R1:W-:Y:S04]  /*7f130*/  STL.64 [R1+0x848], R70 ;  /* 0x0008484601007387 */ /* 0x0003e80000100a00 */
[----:B------:R-:W-:Y:S04]  /*7f140*/  LDS R137, [R0+0x82880] ;  /* 0x0828800000897984 */ /* 0x000fe80000000800 */
[----:B------:R-:W2:Y:S01]  /*7f150*/  LDS R139, [R0+0x82c80] ;  /* 0x082c8000008b7984 */ /* 0x000ea20000000800 */
[----:B------:R-:W-:Y:S01]  /*7f160*/  IMAD.MOV.U32 R143, RZ, RZ, R64 ;  /* 0x000000ffff8f7224 */ /* 0x000fe200078e0040 */
[----:B------:R-:W-:Y:S01]  /*7f170*/  MOV R142, R65 ;  /* 0x00000041008e7202 */ /* 0x000fe20000000f00 */
[----:B------:R-:W-:-:S02]  /*7f180*/  IMAD.MOV.U32 R141, RZ, RZ, R66 ;  /* 0x000000ffff8d7224 */ /* 0x000fc400078e0042 */
[----:B------:R-:W-:Y:S01]  /*7f190*/  IMAD.MOV.U32 R140, RZ, RZ, R67 ;  /* 0x000000ffff8c7224 */ /* 0x000fe200078e0043 */
[C---:B-1----:R-:W-:Y:S08]  /*7f1a0*/  HMMA.1688.F32.TF32 R68, R240.reuse, R14, R144 ;  /* 0x0000000ef044723c */ /* 0x042ff00000081090 */
[----:B------:R-:W-:Y:S11]  /*7f1b0*/  HMMA.1688.F32.TF32 R64, R240, R10, R148 ;  /* 0x0000000af040723c */ /* 0x000ff60000081094 */
[----:B------:R-:W-:Y:S04]  /*7f1c0*/  @!UPT UIADD3 URZ, URZ, URZ, URZ ;  /* 0x0000003f3f3ff290 */ /* 0x000fe8000fffe03f */
[----:B------:R1:W-:Y:S04]  /*7f1d0*/  STL.64 [R1+0x820], R68 ;  /* 0x0008204401007387 */ /* 0x0003e80000100a00 */
[----:B------:R3:W-:Y:S05]  /*7f1e0*/  STL.64 [R1+0x828], R70 ;  /* 0x0008284601007387 */ /* 0x0007ea0000100a00 */
[----:B------:R-:W-:Y:S01]  /*7f1f0*/  IMAD.MOV.U32 R147, RZ, RZ, R64 ;  /* 0x000000ffff937224 */ /* 0x000fe200078e0040 */
[----:B------:R-:W-:Y:S01]  /*7f200*/  MOV R146, R65 ;  /* 0x0000004100927202 */ /* 0x000fe20000000f00 */
[----:B------:R-:W-:-:S02]  /*7f210*/  IMAD.MOV.U32 R145, RZ, RZ, R66 ;  /* 0x000000ffff917224 */ /* 0x000fc400078e0042 */
[----:B------:R-:W-:Y:S02]  /*7f220*/  IMAD.MOV.U32 R144, RZ, RZ, R67 ;  /* 0x000000ffff907224 */ /* 0x000fe400078e0043 */
[----:B------:R-:W-:Y:S01]  /*7f230*/  HMMA.1688.F32.TF32 R64, R240, R6, R152 ;  /* 0x00000006f040723c */ /* 0x000fe20000081098 */
[----:B------:R-:W4:Y:S04]  /*7f240*/  LDL.LU R240, [R1] ;  /* 0x0000000001f07983 */ /* 0x000f280000300800 */
        /* <DEDUP_REMOVED lines=40> */
[----:B------:R-:W-:Y:S01]  /*7f4d0*/  MOV R150, R65 ;  /* 0x0000004100967202 */ /* 0x000fe20000000f00 */
[----:B------:R-:W-:Y:S02]  /*7f4e0*/  IMAD.MOV.U32 R149, RZ, RZ, R66 ;  /* 0x000000ffff957224 */ /* 0x000fe400078e0042 */
[----:B------:R-:W2:Y:S01]  /*7f4f0*/  LDL.LU R224, [R1+0xe0] ;  /* 0x0000e00001e07983 */ /* 0x000ea20000300800 */
[----:B------:R-:W-:-:S03]  /*7f500*/  IMAD.MOV.U32 R148, RZ, RZ, R67 ;  /* 0x000000ffff947224 */ /* 0x000fc600078e0043 */
[----:B------:R-:W2:Y:S01]  /*7f510*/  LDL.LU R225, [R1+0xe4] ;  /* 0x0000e40001e17983 */ /* 0x000ea20000300800 */
[----:B------:R-:W-:Y:S03]  /*7f520*/  HMMA.1688.F32.TF32 R64, R244, R78, R156 ;  /* 0x0000004ef440723c */ /* 0x000fe6000008109c */
        /* <DEDUP_REMOVED lines=33> */
[----:B------:R-:W2:Y:S04]  /*7f740*/  LDL.LU R67, [R1+0x18c] ;  /* 0x00018c0001437983 */ /* 0x000ea80000300800 */
[----:B-1----:R-:W2:Y:S04]  /*7f750*/  LDL.LU R68, [R1+0x190] ;  /* 0x0001900001447983 */ /* 0x002ea80000300800 */
[----:B------:R-:W2:Y:S04]  /*7f760*/  LDL.LU R69, [R1+0x194] ;  /* 0x0001940001457983 */ /* 0x000ea80000300800 */
[----:B---3--:R-:W2:Y:S04]  /*7f770*/  LDL.LU R70, [R1+0x198] ;  /* 0x0001980001467983 */ /* 0x008ea80000300800 */
        /* <DEDUP_REMOVED lines=42> */
[----:B-1----:R-:W2:Y:S01]  /*7fa20*/  LDL.LU.64 R66, [R1+0x5fe8] ;  /* 0x005fe80001427983 */ /* 0x002ea20000300a00 */
[C---:B------:R-:W-:Y:S03]  /*7fa30*/  HMMA.1688.F32.TF32 R132, R244.reuse, R86, R132 ;  /* 0x00000056f484723c */ /* 0x040fe60000081084 */
[----:B------:R-:W4:Y:S05]  /*7fa40*/  LDL.LU.64 R64, [R1+0x5fe0] ;  /* 0x005fe00001407983 */ /* 0x000f2a0000300a00 */
[C---:B------:R-:W-:Y:S08]  /*7fa50*/  HMMA.1688.F32.TF32 R216, R244.reuse, R82, R216 ;  /* 0x00000052f4d8723c */ /* 0x040ff000000810d8 */
[C---:B------:R-:W-:Y:S08]  /*7fa60*/  HMMA.1688.F32.TF32 R236, R244.reuse, R130, R236 ;  /* 0x00000082f4ec723c */ /* 0x040ff000000810ec */
[C---:B---3--:R-:W-:Y:S08]  /*7fa70*/  HMMA.1688.F32.TF32 R212, R244.reuse, R126, R212 ;  /* 0x0000007ef4d4723c */ /* 0x048ff000000810d4 */
        /* <DEDUP_REMOVED lines=107> */
[----:B------:R-:W3:Y:S01]  /*80130*/  LDL.LU.64 R248, [R1+0x5e80] ;  /* 0x005e800001f87983 */ /* 0x000ee20000300a00 */
[C---:B------:R-:W-:Y:S08]  /*80140*/  HMMA.1688.F32.TF32 R156, R244.reuse, R30, R156 ;  /* 0x0000001ef49c723c */ /* 0x040ff0000008109c */
[----:B----4-:R-:W-:Y:S11]  /*80150*/  HMMA.1688.F32.TF32 R240, R244, R26, R240 ;  /* 0x0000001af4f0723c */ /* 0x010ff600000810f0 */
[----:B------:R-:W-:Y:S04]  /*80160*/  @!UPT UIADD3 URZ, URZ, URZ, URZ ;  /* 0x0000003f3f3ff290 */ /* 0x000fe8000fffe03f */
[----:B------:R-:W-:Y:S04]  /*80170*/  STL.64 [R1+0x160], R156 ;  /* 0x0001609c01007387 */ /* 0x000fe80000100a00 */
[----:B------:R-:W-:Y:S04]  /*80180*/  STL.64 [R1+0x168], R158 ;  /* 0x0001689e01007387 */ /* 0x000fe80000100a00 */
[----:B------:R-:W-:Y:S04]  /*80190*/  STL.64 [R1+0x150], R240 ;  /* 0x000150f001007387 */ /* 0x000fe80000100a00 */
[----:B------:R1:W-:Y:S01]  /*801a0*/  STL.64 [R1+0x158], R242 ;  /* 0x000158f201007387 */ /* 0x0003e20000100a00 */
[C---:B--2---:R-:W-:Y:S08]  /*801b0*/  HMMA.1688.F32.TF32 R200, R136.reuse, R130, R200 ;  /* 0x0000008288c8723c */ /* 0x044ff000000810c8 */
[C---:B------:R-:W-:Y:S08]  /*801c0*/  HMMA.1688.F32.TF32 R204, R136.reuse, R122, R204 ;  /* 0x0000007a88cc723c */ /* 0x040ff000000810cc */
[C---:B---3--:R-:W-:Y:S08]  /*801d0*/  HMMA.1688.F32.TF32 R196, R136.reuse, R82, R196 ;  /* 0x0000005288c4723c */ /* 0x048ff000000810c4 */
[C---:B------:R-:W-:Y:S08]  /*801e0*/  HMMA.1688.F32.TF32 R192, R136.reuse, R86, R192 ;  /* 0x0000005688c0723c */ /* 0x040ff000000810c0 */
[C---:B------:R-:W-:Y:S08]  /*801f0*/  HMMA.1688.F32.TF32 R188, R136.reuse, R66, R188 ;  /* 0x0000004288bc723c */ /* 0x040ff000000810bc */
[C---:B------:R-:W-:Y:S08]  /*80200*/  HMMA.1688.F32.TF32 R184, R136.reuse, R70, R184 ;  /* 0x0000004688b8723c */ /* 0x040ff000000810b8 */
[C---:B------:R-:W-:Y:S08]  /*80210*/  HMMA.1688.F32.TF32 R180, R136.reuse, R74, R180 ;  /* 0x0000004a88b4723c */ /* 0x040ff000000810b4 */
[C---:B------:R-:W-:Y:S08]  /*80220*/  HMMA.1688.F32.TF32 R176, R136.reuse, R78, R176 ;  /* 0x0000004e88b0723c */ /* 0x040ff000000810b0 */
[----:B------:R-:W-:Y:S08]  /*80230*/  HMMA.1688.F32.TF32 R208, R136, R114, R208 ;  /* 0x0000007288d0723c */ /* 0x000ff000000810d0 */
[C---:B-1----:R-:W-:Y:S08]  /*80240*/  HMMA.1688.F32.TF32 R240, R244.reuse, R18, R160 ;  /* 0x00000012f4f0723c */ /* 0x042ff000000810a0 */
[C---:B------:R-:W-:Y:S08]  /*80250*/  HMMA.1688.F32.TF32 R156, R244.reuse, R22, R248 ;  /* 0x00000016f49c723c */ /* 0x040ff000000810f8 */
[C---:B------:R-:W-:Y:S11]  /*80260*/  HMMA.1688.F32.TF32 R160, R244.reuse, R14, R164 ;  /* 0x0000000ef4a0723c */ /* 0x040ff600000810a4 */
[----:B------:R-:W-:Y:S04]  /*80270*/  @!UPT UIADD3 URZ, URZ, URZ, URZ ;  /* 0x0000003f3f3ff290 */ /* 0x000fe8000fffe03f */
[----:B------:R-:W-:Y:S04]  /*80280*/  STL.64 [R1+0x140], R156 ;  /* 0x0001409c01007387 */ /* 0x000fe80000100a00 */
[----:B------:R1:W-:Y:S04]  /*80290*/  STL.64 [R1+0x148], R158 ;  /* 0x0001489e01007387 */ /* 0x0003e80000100a00 */
[----:B------:R-:W-:Y:S04]  /*802a0*/  STL.64 [R1+0x130], R240 ;  /* 0x000130f001007387 */ /* 0x000fe80000100a00 */
[----:B------:R2:W-:Y:S01]  /*802b0*/  STL.64 [R1+0x138], R242 ;  /* 0x000138f201007387 */ /* 0x0005e20000100a00 */
[C---:B-1----:R-:W-:Y:S08]  /*802c0*/  HMMA.1688.F32.TF32 R156, R244.reuse, R10, R168 ;  /* 0x0000000af49c723c */ /* 0x042ff000000810a8 */
[----:B--2---:R-:W-:Y:S01]  /*802d0*/  HMMA.1688.F32.TF32 R240, R244, R6, R172 ;  /* 0x00000006f4f0723c */ /* 0x004fe200000810ac */
[----:B------:R-:W-:Y:S04]  /*802e0*/  STL.64 [R1+0x120], R160 ;  /* 0x000120a001007387 */ /* 0x000fe80000100a00 */
[----:B------:R-:W-:Y:S11]  /*802f0*/  STL.64 [R1+0x128], R162 ;  /* 0x000128a201007387 */ /* 0x000ff60000100a00 */
[----:B------:R-:W-:Y:S07]  /*80300*/  @!UPT UIADD3 URZ, URZ, URZ, URZ ;  /* 0x0000003f3f3ff290 */ /* 0x000fee000fffe03f */
[----:B------:R-:W-:Y:S04]  /*80310*/  STL.64 [R1+0x5c88], R242 ;  /* 0x005c88f201007387 */ /* 0x000fe80000100a00 */
        /* <DEDUP_REMOVED lines=8> */
[----:B------:R-:W-:Y:S04]  /*803a0*/  STL.64 [R1+0x5ca0], R180 ;  /* 0x005ca0b401007387 */ /* 0x000fe80000100a00 */
[----:B------:R-:W-:Y:S04]  /*803b0*/  STL [R1+0x5c7c], R186 ;  /* 0x005c7cba01007387 */ /* 0x000fe80000100800 */
[----:B------:R-:W-:Y:S04]  /*803c0*/  STL [R1+0x5c78], R187 ;  /* 0x005c78bb01007387 */ /* 0x000fe80000100800 */
[----:B------:R-:W-:Y:S04]  /*803d0*/  STL [R1+0x5c74], R191 ;  /* 0x005c74bf01007387 */ /* 0x000fe80000100800 */
[----:B------:R-:W-:Y:S04]  /*803e0*/  STL [R1+0x5c70], R195 ;  /* 0x005c70c301007387 */ /* 0x000fe80000100800 */
[----:B------:R-:W-:Y:S04]  /*803f0*/  STL.64 [R1+0x5cb8], R198 ;  /* 0x005cb8c601007387 */ /* 0x000fe80000100a00 */
[----:B------:R-:W-:Y:S04]  /*80400*/  STL.64 [R1+0x5cb0], R196 ;  /* 0x005cb0c401007387 */ /* 0x000fe80000100a00 */
[----:B------:R-:W-:Y:S04]  /*80410*/  STL.64 [R1+0x5cc8], R202 ;  /* 0x005cc8ca01007387 */ /* 0x000fe80000100a00 */
[----:B------:R-:W-:Y:S04]  /*80420*/  STL.64 [R1+0x5cc0], R200 ;  /* 0x005cc0c801007387 */ /* 0x000fe80000100a00 */
[----:B------:R-:W-:Y:S04]  /*80430*/  STL.64 [R1+0x5cd8], R206 ;  /* 0x005cd8ce01007387 */ /* 0x000fe80000100a00 */
[----:B------:R-:W-:Y:S04]  /*80440*/  STL.64 [R1+0x680], R156 ;  /* 0x0006809c01007387 */ /* 0x000fe80000100a00 */
[----:B------:R1:W-:Y:S02]  /*80450*/  STL.64 [R1+0x688], R158 ;  /* 0x0006889e01007387 */ /* 0x0003e40000100a00 */
[----:B-1----:R-:W-:Y:S01]  /*80460*/  HMMA.1688.F32.TF32 R156, R136, R118, R228 ;  /* 0x00000076889c723c */ /* 0x002fe200000810e4 */
[----:B------:R-:W-:Y:S01]  /*80470*/  MOV R235, R160 ;  /* 0x000000a000eb7202 */ /* 0x000fe20000000f00 */
[----:B------:R-:W-:-:S02]  /*80480*/  IMAD.MOV.U32 R234, RZ, RZ, R161 ;  /* 0x000000ffffea7224 */ /* 0x000fc400078e00a1 */
[----:B------:R-:W-:Y:S02]  /*80490*/  IMAD.MOV.U32 R233, RZ, RZ, R162 ;  /* 0x000000ffffe97224 */ /* 0x000fe400078e00a2 */
[----:B------:R-:W-:Y:S02]  /*804a0*/  IMAD.MOV.U32 R232, RZ, RZ, R163 ;  /* 0x000000ffffe87224 */ /* 0x000fe400078e00a3 */
[C---:B------:R-:W-:Y:S01]  /*804b0*/  HMMA.1688.F32.TF32 R160, R136.reuse, R102, R236 ;  /* 0x0000006688a0723c */ /* 0x040fe200000810ec */
[----:B------:R-:W-:Y:S11]  /*804c0*/  STL.64 [R1+0x5cd0], R204 ;  /* 0x005cd0cc01007387 */ /* 0x000ff60000100a00 */
[----:B------:R-:W-:Y:S04]  /*804d0*/  @!UPT UIADD3 URZ, URZ, URZ, URZ ;  /* 0x0000003f3f3ff290 */ /* 0x000fe8000fffe03f */
[----:B------:R-:W-:Y:S02]  /*804e0*/  IMAD.MOV.U32 R195, RZ, RZ, R159 ;  /* 0x000000ffffc37224 */ /* 0x000fe400078e009f */
[----:B------:R-:W-:Y:S01]  /*804f0*/  IMAD.MOV.U32 R191, RZ, RZ, R158 ;  /* 0x000000ffffbf7224 */ /* 0x000fe200078e009e */
[----:B------:R-:W-:Y:S01]  /*80500*/  MOV R186, R156 ;  /* 0x0000009c00ba7202 */ /* 0x000fe20000000f00 */
[----:B------:R-:W-:Y:S01]  /*80510*/  IMAD.MOV.U32 R187, RZ, RZ, R157 ;  /* 0x000000ffffbb7224 */ /* 0x000fe200078e009d */
[----:B------:R-:W2:Y:S04]  /*80520*/  LDL R159, [R1+0xc64] ;  /* 0x000c6400019f7983 */ /* 0x000ea80000100800 */
[----:B------:R-:W-:Y:S04]  /*80530*/  STL.64 [R1+0x5d08], R194 ;  /* 0x005d08c201007387 */ /* 0x000fe80000100a00 */
[----:B------:R-:W-:Y:S04]  /*80540*/  STL.64 [R1+0x5d00], R192 ;  /* 0x005d00c001007387 */ /* 0x000fe80000100a00 */
[----:B------:R-:W-:Y:S04]  /*80550*/  STL.64 [R1+0x5cf8], R190 ;  /* 0x005cf8be01007387 */ /* 0x000fe80000100a00 */
[----:B------:R-:W-:Y:S04]  /*80560*/  STL.64 [R1+0x5cf0], R188 ;  /* 0x005cf0bc01007387 */ /* 0x000fe80000100a00 */
[----:B------:R-:W-:Y:S04]  /*80570*/  STL.64 [R1+0x5ce8], R186 ;  /* 0x005ce8ba01007387 */ /* 0x000fe80000100a00 */
[----:B------:R-:W-:Y:S04]  /*80580*/  STL.64 [R1+0x5ce0], R184 ;  /* 0x005ce0b801007387 */ /* 0x000fe80000100a00 */
[----:B------:R1:W-:Y:S01]  /*80590*/  STL [R1+0x5c6c], R208 ;  /* 0x005c6cd001007387 */ /* 0x0003e20000100800 */
[----:B------:R-:W-:Y:S03]  /*805a0*/  HMMA.1688.F32.TF32 R212, R136, R106, R212 ;  /* 0x0000006a88d4723c */ /* 0x000fe600000810d4 */
[----:B------:R3:W-:Y:S04]  /*805b0*/  STL [R1+0x5c68], R209 ;  /* 0x005c68d101007387 */ /* 0x0007e80000100800 */
[----:B------:R4:W-:Y:S01]  /*805c0*/  STL [R1+0x5c64], R210 ;  /* 0x005c64d201007387 */ /* 0x0009e20000100800 */
[----:B-1----:R-:W-:-:S03]  /*805d0*/  MOV R208, R160 ;  /* 0x000000a000d07202 */ /* 0x002fc60000000f00 */
[----:B------:R1:W-:Y:S01]  /*805e0*/  STL [R1+0x5c60], R211 ;  /* 0x005c60d301007387 */ /* 0x0003e20000100800 */
[----:B------:R-:W-:Y:S01]  /*805f0*/  MOV R160, R129 ;  /* 0x0000008100a07202 */ /* 0x000fe20000000f00 */
[----:B---3--:R-:W-:Y:S02]  /*80600*/  IMAD.MOV.U32 R209, RZ, RZ, R161 ;  /* 0x000000ffffd17224 */ /* 0x008fe400078e00a1 */
[----:B------:R-:W-:Y:S02]  /*80610*/  IMAD.MOV.U32 R161, RZ, RZ, R128 ;  /* 0x000000ffffa17224 */ /* 0x000fe400078e0080 */
[----:B----4-:R-:W-:Y:S01]  /*80620*/  IMAD.MOV.U32 R210, RZ, RZ, R162 ;  /* 0x000000ffffd27224 */ /* 0x010fe200078e00a2 */
[----:B------:R-:W3:Y:S01]  /*80630*/  LDSM.16.M88.4 R128, [R2+0x80] ;  /* 0x000080000280783b */ /* 0x000ee20000000200 */
[----:B------:R-:W-:Y:S02]  /*80640*/  IMAD.MOV.U32 R162, RZ, RZ, R125 ;  /* 0x000000ffffa27224 */ /* 0x000fe400078e007d */
[----:B-1----:R-:W-:-:S02]  /*80650*/  IMAD.MOV.U32 R211, RZ, RZ, R163 ;  /* 0x000000ffffd37224 */ /* 0x002fc400078e00a3 */
[----:B------:R-:W-:Y:S01]  /*80660*/  IMAD.MOV.U32 R163, RZ, RZ, R124 ;  /* 0x000000ffffa37224 */ /* 0x000fe200078e007c */
[----:B------:R-:W-:Y:S01]  /*80670*/  MOV R164, R121 ;  /* 0x0000007900a47202 */ /* 0x000fe20000000f00 */
[----:B------:R-:W1:Y:S01]  /*80680*/  LDSM.16.M88.4 R124, [R2+0x2080] ;  /* 0x00208000027c783b */ /* 0x000e620000000200 */
[----:B------:R-:W-:Y:S01]  /*80690*/  IMAD.MOV.U32 R165, RZ, RZ, R120 ;  /* 0x000000ffffa57224 */ /* 0x000fe200078e0078 */
[C---:B------:R-:W-:Y:S01]  /*806a0*/  HMMA.1688.F32.TF32 R216, R136.reuse, R98, R216 ;  /* 0x0000006288d8723c */ /* 0x040fe200000810d8 */
[----:B------:R-:W-:Y:S01]  /*806b0*/  IMAD.MOV.U32 R166, RZ, RZ, R117 ;  /* 0x000000ffffa67224 */ /* 0x000fe200078e0075 */
[----:B------:R-:W4:Y:S01]  /*806c0*/  LDSM.16.M88.4 R120, [R2+0x4080] ;  /* 0x004080000278783b */ /* 0x000f220000000200 */
[----:B------:R-:W-:Y:S01]  /*806d0*/  IMAD.MOV.U32 R167, RZ, RZ, R116 ;  /* 0x000000ffffa77224 */ /* 0x000fe200078e0074 */
[----:B------:R-:W-:Y:S01]  /*806e0*/  MOV R248, R113 ;  /* 0x0000007100f87202 */ /* 0x000fe20000000f00 */
[----:B------:R-:W-:Y:S01]  /*806f0*/  IMAD.MOV.U32 R249, RZ, RZ, R112 ;  /* 0x000000fffff97224 */ /* 0x000fe200078e0070 */
[----:B------:R-:W1:Y:S01]  /*80700*/  LDSM.16.M88.4 R116, [R2+0x6080] ;  /* 0x006080000274783b */ /* 0x000e620000000200 */
[----:B------:R-:W-:Y:S01]  /*80710*/  IMAD.MOV.U32 R250, RZ, RZ, R109 ;  /* 0x000000fffffa7224 */ /* 0x000fe200078e006d */
[C---:B------:R-:W-:Y:S01]  /*80720*/  HMMA.1688.F32.TF32 R132, R136.reuse, R94, R132 ;  /* 0x0000005e8884723c */ /* 0x040fe20000081084 */
[----:B------:R-:W-:Y:S01]  /*80730*/  IMAD.MOV.U32 R251, RZ, RZ, R108 ;  /* 0x000000fffffb7224 */ /* 0x000fe200078e006c */
[----:B------:R-:W1:Y:S04]  /*80740*/  LDSM.16.M88.4 R112, [R2+0x8080] ;  /* 0x008080000270783b */ /* 0x000e680000000200 */
[----:B------:R-:W1:Y:S02]  /*80750*/  LDSM.16.M88.4 R108, [R2+0xa080] ;  /* 0x00a08000026c783b */ /* 0x000e640000000200 */
[C---:B------:R-:W-:Y:S02]  /*80760*/  HMMA.1688.F32.TF32 R224, R136.reuse, R90, R220 ;  /* 0x0000005a88e0723c */ /* 0x040fe400000810dc */
[----:B------:R-:W-:Y:S04]  /*80770*/  STL.64 [R1+0x5d18], R234 ;  /* 0x005d18ea01007387 */ /* 0x000fe80000100a00 */
[----:B------:R-:W-:Y:S02]  /*80780*/  STL.64 [R1+0x5d10], R232 ;  /* 0x005d10e801007387 */ /* 0x000fe40000100a00 */
[C---:B------:R-:W-:Y:S02]  /*80790*/  HMMA.1688.F32.TF32 R160, R136.reuse, R58, R160 ;  /* 0x0000003a88a0723c */ /* 0x040fe400000810a0 */
[----:B------:R-:W-:Y:S04]  /*807a0*/  STL [R1+0x5c5c], R212 ;  /* 0x005c5cd401007387 */ /* 0x000fe80000100800 */
[----:B------:R-:W-:Y:S04]  /*807b0*/  STL [R1+0x5c58], R213 ;  /* 0x005c58d501007387 */ /* 0x000fe80000100800 */
[----:B------:R-:W-:Y:S01]  /*807c0*/  STL [R1+0x5c54], R214 ;  /* 0x005c54d601007387 */ /* 0x000fe20000100800 */
[----:B------:R-:W-:Y:S03]  /*807d0*/  HMMA.1688.F32.TF32 R164, R136, R62, R164 ;  /* 0x0000003e88a4723c */ /* 0x000fe600000810a4 */
[----:B------:R-:W-:Y:S04]  /*807e0*/  STL [R1+0x5c50], R215 ;  /* 0x005c50d701007387 */ /* 0x000fe80000100800 */
[----:B------:R-:W-:Y:S04]  /*807f0*/  STL.64 [R1+0x5d28], R210 ;  /* 0x005d28d201007387 */ /* 0x000fe80000100a00 */
[----:B------:R-:W-:Y:S04]  /*80800*/  STL.64 [R1+0x5d20], R208 ;  /* 0x005d20d001007387 */ /* 0x000fe80000100a00 */
[----:B------:R-:W-:Y:S04]  /*80810*/  STL [R1+0x5c4c], R216 ;  /* 0x005c4cd801007387 */ /* 0x000fe80000100800 */
[----:B------:R-:W-:Y:S04]  /*80820*/  STL [R1+0x5c48], R217 ;  /* 0x005c48d901007387 */ /* 0x000fe80000100800 */
[----:B------:R1:W-:Y:S04]  /*80830*/  STL [R1+0x5c44], R218 ;  /* 0x005c44da01007387 */ /* 0x0003e80000100800 */
[----:B------:R1:W-:Y:S04]  /*80840*/  STL [R1+0x5c40], R219 ;  /* 0x005c40db01007387 */ /* 0x0003e80000100800 */
[----:B------:R-:W-:Y:S04]  /*80850*/  STL.64 [R1+0x640], R132 ;  /* 0x0006408401007387 */ /* 0x000fe80000100a00 */
[----:B------:R-:W-:Y:S04]  /*80860*/  STL.64 [R1+0x648], R134 ;  /* 0x0006488601007387 */ /* 0x000fe80000100a00 */
[----:B------:R-:W2:Y:S04]  /*80870*/  LDL R223, [R1+0xc58] ;  /* 0x000c580001df7983 */ /* 0x000ea80000100800 */
[----:B------:R-:W-:Y:S04]  /*80880*/  STL [R1+0x5c3c], R224 ;  /* 0x005c3ce001007387 */ /* 0x000fe80000100800 */
[----:B------:R-:W-:Y:S04]  /*80890*/  STL [R1+0x5c38], R225 ;  /* 0x005c38e101007387 */ /* 0x000fe80000100800 */
[----:B------:R-:W-:Y:S04]  /*808a0*/  STL [R1+0x5c34], R226 ;  /* 0x005c34e201007387 */ /* 0x000fe80000100800 */
[----:B------:R-:W-:Y:S04]  /*808b0*/  STL [R1+0x5c30], R227 ;  /* 0x005c30e301007387 */ /* 0x000fe80000100800 */
[----:B---3--:R-:W-:Y:S04]  /*808c0*/  STL [R1+0x5c10], R130 ;  /* 0x005c108201007387 */ /* 0x008fe80000100800 */
[----:B------:R-:W-:Y:S04]  /*808d0*/  STL [R1+0x5c0c], R131 ;  /* 0x005c0c8301007387 */ /* 0x000fe80000100800 */
[----:B-1----:R-:W-:Y:S04]  /*808e0*/  STL [R1+0x5c04], R126 ;  /* 0x005c047e01007387 */ /* 0x002fe80000100800 */
[----:B------:R-:W-:Y:S04]  /*808f0*/  STL [R1+0x5c00], R127 ;  /* 0x005c007f01007387 */ /* 0x000fe80000100800 */
[----:B----4-:R-:W-:Y:S04]  /*80900*/  STL [R1+0x5c14], R122 ;  /* 0x005c147a01007387 */ /* 0x010fe80000100800 */
        /* <DEDUP_REMOVED lines=11> */
[----:B------:R1:W-:Y:S04]  /*809c0*/  STL.64 [R1+0x630], R164 ;  /* 0x000630a401007387 */ /* 0x0003e80000100a00 */
[----:B------:R3:W-:Y:S04]  /*809d0*/  STL.64 [R1+0x638], R166 ;  /* 0x000638a601007387 */ /* 0x0007e80000100a00 */
[----:B------:R-:W-:Y:S04]  /*809e0*/  STL.64 [R1+0x5d38], R218 ;  /* 0x005d38da01007387 */ /* 0x000fe80000100a00 */
[----:B------:R-:W-:Y:S01]  /*809f0*/  STL.64 [R1+0x5d30], R216 ;  /* 0x005d30d801007387 */ /* 0x000fe20000100a00 */
[----:B-1----:R-:W-:Y:S01]  /*80a00*/  MOV R164, R84 ;  /* 0x0000005400a47202 */ /* 0x002fe20000000f00 */
[----:B------:R-:W-:-:S02]  /*80a10*/  IMAD.MOV.U32 R165, RZ, RZ, R73 ;  /* 0x000000ffffa57224 */ /* 0x000fc400078e0049 */
[----:B------:R-:W4:Y:S01]  /*80a20*/  LDL.LU R84, [R1+0x5e7c] ;  /* 0x005e7c0001547983 */ /* 0x000f220000300800 */
[----:B---3--:R-:W-:Y:S01]  /*80a30*/  IMAD.MOV.U32 R166, RZ, RZ, R72 ;  /* 0x000000ffffa67224 */ /* 0x008fe200078e0048 */
[----:B------:R-:W-:Y:S01]  /*80a40*/  MOV R168, R80 ;  /* 0x0000005000a87202 */ /* 0x000fe20000000f00 */
[----:B------:R-:W-:Y:S01]  /*80a50*/  IMAD.MOV.U32 R167, RZ, RZ, R96 ;  /* 0x000000ffffa77224 */ /* 0x000fe200078e0060 */
[----:B------:R-:W3:Y:S01]  /*80a60*/  LDL.LU R73, [R1+0x5e78] ;  /* 0x005e780001497983 */ /* 0x000ee20000300800 */
[----:B------:R-:W-:-:S03]  /*80a70*/  IMAD.MOV.U32 R169, RZ, RZ, R81 ;  /* 0x000000ffffa97224 */ /* 0x000fc600078e0051 */
[----:B------:R-:W3:Y:S01]  /*80a80*/  LDL.LU R72, [R1+0x5e74] ;  /* 0x005e740001487983 */ /* 0x000ee20000300800 */
[----:B------:R-:W-:-:S03]  /*80a90*/  IMAD.MOV.U32 R170, RZ, RZ, R105 ;  /* 0x000000ffffaa7224 */ /* 0x000fc600078e0069 */
        /* <DEDUP_REMOVED lines=10> */
[----:B------:R-:W-:Y:S01]  /*80b40*/  IMAD.MOV.U32 R247, RZ, RZ, R92 ;  /* 0x000000fffff77224 */ /* 0x000fe200078e005c */
[----:B------:R-:W-:Y:S02]  /*80b50*/  MOV R240, R93 ;  /* 0x0000005d00f07202 */ /* 0x000fe40000000f00 */
        /* <DEDUP_REMOVED lines=17> */
[----:B------:R-:W-:Y:S01]  /*80c70*/  HMMA.1688.F32.TF32 R160, R136, R54, R248 ;  /* 0x0000003688a0723c */ /* 0x000fe200000810f8 */
[----:B------:R-:W-:Y:S01]  /*80c80*/  IMAD.MOV.U32 R178, RZ, RZ, R61 ;  /* 0x000000ffffb27224 */ /* 0x000fe200078e003d */
[----:B------:R-:W-:Y:S01]  /*80c90*/  MOV R173, R56 ;  /* 0x0000003800ad7202 */ /* 0x000fe20000000f00 */
[----:B------:R-:W-:Y:S01]  /*80ca0*/  IMAD.MOV.U32 R179, RZ, RZ, R60 ;  /* 0x000000ffffb37224 */ /* 0x000fe200078e003c */
[----:B------:R-:W-:Y:S04]  /*80cb0*/  LDSM.16.M88.4 R88, [R2+0x14080] ;  /* 0x014080000258783b */ /* 0x000fe80000000200 */
[----:B--2---:R-:W-:Y:S04]  /*80cc0*/  LDS R132, [R159+0x83000] ;  /* 0x083000009f847984 */ /* 0x004fe80000000800 */
[----:B------:R-:W-:Y:S01]  /*80cd0*/  LDS R134, [R159+0x83400] ;  /* 0x083400009f867984 */ /* 0x000fe20000000800 */
[----:B------:R-:W-:-:S02]  /*80ce0*/  IMAD.MOV.U32 R172, RZ, RZ, R57 ;  /* 0x000000ffffac7224 */ /* 0x000fc400078e0039 */
[----:B------:R-:W-:Y:S02]  /*80cf0*/  IMAD.MOV.U32 R174, RZ, RZ, R53 ;  /* 0x000000ffffae7224 */ /* 0x000fe400078e0035 */
[----:B------:R-:W-:Y:S01]  /*80d00*/  IMAD.MOV.U32 R175, RZ, RZ, R52 ;  /* 0x000000ffffaf7224 */ /* 0x000fe200078e0034 */
[----:B------:R-:W-:Y:S04]  /*80d10*/  LDS R133, [R223+0x83000] ;  /* 0x08300000df857984 */ /* 0x000fe80000000800 */
[----:B------:R-:W1:Y:S01]  /*80d20*/  LDS R135, [R223+0x83400] ;  /* 0x08340000df877984 */ /* 0x000e620000000800 */
[----:B----4-:R-:W-:Y:S01]  /*80d30*/  IMAD.MOV.U32 R74, RZ, RZ, R84 ;  /* 0x000000ffff4a7224 */ /* 0x010fe200078e0054 */
[----:B---3--:R-:W-:Y:S02]  /*80d40*/  MOV R180, R105 ;  /* 0x0000006900b47202 */ /* 0x008fe40000000f00 */
[----:B------:R-:W2:Y:S04]  /*80d50*/  LDL.LU R84, [R1+0x5e34] ;  /* 0x005e340001547983 */ /* 0x000ea80000300800 */
[----:B------:R-:W3:Y:S04]  /*80d60*/  LDL.LU R252, [R1+0x5e30] ;  /* 0x005e300001fc7983 */ /* 0x000ee80000300800 */
        /* <DEDUP_REMOVED lines=11> */
[----:B------:R-:W-:Y:S02]  /*80e20*/  IMAD.MOV.U32 R87, RZ, RZ, R104 ;  /* 0x000000ffff577224 */ /* 0x000fe400078e0068 */
[----:B------:R-:W-:Y:S01]  /*80e30*/  IMAD.MOV.U32 R86, RZ, RZ, R101 ;  /* 0x000000ffff567224 */ /* 0x000fe200078e0065 */
[----:B------:R-:W-:Y:S01]  /*80e40*/  MOV R212, R160 ;  /* 0x000000a000d47202 */ /* 0x000fe20000000f00 */
[----:B------:R-:W2:Y:S04]  /*80e50*/  LDL.LU R101, [R1+0x5e14] ;  /* 0x005e140001657983 */ /* 0x000ea80000300800 */
[----:B------:R-:W2:Y:S01]  /*80e60*/  LDL.LU R104, [R1+0x5e10] ;  /* 0x005e100001687983 */ /* 0x000ea20000300800 */
[----:B------:R-:W-:-:S02]  /*80e70*/  IMAD.MOV.U32 R213, RZ, RZ, R161 ;  /* 0x000000ffffd57224 */ /* 0x000fc400078e00a1 */
[----:B------:R-:W-:Y:S01]  /*80e80*/  IMAD.MOV.U32 R214, RZ, RZ, R162 ;  /* 0x000000ffffd67224 */ /* 0x000fe200078e00a2 */
[----:B------:R-:W-:Y:S01]  /*80e90*/  MOV R249, R40 ;  /* 0x0000002800f97202 */ /* 0x000fe20000000f00 */
[----:B------:R-:W-:Y:S01]  /*80ea0*/  IMAD.MOV.U32 R215, RZ, RZ, R163 ;  /* 0x000000ffffd77224 */ /* 0x000fe200078e00a3 */
[----:B------:R-:W-:Y:S01]  /*80eb0*/  LDSM.16.M88.4 R56, [R2+0x26080] ;  /* 0x026080000238783b */ /* 0x000fe20000000200 */
[----:B------:R-:W-:Y:S02]  /*80ec0*/  IMAD.MOV.U32 R248, RZ, RZ, R41 ;  /* 0x000000fffff87224 */ /* 0x000fe400078e0029 */
[----:B------:R-:W-:Y:S01]  /*80ed0*/  IMAD.MOV.U32 R250, RZ, RZ, R37 ;  /* 0x000000fffffa7224 */ /* 0x000fe200078e0025 */
[----:B------:R-:W-:Y:S01]  /*80ee0*/  LDSM.16.M88.4 R52, [R2+0x2e080] ;  /* 0x02e080000234783b */ /* 0x000fe20000000200 */
[----:B------:R-:W-:Y:S02]  /*80ef0*/  IMAD.MOV.U32 R251, RZ, RZ, R36 ;  /* 0x000000fffffb7224 */ /* 0x000fe400078e0024 */
[----:B------:R-:W-:Y:S01]  /*80f00*/  IMAD.MOV.U32 R66, RZ, RZ, R93 ;  /* 0x000000ffff427224 */ /* 0x000fe200078e005d */
[----:B------:R-:W-:Y:S01]  /*80f10*/  LDSM.16.M88.4 R60, [R2+0x3e080] ;  /* 0x03e08000023c783b */ /* 0x000fe20000000200 */
[----:B---3--:R-:W-:Y:S01]  /*80f20*/  IMAD.MOV.U32 R83, RZ, RZ, R252 ;  /* 0x000000ffff537224 */ /* 0x008fe200078e00fc */
[----:B----4-:R-:W-:-:S02]  /*80f30*/  MOV R82, R105 ;  /* 0x0000006900527202 */ /* 0x010fc40000000f00 */
[----:B------:R-:W3:Y:S04]  /*80f40*/  LDL.LU R105, [R1+0x5e0c] ;  /* 0x005e0c0001697983 */ /* 0x000ee80000300800 */
        /* <DEDUP_REMOVED lines=8> */
[----:B--2---:R-:W-:Y:S01]  /*80fd0*/  IMAD.MOV.U32 R197, RZ, RZ, R100 ;  /* 0x000000ffffc57224 */ /* 0x004fe200078e0064 */
[----:B------:R-:W-:Y:S01]  /*80fe0*/  MOV R199, R96 ;  /* 0x0000006000c77202 */ /* 0x000fe20000000f00 */
[----:B------:R-:W-:-:S02]  /*80ff0*/  IMAD.MOV.U32 R198, RZ, RZ, R97 ;  /* 0x000000ffffc67224 */ /* 0x000fc400078e0061 */
[----:B------:R-:W-:Y:S01]  /*81000*/  IMAD.MOV.U32 R196, RZ, RZ, R101 ;  /* 0x000000ffffc47224 */ /* 0x000fe200078e0065 */
[----:B------:R-:W-:Y:S01]  /*81010*/  MOV R203, R104 ;  /* 0x0000006800cb7202 */ /* 0x000fe20000000f00 */
[----:B------:R-:W-:Y:S02]  /*81020*/  IMAD.MOV.U32 R162, RZ, RZ, R45 ;  /* 0x000000ffffa27224 */ /* 0x000fe400078e002d */
[----:B------:R-:W-:-:S03]  /*81030*/  IMAD.MOV.U32 R163, RZ, RZ, R44 ;  /* 0x000000ffffa37224 */ /* 0x000fc600078e002c */
[C---:B------:R-:W-:Y:S08]  /*81040*/  HMMA.1688.F32.TF32 R40, R136.reuse, R42, R196 ;  /* 0x0000002a8828723c */ /* 0x040ff000000810c4 */
[----:B------:R-:W-:Y:S01]  /*81050*/  HMMA.1688.F32.TF32 R36, R136, R38, R80 ;  /* 0x000000268824723c */ /* 0x000fe20000081050 */
[----:B------:R-:W-:Y:S01]  /*81060*/  STL.64 [R1+0x5d48], R214 ;  /* 0x005d48d601007387 */ /* 0x000fe20000100a00 */
[----:B------:R-:W-:-:S03]  /*81070*/  IMAD.MOV.U32 R67, RZ, RZ, R92 ;  /* 0x000000ffff437224 */ /* 0x000fc600078e005c */
[----:B------:R-:W-:Y:S04]  /*81080*/  STL.64 [R1+0x5d40], R212 ;  /* 0x005d40d401007387 */ /* 0x000fe80000100a00 */
[----:B------:R-:W-:Y:S04]  /*81090*/  LDSM.16.M88.4 R100, [R2+0xe080] ;  /* 0x00e080000264783b */ /* 0x000fe80000000200 */
[----:B------:R-:W-:Y:S04]  /*810a0*/  LDSM.16.M88.4 R96, [R2+0x10080] ;  /* 0x010080000260783b */ /* 0x000fe80000000200 */
[----:B------:R-:W-:Y:S04]  /*810b0*/  LDSM.16.M88.4 R92, [R2+0x12080] ;  /* 0x01208000025c783b */ /* 0x000fe80000000200 */
[----:B------:R-:W-:Y:S01]  /*810c0*/  LDSM.16.M88.4 R80, [R2+0x18080] ;  /* 0x018080000250783b */ /* 0x000fe20000000200 */
[----:B---3--:R-:W-:-:S03]  /*810d0*/  IMAD.MOV.U32 R202, RZ, RZ, R105 ;  /* 0x000000ffffca7224 */ /* 0x008fc600078e0069 */
[----:B------:R-:W2:Y:S01]  /*810e0*/  LDSM.16.M88.4 R104, [R2+0xc080] ;  /* 0x00c080000268783b */ /* 0x000ea20000000200 */
[----:B----4-:R-:W-:Y:S01]  /*810f0*/  IMAD.MOV.U32 R201, RZ, RZ, R252 ;  /* 0x000000ffffc97224 */ /* 0x010fe200078e00fc */
[C---:B------:R-:W-:Y:S08]  /*81100*/  HMMA.1688.F32.TF32 R48, R136.reuse, R50, R204 ;  /* 0x000000328830723c */ /* 0x040ff000000810cc */
[----:B------:R-:W-:Y:S11]  /*81110*/  HMMA.1688.F32.TF32 R44, R136, R46, R200 ;  /* 0x0000002e882c723c */ /* 0x000ff600000810c8 */
[----:B------:R-:W-:Y:S05]  /*81120*/  @!UPT UIADD3 URZ, URZ, URZ, URZ ;  /* 0x0000003f3f3ff290 */ /* 0x000fea000fffe03f */
[----:B------:R-:W-:Y:S01]  /*81130*/  IMAD.MOV.U32 R226, RZ, RZ, R50 ;  /* 0x000000ffffe27224 */ /* 0x000fe200078e0032 */
[----:B------:R-:W-:Y:S01]  /*81140*/  MOV R225, R49 ;  /* 0x0000003100e17202 */ /* 0x000fe20000000f00 */
[----:B------:R-:W-:Y:S02]  /*81150*/  IMAD.MOV.U32 R227, RZ, RZ, R51 ;  /* 0x000000ffffe37224 */ /* 0x000fe400078e0033 */
[----:B------:R-:W-:Y:S02]  /*81160*/  IMAD.MOV.U32 R224, RZ, RZ, R48 ;  /* 0x000000ffffe07224 */ /* 0x000fe400078e0030 */
[----:B------:R-:W-:Y:S04]  /*81170*/  LDSM.16.M88.4 R48, [R2+0x30080] ;  /* 0x030080000230783b */ /* 0x000fe80000000200 */
[----:B------:R-:W-:Y:S01]  /*81180*/  STL.64 [R1+0x5d58], R226 ;  /* 0x005d58e201007387 */ /* 0x000fe20000100a00 */
[----:B------:R-:W-:-:S03]  /*81190*/  IMAD.MOV.U32 R252, RZ, RZ, R47 ;  /* 0x000000fffffc7224 */ /* 0x000fc600078e002f */
[----:B------:R-:W-:Y:S04]  /*811a0*/  STL.64 [R1+0x5d50], R224 ;  /* 0x005d50e001007387 */ /* 0x000fe80000100a00 */
[----:B------:R-:W-:Y:S04]  /*811b0*/  STL.64 [R1+0x5f0], R44 ;  /* 0x0005f02c01007387 */ /* 0x000fe80000100a00 */
[----:B------:R3:W-:Y:S04]  /*811c0*/  STL [R1+0x5f8], R46 ;  /* 0x0005f82e01007387 */ /* 0x0007e80000100800 */
[----:B------:R-:W-:Y:S04]  /*811d0*/  STL.64 [R1+0x5e0], R40 ;  /* 0x0005e02801007387 */ /* 0x000fe80000100a00 */
[----:B------:R4:W-:Y:S01]  /*811e0*/  STL.64 [R1+0x5e8], R42 ;  /* 0x0005e82a01007387 */ /* 0x0009e20000100a00 */
[C---:B---3--:R-:W-:Y:S03]  /*811f0*/  HMMA.1688.F32.TF32 R44, R136.reuse, R34, R84 ;  /* 0x00000022882c723c */ /* 0x048fe60000081054 */
[----:B------:R-:W-:Y:S04]  /*81200*/  STL.64 [R1+0x5d0], R36 ;  /* 0x0005d02401007387 */ /* 0x000fe80000100a00 */
[----:B------:R3:W-:Y:S01]  /*81210*/  STL.64 [R1+0x5d8], R38 ;  /* 0x0005d82601007387 */ /* 0x0007e20000100a00 */
[C---:B----4-:R-:W-:Y:S03]  /*81220*/  HMMA.1688.F32.TF32 R40, R136.reuse, R30, R64 ;  /* 0x0000001e8828723c */ /* 0x050fe60000081040 */
[----:B------:R-:W4:Y:S04]  /*81230*/  LDSM.16.M88.4 R84, [R2+0x16080] ;  /* 0x016080000254783b */ /* 0x000f280000000200 */
[----:B------:R-:W-:Y:S01]  /*81240*/  LDSM.16.M88.4 R64, [R2+0x20080] ;  /* 0x020080000240783b */ /* 0x000fe20000000200 */
[C---:B---3--:R-:W-:Y:S03]  /*81250*/  HMMA.1688.F32.TF32 R36, R136.reuse, R26, R68 ;  /* 0x0000001a8824723c */ /* 0x048fe60000081044 */
[----:B------:R-:W-:Y:S04]  /*81260*/  LDSM.16.M88.4 R68, [R2+0x1e080] ;  /* 0x01e080000244783b */ /* 0x000fe80000000200 */
[----:B------:R-:W-:Y:S04]  /*81270*/  STL.64 [R1+0x5c0], R44 ;  /* 0x0005c02c01007387 */ /* 0x000fe80000100a00 */
[----:B------:R3:W-:Y:S04]  /*81280*/  STL.64 [R1+0x5c8], R46 ;  /* 0x0005c82e01007387 */ /* 0x0007e80000100a00 */
[----:B------:R-:W-:Y:S04]  /*81290*/  STL.64 [R1+0x5b0], R40 ;  /* 0x0005b02801007387 */ /* 0x000fe80000100a00 */
[----:B------:R1:W-:Y:S01]  /*812a0*/  STL.64 [R1+0x5b8], R42 ;  /* 0x0005b82a01007387 */ /* 0x0003e20000100a00 */
[C---:B---3--:R-:W-:Y:S03]  /*812b0*/  HMMA.1688.F32.TF32 R44, R136.reuse, R22, R180 ;  /* 0x00000016882c723c */ /* 0x048fe600000810b4 */
[----:B------:R-:W-:Y:S04]  /*812c0*/  STL.64 [R1+0x5a0], R36 ;  /* 0x0005a02401007387 */ /* 0x000fe80000100a00 */
[----:B------:R3:W-:Y:S01]  /*812d0*/  STL.64 [R1+0x5a8], R38 ;  /* 0x0005a82601007387 */ /* 0x0007e20000100a00 */
[C---:B-1----:R-:W-:Y:S03]  /*812e0*/  HMMA.1688.F32.TF32 R40, R136.reuse, R18, R72 ;  /* 0x000000128828723c */ /* 0x042fe60000081048 */
[----:B------:R-:W-:Y:S05]  /*812f0*/  LDSM.16.M88.4 R72, [R2+0x1c080] ;  /* 0x01c080000248783b */ /* 0x000fea0000000200 */
[C---:B---3--:R-:W-:Y:S07]  /*81300*/  HMMA.1688.F32.TF32 R36, R136.reuse, R14, R176 ;  /* 0x0000000e8824723c */ /* 0x048fee00000810b0 */
[----:B------:R-:W-:Y:S04]  /*81310*/  STL.64 [R1+0x590], R44 ;  /* 0x0005902c01007387 */ /* 0x000fe80000100a00 */
[----:B------:R1:W-:Y:S04]  /*81320*/  STL.64 [R1+0x598], R46 ;  /* 0x0005982e01007387 */ /* 0x0003e80000100a00 */
[----:B------:R-:W-:Y:S04]  /*81330*/  STL.64 [R1+0x580], R40 ;  /* 0x0005802801007387 */ /* 0x000fe80000100a00 */
[----:B------:R3:W-:Y:S01]  /*81340*/  STL.64 [R1+0x588], R42 ;  /* 0x0005882a01007387 */ /* 0x0007e20000100a00 */
[C---:B-1----:R-:W-:Y:S03]  /*81350*/  HMMA.1688.F32.TF32 R44, R136.reuse, R10, R76 ;  /* 0x0000000a882c723c */ /* 0x042fe6000008104c */
[----:B------:R-:W-:Y:S04]  /*81360*/  STL.64 [R1+0x570], R36 ;  /* 0x0005702401007387 */ /* 0x000fe80000100a00 */
[----:B------:R1:W-:Y:S01]  /*81370*/  STL.64 [R1+0x578], R38 ;  /* 0x0005782601007387 */ /* 0x0003e20000100a00 */
[----:B---3--:R-:W-:Y:S03]  /*81380*/  HMMA.1688.F32.TF32 R40, R136, R6, R240 ;  /* 0x000000068828723c */ /* 0x008fe600000810f0 */
[----:B------:R-:W3:Y:S05]  /*81390*/  LDSM.16.M88.4 R76, [R2+0x1a080] ;  /* 0x01a08000024c783b */ /* 0x000eea0000000200 */
[C---:B-1----:R-:W-:Y:S07]  /*813a0*/  HMMA.1688.F32.TF32 R36, R132.reuse, R128, R244 ;  /* 0x000000808424723c */ /* 0x042fee00000810f4 */
[----:B------:R-:W-:Y:S04]  /*813b0*/  STL.64 [R1+0x560], R44 ;  /* 0x0005602c01007387 */ /* 0x000fe80000100a00 */
[----:B------:R-:W-:Y:S04]  /*813c0*/  STL.64 [R1+0x568], R46 ;  /* 0x0005682e01007387 */ /* 0x000fe80000100a00 */
[----:B------:R-:W-:Y:S04]  /*813d0*/  STL.64 [R1+0x550], R40 ;  /* 0x0005502801007387 */ /* 0x000fe80000100a00 */
[----:B------:R-:W-:Y:S04]  /*813e0*/  STL.64 [R1+0x558], R42 ;  /* 0x0005582a01007387 */ /* 0x000fe80000100a00 */
[----:B------:R-:W-:Y:S04]  /*813f0*/  STL.64 [R1+0x540], R36 ;  /* 0x0005402401007387 */ /* 0x000fe80000100a00 */
[----:B------:R1:W-:Y:S02]  /*81400*/  STL.64 [R1+0x548], R38 ;  /* 0x0005482601007387 */ /* 0x0003e40000100a00 */
[C---:B-1----:R-:W-:Y:S11]  /*81410*/  HMMA.1688.F32.TF32 R36, R132.reuse, R116, R164 ;  /* 0x000000748424723c */ /* 0x042ff600000810a4 */
[----:B------:R-:W-:Y:S11]  /*81420*/  @!UPT UIADD3 URZ, URZ, URZ, URZ ;  /* 0x0000003f3f3ff290 */ /* 0x000ff6000fffe03f */
[----:B------:R-:W-:Y:S02]  /*81430*/  @!UPT UIADD3 URZ, URZ, URZ, URZ ;  /* 0x0000003f3f3ff290 */ /* 0x000fe4000fffe03f */
[----:B------:R-:W-:Y:S01]  /*81440*/  MOV R110, R36 ;  /* 0x00000024006e7202 */ /* 0x000fe20000000f00 */
[----:B------:R-:W-:Y:S02]  /*81450*/  IMAD.MOV.U32 R111, RZ, RZ, R37 ;  /* 0x000000ffff6f7224 */ /* 0x000fe400078e0025 */
[----:B------:R-:W-:Y:S02]  /*81460*/  IMAD.MOV.U32 R114, RZ, RZ, R38 ;  /* 0x000000ffff727224 */ /* 0x000fe400078e0026 */
[----:B------:R-:W-:Y:S02]  /*81470*/  IMAD.MOV.U32 R115, RZ, RZ, R39 ;  /* 0x000000ffff737224 */ /* 0x000fe400078e0027 */
[C---:B------:R-:W-:Y:S08]  /*81480*/  HMMA.1688.F32.TF32 R36, R132.reuse, R112, R160 ;  /* 0x000000708424723c */ /* 0x040ff000000810a0 */
[C---:B------:R-:W-:Y:S08]  /*81490*/  HMMA.1688.F32.TF32 R44, R132.reuse, R124, R172 ;  /* 0x0000007c842c723c */ /* 0x040ff000000810ac */
[----:B------:R-:W-:Y:S01]  /*814a0*/  HMMA.1688.F32.TF32 R40, R132, R120, R168 ;  /* 0x000000788428723c */ /* 0x000fe200000810a8 */
[----:B------:R-:W-:Y:S01]  /*814b0*/  MOV R172, R17 ;  /* 0x0000001100ac7202 */ /* 0x000fe20000000f00 */
[----:B------:R-:W-:Y:S01]  /*814c0*/  IMAD.MOV.U32 R173, RZ, RZ, R16 ;  /* 0x000000ffffad7224 */ /* 0x000fe200078e0010 */
[----:B------:R-:W-:Y:S01]  /*814d0*/  MOV R164, R33 ;  /* 0x0000002100a47202 */ /* 0x000fe20000000f00 */
[----:B------:R-:W1:Y:S04]  /*814e0*/  LDSM.16.M88.4 R16, [R2+0x22080] ;  /* 0x022080000210783b */ /* 0x000e680000000200 */
[----:B------:R-:W-:Y:S01]  /*814f0*/  MOV R118, R36 ;  /* 0x0000002400767202 */ /* 0x000fe20000000f00 */
[----:B------:R-:W-:-:S02]  /*81500*/  IMAD.MOV.U32 R119, RZ, RZ, R37 ;  /* 0x000000ffff777224 */ /* 0x000fc400078e0025 */
[----:B------:R-:W-:Y:S01]  /*81510*/  IMAD.MOV.U32 R165, RZ, RZ, R32 ;  /* 0x000000ffffa57224 */ /* 0x000fe200078e0020 */
[----:B------:R-:W-:Y:S01]  /*81520*/  MOV R160, R9 ;  /* 0x0000000900a07202 */ /* 0x000fe20000000f00 */
[----:B------:R-:W-:Y:S01]  /*81530*/  IMAD.MOV.U32 R122, RZ, RZ, R38 ;  /* 0x000000ffff7a7224 */ /* 0x000fe200078e0026 */
[----:B------:R-:W1:Y:S01]  /*81540*/  LDSM.16.M88.4 R32, [R2+0x24080] ;  /* 0x024080000220783b */ /* 0x000e620000000200 */
[----:B------:R-:W-:Y:S02]  /*81550*/  IMAD.MOV.U32 R130, RZ, RZ, R39 ;  /* 0x000000ffff827224 */ /* 0x000fe400078e0027 */
[----:B------:R-:W-:Y:S01]  /*81560*/  HMMA.1688.F32.TF32 R36, R132, R108, R248 ;  /* 0x0000006c8424723c */ /* 0x000fe200000810f8 */
[----:B------:R-:W-:Y:S01]  /*81570*/  IMAD.MOV.U32 R161, RZ, RZ, R8 ;  /* 0x000000ffffa17224 */ /* 0x000fe200078e0008 */
[----:B------:R-:W-:Y:S04]  /*81580*/  STL.64 [R1+0x530], R44 ;  /* 0x0005302c01007387 */ /* 0x000fe80000100a00 */
[----:B------:R-:W-:Y:S01]  /*81590*/  LDSM.16.M88.4 R8, [R2+0x2a080] ;  /* 0x02a080000208783b */ /* 0x000fe20000000200 */
[----:B------:R-:W-:-:S02]  /*815a0*/  IMAD.MOV.U32 R250, RZ, RZ, R21 ;  /* 0x000000fffffa7224 */ /* 0x000fc400078e0015 */
[----:B------:R-:W-:Y:S01]  /*815b0*/  IMAD.MOV.U32 R251, RZ, RZ, R20 ;  /* 0x000000fffffb7224 */ /* 0x000fe200078e0014 */
[----:B------:R-:W-:Y:S01]  /*815c0*/  LDS R168, [R3+0x83000] ;  /* 0x0830000003a87984 */ /* 0x000fe20000000800 */
[----:B------:R-:W-:-:S03]  /*815d0*/  MOV R248, R25 ;  /* 0x0000001900f87202 */ /* 0x000fc60000000f00 */
[----:B------:R-:W1:Y:S01]  /*815e0*/  LDSM.16.M88.4 R20, [R2+0x28080] ;  /* 0x028080000214783b */ /* 0x000e620000000200 */
[----:B------:R-:W-:-:S03]  /*815f0*/  IMAD.MOV.U32 R249, RZ, RZ, R24 ;  /* 0x000000fffff97224 */ /* 0x000fc600078e0018 */
[----:B------:R-:W1:Y:S01]  /*81600*/  LDSM.16.M88.4 R24, [R2+0x2c080] ;  /* 0x02c080000218783b */ /* 0x000e620000000200 */
[----:B------:R-:W-:Y:S02]  /*81610*/  IMAD.MOV.U32 R162, RZ, RZ, R5 ;  /* 0x000000ffffa27224 */ /* 0x000fe400078e0005 */
[----:B------:R-:W-:Y:S01]  /*81620*/  IMAD.MOV.U32 R163, RZ, RZ, R4 ;  /* 0x000000ffffa37224 */ /* 0x000fe200078e0004 */
[----:B------:R-:W-:Y:S01]  /*81630*/  STL.64 [R1+0x538], R46 ;  /* 0x0005382e01007387 */ /* 0x000fe20000100a00 */
[----:B------:R-:W-:Y:S02]  /*81640*/  IMAD.MOV.U32 R174, RZ, RZ, R13 ;  /* 0x000000ffffae7224 */ /* 0x000fe400078e000d */
[----:B------:R-:W-:Y:S01]  /*81650*/  IMAD.MOV.U32 R175, RZ, RZ, R12 ;  /* 0x000000ffffaf7224 */ /* 0x000fe200078e000c */
[----:B------:R-:W-:Y:S01]  /*81660*/  STL.64 [R1+0x520], R40 ;  /* 0x0005202801007387 */ /* 0x000fe20000100a00 */
[----:B------:R-:W-:-:S03]  /*81670*/  IMAD.MOV.U32 R166, RZ, RZ, R29 ;  /* 0x000000ffffa67224 */ /* 0x000fc600078e001d */
[----:B------:R-:W1:Y:S01]  /*81680*/  LDSM.16.M88.4 R4, [R2+0x32080] ;  /* 0x032080000204783b */ /* 0x000e620000000200 */
[----:B------:R-:W-:-:S03]  /*81690*/  IMAD.MOV.U32 R167, RZ, RZ, R28 ;  /* 0x000000ffffa77224 */ /* 0x000fc600078e001c */
[----:B------:R-:W-:Y:S01]  /*816a0*/  STL.64 [R1+0x528], R42 ;  /* 0x0005282a01007387 */ /* 0x000fe20000100a00 */
[----:B------:R-:W-:-:S03]  /*816b0*/  MOV R131, R36 ;  /* 0x0000002400837202 */ /* 0x000fc60000000f00 */
[----:B--2---:R-:W-:Y:S01]  /*816c0*/  STL [R1+0x5b40], R106 ;  /* 0x005b406a01007387 */ /* 0x004fe20000100800 */
[----:B------:R-:W-:-:S03]  /*816d0*/  IMAD.MOV.U32 R123, RZ, RZ, R37 ;  /* 0x000000ffff7b7224 */ /* 0x000fc600078e0025 */
[----:B------:R-:W2:Y:S01]  /*816e0*/  LDSM.16.M88.4 R12, [R2+0x34080] ;  /* 0x03408000020c783b */ /* 0x000ea20000000200 */
[----:B------:R-:W-:-:S03]  /*816f0*/  IMAD.MOV.U32 R126, RZ, RZ, R38 ;  /* 0x000000ffff7e7224 */ /* 0x000fc600078e0026 */
[----:B------:R-:W-:Y:S01]  /*81700*/  STL [R1+0x5b3c], R107 ;  /* 0x005b3c6b01007387 */ /* 0x000fe20000100800 */
[----:B------:R-:W-:-:S03]  /*81710*/  IMAD.MOV.U32 R127, RZ, RZ, R39 ;  /* 0x000000ffff7f7224 */ /* 0x000fc600078e0027 */
        /* <DEDUP_REMOVED lines=12> */
[----:B----4-:R-:W-:Y:S04]  /*817e0*/  STL [R1+0x5b54], R86 ;  /* 0x005b545601007387 */ /* 0x010fe80000100800 */
[----:B------:R-:W-:Y:S04]  /*817f0*/  STL [R1+0x5b50], R87 ;  /* 0x005b505701007387 */ /* 0x000fe80000100800 */
[----:B------:R-:W-:Y:S04]  /*81800*/  STL [R1+0x5b5c], R82 ;  /* 0x005b5c5201007387 */ /* 0x000fe80000100800 */
[----:B------:R-:W-:Y:S04]  /*81810*/  STL [R1+0x5b58], R83 ;  /* 0x005b585301007387 */ /* 0x000fe80000100800 */
[----:B---3--:R-:W-:Y:S04]  /*81820*/  STL [R1+0x5b64], R78 ;  /* 0x005b644e01007387 */ /* 0x008fe80000100800 */
[----:B------:R-:W-:Y:S04]  /*81830*/  STL [R1+0x5b60], R79 ;  /* 0x005b604f01007387 */ /* 0x000fe80000100800 */
[----:B------:R-:W-:Y:S04]  /*81840*/  STL [R1+0x5b6c], R74 ;  /* 0x005b6c4a01007387 */ /* 0x000fe80000100800 */
        /* <DEDUP_REMOVED lines=37> */
[----:B------:R-:W2:Y:S04]  /*81aa0*/  LDL.LU R160, [R1+0xb20] ;  /* 0x000b200001a07983 */ /* 0x000ea80000300800 */
[----:B------:R-:W-:Y:S04]  /*81ab0*/  STL.64 [R1+0x4e0], R136 ;  /* 0x0004e08801007387 */ /* 0x000fe80000100a00 */
[----:B------:R1:W-:Y:S04]  /*81ac0*/  STL.64 [R1+0x4e8], R138 ;  /* 0x0004e88a01007387 */ /* 0x0003e80000100a00 */
[----:B------:R-:W2:Y:S04]  /*81ad0*/  LDL.LU R161, [R1+0xb24] ;  /* 0x000b240001a17983 */ /* 0x000ea80000300800 */
[----:B------:R-:W2:Y:S04]  /*81ae0*/  LDL.LU R162, [R1+0xb28] ;  /* 0x000b280001a27983 */ /* 0x000ea80000300800 */
[----:B------:R-:W2:Y:S01]  /*81af0*/  LDL.LU R163, [R1+0xb2c] ;  /* 0x000b2c0001a37983 */ /* 0x000ea20000300800 */
[C---:B-1----:R-:W-:Y:S03]  /*81b00*/  HMMA.1688.F32.TF32 R136, R132.reuse, R100, R172 ;  /* 0x000000648488723c */ /* 0x042fe600000810ac */
[----:B------:R-:W-:Y:S04]  /*81b10*/  LDS R170, [R3+0x83400] ;  /* 0x0834000003aa7984 */ /* 0x000fe80000000800 */
[----:B------:R-:W-:Y:S04]  /*81b20*/  LDS R169, [R0+0x83000] ;  /* 0x0830000000a97984 */ /* 0x000fe80000000800 */
[----:B------:R-:W1:Y:S11]  /*81b30*/  LDS R171, [R0+0x83400] ;  /* 0x0834000000ab7984 */ /* 0x000e760000000800 */
[----:B------:R-:W-:Y:S02]  /*81b40*/  @!UPT UIADD3 URZ, URZ, URZ, URZ ;  /* 0x0000003f3f3ff290 */ /* 0x000fe4000fffe03f */
[----:B------:R-:W-:Y:S01]  /*81b50*/  IMAD.MOV.U32 R23, RZ, RZ, R139 ;  /* 0x000000ffff177224 */ /* 0x000fe200078e008b */
[----:B------:R-:W-:Y:S01]  /*81b60*/  MOV R22, R138 ;  /* 0x0000008a00167202 */ /* 0x000fe20000000f00 */
[----:B------:R3:W-:Y:S04]  /*81b70*/  STL.64 [R1+0x4d0], R136 ;  /* 0x0004d08801007387 */ /* 0x0007e80000100a00 */
[----:B------:R-:W-:Y:S04]  /*81b80*/  STL [R1+0x5ba4], R23 ;  /* 0x005ba41701007387 */ /* 0x000fe80000100800 */
[----:B------:R-:W-:Y:S01]  /*81b90*/  STL [R1+0x5ba0], R22 ;  /* 0x005ba01601007387 */ /* 0x000fe20000100800 */
        /* <DEDUP_REMOVED lines=9> */
[----:B------:R-:W-:Y:S03]  /*81c30*/  HMMA.1688.F32.TF32 R136, R132, R92, R164 ;  /* 0x0000005c8488723c */ /* 0x000fe600000810a4 */
[----:B------:R-:W-:Y:S04]  /*81c40*/  STL [R1+0x5bb4], R67 ;  /* 0x005bb44301007387 */ /* 0x000fe80000100800 */
        /* <DEDUP_REMOVED lines=11> */
[----:B------:R-:W-:Y:S04]  /*81d00*/  STL [R1+0x5bc4], R75 ;  /* 0x005bc44b01007387 */ /* 0x000fe80000100800 */
[----:B------:R-:W-:Y:S04]  /*81d10*/  STL [R1+0x5bc0], R74 ;  /* 0x005bc04a01007387 */ /* 0x000fe80000100800 */
[----:B------:R1:W-:Y:S04]  /*81d20*/  STL [R1+0x5bbc], R71 ;  /* 0x005bbc4701007387 */ /* 0x0003e80000100800 */
[----:B------:R1:W-:Y:S01]  /*81d30*/  STL [R1+0x5bb8], R70 ;  /* 0x005bb84601007387 */ /* 0x0003e20000100800 */
[----:B--2---:R-:W-:Y:S03]  /*81d40*/  HMMA.1688.F32.TF32 R136, R132, R88, R160 ;  /* 0x000000588488723c */ /* 0x004fe600000810a0 */
        /* <DEDUP_REMOVED lines=12> */
[----:B------:R-:W-:Y:S01]  /*81e10*/  IMAD.MOV.U32 R83, RZ, RZ, R139 ;  /* 0x000000ffff537224 */ /* 0x000fe200078e008b */
[----:B------:R-:W-:Y:S01]  /*81e20*/  MOV R82, R138 ;  /* 0x0000008a00527202 */ /* 0x000fe20000000f00 */
[----:B------:R-:W-:-:S02]  /*81e30*/  IMAD.MOV.U32 R79, RZ, RZ, R137 ;  /* 0x000000ffff4f7224 */ /* 0x000fc400078e0089 */
[----:B------:R-:W-:Y:S01]  /*81e40*/  IMAD.MOV.U32 R78, RZ, RZ, R136 ;  /* 0x000000ffff4e7224 */ /* 0x000fe200078e0088 */
[----:B------:R-:W-:Y:S01]  /*81e50*/  STL [R1+0x5bd4], R83 ;  /* 0x005bd45301007387 */ /* 0x000fe20000100800 */
[----:B---3--:R-:W-:Y:S03]  /*81e60*/  HMMA.1688.F32.TF32 R136, R132, R84, R248 ;  /* 0x000000548488723c */ /* 0x008fe600000810f8 */
[----:B------:R-:W-:Y:S04]  /*81e70*/  STL [R1+0x5bd0], R82 ;  /* 0x005bd05201007387 */ /* 0x000fe80000100800 */
[----:B------:R3:W-:Y:S04]  /*81e80*/  STL [R1+0x5bcc], R79 ;  /* 0x005bcc4f01007387 */ /* 0x0007e80000100800 */
[----:B------:R1:W-:Y:S04]  /*81e90*/  STL [R1+0x5bc8], R78 ;  /* 0x005bc84e01007387 */ /* 0x0003e80000100800 */
[----:B------:R-:W3:Y:S04]  /*81ea0*/  LDL.LU R248, [R1+0xad0] ;  /* 0x000ad00001f87983 */ /* 0x000ee80000300800 */
[----:B------:R-:W3:Y:S04]  /*81eb0*/  LDL.LU R249, [R1+0xad4] ;  /* 0x000ad40001f97983 */ /* 0x000ee80000300800 */
[----:B------:R-:W3:Y:S04]  /*81ec0*/  LDL.LU R250, [R1+0xad8] ;  /* 0x000ad80001fa7983 */ /* 0x000ee80000300800 */
[----:B------:R-:W3:Y:S01]  /*81ed0*/  LDL.LU R251, [R1+0xadc] ;  /* 0x000adc0001fb7983 */ /* 0x000ee20000300800 */
[----:B------:R-:W-:Y:S01]  /*81ee0*/  IMAD.MOV.U32 R86, RZ, RZ, R136 ;  /* 0x000000ffff567224 */ /* 0x000fe200078e0088 */
[----:B------:R-:W-:Y:S01]  /*81ef0*/  MOV R90, R138 ;  /* 0x0000008a005a7202 */ /* 0x000fe20000000f00 */
[----:B------:R-:W-:-:S02]  /*81f00*/  IMAD.MOV.U32 R87, RZ, RZ, R137 ;  /* 0x000000ffff577224 */ /* 0x000fc400078e0089 */
[----:B------:R-:W-:Y:S02]  /*81f10*/  IMAD.MOV.U32 R91, RZ, RZ, R139 ;  /* 0x000000ffff5b7224 */ /* 0x000fe400078e008b */
[C---:B----4-:R-:W-:Y:S11]  /*81f20*/  HMMA.1688.F32.TF32 R136, R132.reuse, R80, R244 ;  /* 0x000000508488723c */ /* 0x050ff600000810f4 */
        /* <DEDUP_REMOVED lines=8> */
[----:B------:R4:W-:Y:S04]  /*81fb0*/  STL [R1+0x5bdc], R87 ;  /* 0x005bdc5701007387 */ /* 0x0009e80000100800 */
[----:B------:R1:W-:Y:S04]  /*81fc0*/  STL [R1+0x5bd8], R86 ;  /* 0x005bd85601007387 */ /* 0x0003e80000100800 */
[----:B------:R-:W-:Y:S04]  /*81fd0*/  STL [R1+0x5bf4], R35 ;  /* 0x005bf42301007387 */ /* 0x000fe80000100800 */
[----:B------:R-:W-:Y:S04]  /*81fe0*/  STL [R1+0x5bf0], R34 ;  /* 0x005bf02201007387 */ /* 0x000fe80000100800 */
[----:B------:R1:W-:Y:S04]  /*81ff0*/  STL [R1+0x5bec], R59 ;  /* 0x005bec3b01007387 */ /* 0x0003e80000100800 */
[----:B------:R1:W-:Y:S01]  /*82000*/  STL [R1+0x5be8], R58 ;  /* 0x005be83a01007387 */ /* 0x0003e20000100800 */
[C---:B--2---:R-:W-:Y:S11]  /*82010*/  HMMA.1688.F32.TF32 R136, R132.reuse, R76, R172 ;  /* 0x0000004c8488723c */ /* 0x044ff600000810ac */
[----:B------:R-:W-:Y:S11]  /*82020*/  @!UPT UIADD3 URZ, URZ, URZ, URZ ;  /* 0x0000003f3f3ff290 */ /* 0x000ff6000fffe03f */
[----:B------:R-:W-:Y:S02]  /*82030*/  @!UPT UIADD3 URZ, URZ, URZ, URZ ;  /* 0x0000003f3f3ff290 */ /* 0x000fe4000fffe03f */
[----:B------:R-:W-:Y:S01]  /*82040*/  IMAD.MOV.U32 R19, RZ, RZ, R136 ;  /* 0x000000ffff137224 */ /* 0x000fe200078e0088 */
[----:B------:R-:W-:Y:S01]  /*82050*/  MOV R23, R138 ;  /* 0x0000008a00177202 */ /* 0x000fe20000000f00 */
[----:B-1----:R-:W-:Y:S02]  /*82060*/  IMAD.MOV.U32 R18, RZ, RZ, R137 ;  /* 0x000000ffff127224 */ /* 0x002fe400078e0089 */
[----:B------:R-:W-:Y:S02]  /*82070*/  IMAD.MOV.U32 R22, RZ, RZ, R139 ;  /* 0x000000ffff167224 */ /* 0x000fe400078e008b */
[C---:B------:R-:W-:Y:S01]  /*82080*/  HMMA.1688.F32.TF32 R136, R132.reuse, R72, R164 ;  /* 0x000000488488723c */ /* 0x040fe200000810a4 */
[----:B------:R1:W-:Y:S04]  /*82090*/  STL [R1+0x5bfc], R18 ;  /* 0x005bfc1201007387 */ /* 0x0003e80000100800 */
[----:B------:R2:W-:Y:S11]  /*820a0*/  STL [R1+0x5bf8], R19 ;  /* 0x005bf81301007387 */ /* 0x0005f60000100800 */
[----:B------:R-:W-:Y:S08]  /*820b0*/  @!UPT UIADD3 URZ, URZ, URZ, URZ ;  /* 0x0000003f3f3ff290 */ /* 0x000ff0000fffe03f */
[----:B------:R-:W-:Y:S01]  /*820c0*/  IMAD.MOV.U32 R71, RZ, RZ, R136 ;  /* 0x000000ffff477224 */ /* 0x000fe200078e0088 */
[----:B------:R-:W-:Y:S01]  /*820d0*/  MOV R67, R138 ;  /* 0x0000008a00437202 */ /* 0x000fe20000000f00 */
[----:B------:R-:W-:Y:S02]  /*820e0*/  IMAD.MOV.U32 R70, RZ, RZ, R137 ;  /* 0x000000ffff467224 */ /* 0x000fe400078e0089 */
[----:B------:R-:W-:Y:S02]  /*820f0*/  IMAD.MOV.U32 R66, RZ, RZ, R139 ;  /* 0x000000ffff427224 */ /* 0x000fe400078e008b */
[----:B------:R-:W-:Y:S01]  /*82100*/  HMMA.1688.F32.TF32 R136, R132, R68, R160 ;  /* 0x000000448488723c */ /* 0x000fe200000810a0 */
        /* <DEDUP_REMOVED lines=26> */
[----:B---3--:R-:W-:Y:S03]  /*822b0*/  HMMA.1688.F32.TF32 R136, R132, R64, R248 ;  /* 0x000000408488723c */ /* 0x008fe600000810f8 */
[----:B------:R-:W3:Y:S04]  /*822c0*/  LDL.LU R182, [R1+0xa48] ;  /* 0x000a480001b67983 */ /* 0x000ee80000300800 */
[----:B------:R-:W3:Y:S04]  /*822d0*/  LDL.LU R183, [R1+0xa4c] ;  /* 0x000a4c0001b77983 */ /* 0x000ee80000300800 */
        /* <DEDUP_REMOVED lines=40> */
[----:B--2---:R-:W-:Y:S01]  /*82560*/  HMMA.1688.F32.TF32 R136, R132, R16, R248 ;  /* 0x000000108488723c */ /* 0x004fe200000810f8 */
[----:B------:R-:W3:Y:S04]  /*82570*/  LDL.LU R248, [R1+0x6a0] ;  /* 0x0006a00001f87983 */ /* 0x000ee80000300800 */
[----:B------:R-:W3:Y:S04]  /*82580*/  LDL.LU R249, [R1+0x6a4] ;  /* 0x0006a40001f97983 */ /* 0x000ee80000300800 */
[----:B------:R-:W3:Y:S04]  /*82590*/  LDL.LU R250, [R1+0x6a8] ;  /* 0x0006a80001fa7983 */ /* 0x000ee80000300800 */
[----:B------:R-:W3:Y:S11]  /*825a0*/  LDL.LU R251, [R1+0x6ac] ;  /* 0x0006ac0001fb7983 */ /* 0x000ef60000300800 */
[----:B----4-:R-:W-:Y:S01]  /*825b0*/  IMAD.MOV.U32 R87, RZ, RZ, R136 ;  /* 0x000000ffff577224 */ /* 0x010fe200078e0088 */
[----:B------:R-:W-:Y:S01]  /*825c0*/  MOV R83, R138 ;  /* 0x0000008a00537202 */ /* 0x000fe20000000f00 */
[----:B------:R-:W-:-:S02]  /*825d0*/  IMAD.MOV.U32 R86, RZ, RZ, R137 ;  /* 0x000000ffff567224 */ /* 0x000fc400078e0089 */
        /* <DEDUP_REMOVED lines=16> */
[C---:B------:R-:W-:Y:S11]  /*826e0*/  HMMA.1688.F32.TF32 R184, R132.reuse, R8, R228 ;  /* 0x0000000884b8723c */ /* 0x040ff600000810e4 */
[----:B------:R-:W-:Y:S05]  /*826f0*/  @!UPT UIADD3 URZ, URZ, URZ, URZ ;  /* 0x0000003f3f3ff290 */ /* 0x000fea000fffe03f */
[----:B-1----:R-:W-:Y:S01]  /*82700*/  IMAD.MOV.U32 R18, RZ, RZ, R136 ;  /* 0x000000ffff127224 */ /* 0x002fe200078e0088 */
[----:B------:R-:W-:Y:S01]  /*82710*/  MOV R35, R138 ;  /* 0x0000008a00237202 */ /* 0x000fe20000000f00 */
[----:B------:R-:W-:Y:S02]  /*82720*/  IMAD.MOV.U32 R19, RZ, RZ, R137 ;  /* 0x000000ffff137224 */ /* 0x000fe400078e0089 */
[----:B------:R-:W-:Y:S02]  /*82730*/  IMAD.MOV.U32 R34, RZ, RZ, R139 ;  /* 0x000000ffff227224 */ /* 0x000fe400078e008b */
[C---:B------:R-:W-:Y:S01]  /*82740*/  HMMA.1688.F32.TF32 R136, R132.reuse, R24, R204 ;  /* 0x000000188488723c */ /* 0x040fe200000810cc */
[----:B------:R-:W-:Y:S04]  /*82750*/  STL.64 [R1+0x3f0], R184 ;  /* 0x0003f0b801007387 */ /* 0x000fe80000100a00 */
[----:B------:R1:W-:Y:S03]  /*82760*/  STL.64 [R1+0x3f8], R186 ;  /* 0x0003f8ba01007387 */ /* 0x0003e60000100a00 */
[C---:B------:R-:W-:Y:S08]  /*82770*/  HMMA.1688.F32.TF32 R188, R132.reuse, R52, R200 ;  /* 0x0000003484bc723c */ /* 0x040ff000000810c8 */
[C---:B-1----:R-:W-:Y:S07]  /*82780*/  HMMA.1688.F32.TF32 R184, R132.reuse, R48, R196 ;  /* 0x0000003084b8723c */ /* 0x042fee00000810c4 */
        /* <DEDUP_REMOVED lines=20> */
[----:B-1----:R-:W-:Y:S02]  /*828d0*/  HMMA.1688.F32.TF32 R136, R132, R60, R160 ;  /* 0x0000003c8488723c */ /* 0x002fe400000810a0 */
[----:B------:R1:W-:Y:S04]  /*828e0*/  STL.64 [R1+0x370], R172 ;  /* 0x000370ac01007387 */ /* 0x0003e80000100a00 */
[----:B------:R3:W-:Y:S04]  /*828f0*/  STL.64 [R1+0x378], R174 ;  /* 0x000378ae01007387 */ /* 0x0007e80000100a00 */
[----:B------:R4:W-:Y:S04]  /*82900*/  STL.64 [R1+0x360], R164 ;  /* 0x000360a401007387 */ /* 0x0009e80000100a00 */
[----:B------:R1:W-:Y:S04]  /*82910*/  STL.64 [R1+0x368], R166 ;  /* 0x000368a601007387 */ /* 0x0003e80000100a00 */
[----:B------:R-:W-:Y:S04]  /*82920*/  LDS R132, [R159+0x83080] ;  /* 0x083080009f847984 */ /* 0x000fe80000000800 */
[----:B------:R1:W-:Y:S04]  /*82930*/  LDS R134, [R159+0x83480] ;  /* 0x083480009f867984 */ /* 0x0003e80000000800 */
[----:B------:R1:W-:Y:S04]  /*82940*/  STL.64 [R1], R136 ;  /* 0x0000008801007387 */ /* 0x0003e80000100a00 */
[----:B------:R-:W2:Y:S04]  /*82950*/  LDL.LU R240, [R1+0x9e0] ;  /* 0x0009e00001f07983 */ /* 0x000ea80000300800 */
[----:B------:R-:W2:Y:S04]  /*82960*/  LDL.LU R241, [R1+0x9e4] ;  /* 0x0009e40001f17983 */ /* 0x000ea80000300800 */
[----:B------:R-:W2:Y:S04]  /*82970*/  LDL.LU R242, [R1+0x9e8] ;  /* 0x0009e80001f27983 */ /* 0x000ea80000300800 */
[----:B------:R-:W2:Y:S01]  /*82980*/  LDL.LU R243, [R1+0x9ec] ;  /* 0x0009ec0001f37983 */ /* 0x000ea20000300800 */
[----:B------:R-:W-:-:S02]  /*82990*/  IMAD.MOV.U32 R63, RZ, RZ, R139 ;  /* 0x000000ffff3f7224 */ /* 0x000fc400078e008b */
[----:B------:R-:W-:Y:S01]  /*829a0*/  IMAD.MOV.U32 R62, RZ, RZ, R138 ;  /* 0x000000ffff3e7224 */ /* 0x000fe200078e008a */
[----:B------:R-:W-:Y:S04]  /*829b0*/  LDS R133, [R223+0x83080] ;  /* 0x08308000df857984 */ /* 0x000fe80000000800 */
[----:B------:R-:W-:Y:S04]  /*829c0*/  STL [R1+0x5b1c], R63 ;  /* 0x005b1c3f01007387 */ /* 0x000fe80000100800 */
[----:B------:R-:W-:Y:S04]  /*829d0*/  STL [R1+0x5b18], R62 ;  /* 0x005b183e01007387 */ /* 0x000fe80000100800 */
[----:B------:R-:W2:Y:S04]  /*829e0*/  LDL.LU R244, [R1+0x9d0] ;  /* 0x0009d00001f47983 */ /* 0x000ea80000300800 */
[----:B------:R-:W2:Y:S04]  /*829f0*/  LDL.LU R245, [R1+0x9d4] ;  /* 0x0009d40001f57983 */ /* 0x000ea80000300800 */
[----:B------:R-:W2:Y:S04]  /*82a00*/  LDL.LU R246, [R1+0x9d8] ;  /* 0x0009d80001f67983 */ /* 0x000ea80000300800 */
[----:B------:R-:W2:Y:S04]  /*82a10*/  LDL.LU R247, [R1+0x9dc] ;  /* 0x0009dc0001f77983 */ /* 0x000ea80000300800 */
[----:B-1----:R-:W2:Y:S04]  /*82a20*/  LDL.LU R172, [R1+0x9c0] ;  /* 0x0009c00001ac7983 */ /* 0x002ea80000300800 */
[----:B------:R-:W2:Y:S04]  /*82a30*/  LDL.LU R173, [R1+0x9c4] ;  /* 0x0009c40001ad7983 */ /* 0x000ea80000300800 */
[----:B---3--:R-:W3:Y:S04]  /*82a40*/  LDL.LU R174, [R1+0x9c8] ;  /* 0x0009c80001ae7983 */ /* 0x008ee80000300800 */
[----:B------:R-:W3:Y:S04]  /*82a50*/  LDL.LU R175, [R1+0x9cc] ;  /* 0x0009cc0001af7983 */ /* 0x000ee80000300800 */
[----:B----4-:R-:W4:Y:S04]  /*82a60*/  LDL.LU R164, [R1+0x9b0] ;  /* 0x0009b00001a47983 */ /* 0x010f280000300800 */
[----:B------:R-:W4:Y:S04]  /*82a70*/  LDL.LU R165, [R1+0x9b4] ;  /* 0x0009b40001a57983 */ /* 0x000f280000300800 */
[----:B------:R-:W4:Y:S04]  /*82a80*/  LDL.LU R166, [R1+0x9b8] ;  /* 0x0009b80001a67983 */ /* 0x000f280000300800 */
[----:B------:R-:W4:Y:S04]  /*82a90*/  LDL.LU R167, [R1+0x9bc] ;  /* 0x0009bc0001a77983 */ /* 0x000f280000300800 */
[----:B------:R-:W4:Y:S04]  /*82aa0*/  LDL.LU R160, [R1+0x9a0] ;  /* 0x0009a00001a07983 */ /* 0x000f280000300800 */
[----:B------:R-:W4:Y:S01]  /*82ab0*/  LDL.LU R161, [R1+0x9a4] ;  /* 0x0009a40001a17983 */ /* 0x000f220000300800 */
[C---:B------:R-:W-:Y:S03]  /*82ac0*/  HMMA.1688.F32.TF32 R248, R168.reuse, R128, R248 ;  /* 0x00000080a8f8723c */ /* 0x040fe600000810f8 */
[----:B------:R-:W4:Y:S04]  /*82ad0*/  LDL.LU R162, [R1+0x9a8] ;  /* 0x0009a80001a27983 */ /* 0x000f280000300800 */
[----:B------:R-:W4:Y:S04]  /*82ae0*/  LDL.LU R163, [R1+0x9ac] ;  /* 0x0009ac0001a37983 */ /* 0x000f280000300800 */
[----:B------:R-:W1:Y:S11]  /*82af0*/  LDS R135, [R223+0x83480] ;  /* 0x08348000df877984 */ /* 0x000e760000000800 */
[----:B------:R-:W-:Y:S01]  /*82b00*/  @!UPT UIADD3 URZ, URZ, URZ, URZ ;  /* 0x0000003f3f3ff290 */ /* 0x000fe2000fffe03f */
[----:B------:R1:W-:Y:S04]  /*82b10*/  STL.64 [R1+0x5ab8], R250 ;  /* 0x005ab8fa01007387 */ /* 0x0003e80000100a00 */
[----:B------:R1:W-:Y:S04]  /*82b20*/  STL.64 [R1+0x5ab0], R248 ;  /* 0x005ab0f801007387 */ /* 0x0003e80000100a00 */
[----:B------:R-:W4:Y:S04]  /*82b30*/  LDL.LU R156, [R1+0x990] ;  /* 0x00099000019c7983 */ /* 0x000f280000300800 */
[----:B------:R-:W4:Y:S04]  /*82b40*/  LDL.LU R157, [R1+0x994] ;  /* 0x00099400019d7983 */ /* 0x000f280000300800 */
[----:B------:R-:W4:Y:S04]  /*82b50*/  LDL.LU R158, [R1+0x998] ;  /* 0x00099800019e7983 */ /* 0x000f280000300800 */
[----:B------:R-:W4:Y:S04]  /*82b60*/  LDL.LU R159, [R1+0x99c] ;  /* 0x00099c00019f7983 */ /* 0x000f280000300800 */
[----:B------:R-:W-:Y:S01]  /*82b70*/  STL [R1+0x5d60], R223 ;  /* 0x005d60df01007387 */ /* 0x000fe20000100800 */
[C---:B--2---:R-:W-:Y:S11]  /*82b80*/  HMMA.1688.F32.TF32 R136, R168.reuse, R124, R240 ;  /* 0x0000007ca888723c */ /* 0x044ff600000810f0 */
        /* <DEDUP_REMOVED lines=13> */
[C---:B---3--:R-:W-:Y:S11]  /*82c60*/  HMMA.1688.F32.TF32 R136, R168.reuse, R116, R172 ;  /* 0x00000074a888723c */ /* 0x048ff600000810ac */
[----:B------:R-:W-:Y:S11]  /*82c70*/  @!UPT UIADD3 URZ, URZ, URZ, URZ ;  /* 0x0000003f3f3ff290 */ /* 0x000ff6000fffe03f */
[----:B------:R-:W-:Y:S02]  /*82c80*/  @!UPT UIADD3 URZ, URZ, URZ, URZ ;  /* 0x0000003f3f3ff290 */ /* 0x000fe4000fffe03f */
[----:B------:R-:W-:Y:S01]  /*82c90*/  MOV R51, R136 ;  /* 0x0000008800337202 */ /* 0x000fe20000000f00 */
[----:B------:R-:W-:Y:S02]  /*82ca0*/  IMAD.MOV.U32 R10, RZ, RZ, R137 ;  /* 0x000000ffff0a7224 */ /* 0x000fe400078e0089 */
[----:B------:R-:W-:Y:S02]  /*82cb0*/  IMAD.MOV.U32 R11, RZ, RZ, R138 ;  /* 0x000000ffff0b7224 */ /* 0x000fe400078e008a */
[----:B------:R-:W-:Y:S02]  /*82cc0*/  IMAD.MOV.U32 R26, RZ, RZ, R139 ;  /* 0x000000ffff1a7224 */ /* 0x000fe400078e008b */
[C---:B----4-:R-:W-:Y:S11]  /*82cd0*/  HMMA.1688.F32.TF32 R136, R168.reuse, R112, R164 ;  /* 0x00000070a888723c */ /* 0x050ff600000810a4 */
[----:B------:R-:W-:Y:S11]  /*82ce0*/  @!UPT UIADD3 URZ, URZ, URZ, URZ ;  /* 0x0000003f3f3ff290 */ /* 0x000ff6000fffe03f */
[----:B------:R-:W-:Y:S02]  /*82cf0*/  @!UPT UIADD3 URZ, URZ, URZ, URZ ;  /* 0x0000003f3f3ff290 */ /* 0x000fe4000fffe03f */
[----:B------:R-:W-:Y:S01]  /*82d00*/  MOV R14, R136 ;  /* 0x00000088000e7202 */ /* 0x000fe20000000f00 */
[----:B------:R-:W-:Y:S02]  /*82d10*/  IMAD.MOV.U32 R15, RZ, RZ, R137 ;  /* 0x000000ffff0f7224 */ /* 0x000fe400078e0089 */
[----:B------:R-:W-:Y:S02]  /*82d20*/  IMAD.MOV.U32 R6, RZ, RZ, R138 ;  /* 0x000000ffff067224 */ /* 0x000fe400078e008a */
[----:B------:R-:W-:Y:S02]  /*82d30*/  IMAD.MOV.U32 R50, RZ, RZ, R139 ;  /* 0x000000ffff327224 */ /* 0x000fe400078e008b */
[----:B------:R-:W-:Y:S01]  /*82d40*/  HMMA.1688.F32.TF32 R136, R168, R108, R160 ;  /* 0x0000006ca888723c */ /* 0x000fe200000810a0 */
[----:B------:R2:W-:Y:S04]  /*82d50*/  STL [R1+0x5b24], R39 ;  /* 0x005b242701007387 */ /* 0x0005e80000100800 */
[----:B------:R3:W-:Y:S04]  /*82d60*/  STL [R1+0x5b20], R38 ;  /* 0x005b202601007387 */ /* 0x0007e80000100800 */
[----:B------:R-:W-:Y:S04]  /*82d70*/  STL.64 [R1+0x5e00], R110 ;  /* 0x005e006e01007387 */ /* 0x000fe80000100a00 */
[----:B------:R4:W-:Y:S11]  /*82d80*/  STL.64 [R1+0x5df8], R108 ;  /* 0x005df86c01007387 */ /* 0x0009f60000100a00 */
[----:B-1----:R-:W-:Y:S01]  /*82d90*/  MOV R251, R136 ;  /* 0x0000008800fb7202 */ /* 0x002fe20000000f00 */
[----:B------:R-:W-:-:S02]  /*82da0*/  IMAD.MOV.U32 R250, RZ, RZ, R137 ;  /* 0x000000fffffa7224 */ /* 0x000fc400078e0089 */
[----:B------:R-:W-:Y:S02]  /*82db0*/  IMAD.MOV.U32 R249, RZ, RZ, R138 ;  /* 0x000000fffff97224 */ /* 0x000fe400078e008a */
[----:B------:R-:W-:Y:S01]  /*82dc0*/  IMAD.MOV.U32 R248, RZ, RZ, R139 ;  /* 0x000000fffff87224 */ /* 0x000fe200078e008b */
[----:B------:R-:W-:Y:S01]  /*82dd0*/  STL.64 [R1+0x5d70], R250 ;  /* 0x005d70fa01007387 */ /* 0x000fe20000100a00 */
[----:B------:R-:W-:Y:S03]  /*82de0*/  HMMA.1688.F32.TF32 R136, R168, R104, R156 ;  /* 0x00000068a888723c */ /* 0x000fe6000008109c */
        /* <DEDUP_REMOVED lines=70> */
[----:B------:R-:W-:Y:S04]  /*83250*/  STL.64 [R1+0x5de8], R104 ;  /* 0x005de86801007387 */ /* 0x000fe80000100a00 */
[----:B------:R-:W-:Y:S04]  /*83260*/  STL.64 [R1+0x5de0], R102 ;  /* 0x005de06601007387 */ /* 0x000fe80000100a00 */
[----:B------:R1:W-:Y:S04]  /*83270*/  STL.64 [R1+0x5dd8], R100 ;  /* 0x005dd86401007387 */ /* 0x0003e80000100a00 */
[----:B------:R-:W-:Y:S04]  /*83280*/  STL.64 [R1+0x5dd0], R98 ;  /* 0x005dd06201007387 */ /* 0x000fe80000100a00 */
[----:B------:R1:W-:Y:S01]  /*83290*/  STL.64 [R1+0x5dc8], R96 ;  /* 0x005dc86001007387 */ /* 0x0003e20000100a00 */
[----:B--2---:R-:W-:Y:S01]  /*832a0*/  MOV R39, R136 ;  /* 0x0000008800277202 */ /* 0x004fe20000000f00 */
[----:B---3--:R-:W-:-:S02]  /*832b0*/  IMAD.MOV.U32 R38, RZ, RZ, R137 ;  /* 0x000000ffff267224 */ /* 0x008fc400078e0089 */
[----:B------:R-:W-:Y:S02]  /*832c0*/  IMAD.MOV.U32 R63, RZ, RZ, R138 ;  /* 0x000000ffff3f7224 */ /* 0x000fe400078e008a */
[----:B------:R-:W-:Y:S01]  /*832d0*/  IMAD.MOV.U32 R62, RZ, RZ, R139 ;  /* 0x000000ffff3e7224 */ /* 0x000fe200078e008b */
[C---:B----4-:R-:W-:Y:S08]  /*832e0*/  HMMA.1688.F32.TF32 R108, R168.reuse, R100, R236 ;  /* 0x00000064a86c723c */ /* 0x050ff000000810ec */
[C---:B-1----:R-:W-:Y:S08]  /*832f0*/  HMMA.1688.F32.TF32 R100, R168.reuse, R96, R232 ;  /* 0x00000060a864723c */ /* 0x042ff000000810e8 */
[C---:B------:R-:W-:Y:S11]  /*83300*/  HMMA.1688.F32.TF32 R96, R168.reuse, R92, R184 ;  /* 0x0000005ca860723c */ /* 0x040ff600000810b8 */
[----:B------:R-:W-:Y:S04]  /*83310*/  @!UPT UIADD3 URZ, URZ, URZ, URZ ;  /* 0x0000003f3f3ff290 */ /* 0x000fe8000fffe03f */
        /* <DEDUP_REMOVED lines=32> */
[----:B------:R1:W-:Y:S02]  /*83520*/  STL.64 [R1+0x98], R86 ;  /* 0x0000985601007387 */ /* 0x0003e40000100a00 */
[C---:B-1----:R-:W-:Y:S10]  /*83530*/  HMMA.1688.F32.TF32 R84, R168.reuse, R16, R176 ;  /* 0x00000010a854723c */ /* 0x042ff400000810b0 */
[----:B------:R-:W-:Y:S04]  /*83540*/  STL.64 [R1+0x80], R80 ;  /* 0x0000805001007387 */ /* 0x000fe80000100a00 */
[----:B------:R1:W-:Y:S04]  /*83550*/  STL.64 [R1+0x88], R82 ;  /* 0x0000885201007387 */ /* 0x0003e80000100a00 */
[----:B------:R-:W-:Y:S04]  /*83560*/  STL.64 [R1+0x70], R76 ;  /* 0x0000704c01007387 */ /* 0x000fe80000100a00 */
[----:B------:R2:W-:Y:S01]  /*83570*/  STL.64 [R1+0x78], R78 ;  /* 0x0000784e01007387 */ /* 0x0005e20000100a00 */
[C---:B-1----:R-:W-:Y:S08]  /*83580*/  HMMA.1688.F32.TF32 R80, R168.reuse, R32, R240 ;  /* 0x00000020a850723c */ /* 0x042ff000000810f0 */
[C---:B--2---:R-:W-:Y:S01]  /*83590*/  HMMA.1688.F32.TF32 R76, R168.reuse, R56, R244 ;  /* 0x00000038a84c723c */ /* 0x044fe200000810f4 */
[----:B------:R-:W-:Y:S04]  /*835a0*/  STL.64 [R1+0x60], R84 ;  /* 0x0000605401007387 */ /* 0x000fe80000100a00 */
[----:B------:R1:W-:Y:S10]  /*835b0*/  STL.64 [R1+0x68], R86 ;  /* 0x0000685601007387 */ /* 0x0003f40000100a00 */
[----:B------:R-:W-:Y:S01]  /*835c0*/  STL.64 [R1+0x50], R80 ;  /* 0x0000505001007387 */ /* 0x000fe20000100a00 */
[C---:B-1----:R-:W-:Y:S03]  /*835d0*/  HMMA.1688.F32.TF32 R84, R168.reuse, R20, R172 ;  /* 0x00000014a854723c */ /* 0x042fe600000810ac */
[----:B------:R1:W-:Y:S04]  /*835e0*/  STL.64 [R1+0x58], R82 ;  /* 0x0000585201007387 */ /* 0x0003e80000100a00 */
[----:B------:R-:W-:Y:S04]  /*835f0*/  STL.64 [R1+0x40], R76 ;  /* 0x0000404c01007387 */ /* 0x000fe80000100a00 */
[----:B------:R2:W-:Y:S01]  /*83600*/  STL.64 [R1+0x48], R78 ;  /* 0x0000484e01007387 */ /* 0x0005e20000100a00 */
[C---:B-1----:R-:W-:Y:S08]  /*83610*/  HMMA.1688.F32.TF32 R80, R168.reuse, R8, R164 ;  /* 0x00000008a850723c */ /* 0x042ff000000810a4 */
[C---:B--2---:R-:W-:Y:S03]  /*83620*/  HMMA.1688.F32.TF32 R76, R168.reuse, R24, R160 ;  /* 0x00000018a84c723c */ /* 0x044fe600000810a0 */
[----:B------:R-:W-:Y:S04]  /*83630*/  STL.64 [R1+0x30], R84 ;  /* 0x0000305401007387 */ /* 0x000fe80000100a00 */
[----:B------:R-:W-:Y:S01]  /*83640*/  STL.64 [R1+0x38], R86 ;  /* 0x0000385601007387 */ /* 0x000fe20000100a00 */
[----:B------:R-:W-:Y:S07]  /*83650*/  HMMA.1688.F32.TF32 R136, R168, R52, R156 ;  /* 0x00000034a888723c */ /* 0x000fee000008109c */
[----:B------:R-:W-:Y:S01]  /*83660*/  STL.64 [R1+0x20], R80 ;  /* 0x0000205001007387 */ /* 0x000fe20000100a00 */
[----:B------:R-:W-:-:S03]  /*83670*/  IMAD.MOV.U32 R159, RZ, RZ, R140 ;  /* 0x000000ffff9f7224 */ /* 0x000fc600078e008c */
[----:B------:R-:W-:Y:S01]  /*83680*/  STL.64 [R1+0x28], R82 ;  /* 0x0000285201007387 */ /* 0x000fe20000100a00 */
[----:B------:R-:W-:-:S03]  /*83690*/  IMAD.MOV.U32 R158, RZ, RZ, R141 ;  /* 0x000000ffff9e7224 */ /* 0x000fc600078e008d */
[----:B------:R-:W-:Y:S01]  /*836a0*/  STL.64 [R1+0x10], R76 ;  /* 0x0000104c01007387 */ /* 0x000fe20000100a00 */
[----:B------:R-:W-:-:S03]  /*836b0*/  IMAD.MOV.U32 R157, RZ, RZ, R142 ;  /* 0x000000ffff9d7224 */ /* 0x000fc600078e008e */
[----:B------:R1:W-:Y:S01]  /*836c0*/  STL.64 [R1+0x18], R78 ;  /* 0x0000184e01007387 */ /* 0x0003e20000100a00 */
        /* <DEDUP_REMOVED lines=48> */
[----:B------:R-:W-:Y:S01]  /*839d0*/  STL [R1+0x5a78], R139 ;  /* 0x005a788b01007387 */ /* 0x000fe20000100800 */
[----:B------:R-:W-:Y:S01]  /*839e0*/  MOV R27, R108 ;  /* 0x0000006c001b7202 */ /* 0x000fe20000000f00 */
[----:B------:R-:W-:-:S02]  /*839f0*/  IMAD.MOV.U32 R54, RZ, RZ, R109 ;  /* 0x000000ffff367224 */ /* 0x000fc400078e006d */
[----:B------:R-:W-:Y:S02]  /*83a00*/  IMAD.MOV.U32 R55, RZ, RZ, R110 ;  /* 0x000000ffff377224 */ /* 0x000fe400078e006e */
[----:B------:R-:W-:Y:S01]  /*83a10*/  IMAD.MOV.U32 R7, RZ, RZ, R111 ;  /* 0x000000ffff077224 */ /* 0x000fe200078e006f */
[C---:B--2---:R-:W-:Y:S08]  /*83a20*/  HMMA.1688.F32.TF32 R140, R168.reuse, R48, R140 ;  /* 0x00000030a88c723c */ /* 0x044ff0000008108c */
[C---:B---3--:R-:W-:Y:S11]  /*83a30*/  HMMA.1688.F32.TF32 R144, R168.reuse, R4, R144 ;  /* 0x00000004a890723c */ /* 0x048ff60000081090 */
[----:B------:R-:W-:Y:S04]  /*83a40*/  @!UPT UIADD3 URZ, URZ, URZ, URZ ;  /* 0x0000003f3f3ff290 */ /* 0x000fe8000fffe03f */
[----:B------:R2:W-:Y:S04]  /*83a50*/  STL [R1+0x5a94], R140 ;  /* 0x005a948c01007387 */ /* 0x0005e80000100800 */
[----:B------:R3:W-:Y:S04]  /*83a60*/  STL [R1+0x5a90], R141 ;  /* 0x005a908d01007387 */ /* 0x0007e80000100800 */
[----:B------:R1:W-:Y:S01]  /*83a70*/  STL [R1+0x5a8c], R142 ;  /* 0x005a8c8e01007387 */ /* 0x0003e20000100800 */
[----:B----4-:R-:W-:Y:S03]  /*83a80*/  HMMA.1688.F32.TF32 R148, R168, R12, R148 ;  /* 0x0000000ca894723c */ /* 0x010fe60000081094 */
[----:B------:R4:W-:Y:S04]  /*83a90*/  STL [R1+0x5a88], R143 ;  /* 0x005a888f01007387 */ /* 0x0009e80000100800 */
[----:B------:R1:W-:Y:S04]  /*83aa0*/  STL [R1+0x5aa4], R144 ;  /* 0x005aa49001007387 */ /* 0x0003e80000100800 */
[----:B------:R1:W-:Y:S04]  /*83ab0*/  STL [R1+0x5aa0], R145 ;  /* 0x005aa09101007387 */ /* 0x0003e80000100800 */
[----:B------:R1:W-:Y:S02]  /*83ac0*/  STL [R1+0x5a9c], R146 ;  /* 0x005a9c9201007387 */ /* 0x0003e40000100800 */
[C---:B-1----:R-:W-:Y:S08]  /*83ad0*/  HMMA.1688.F32.TF32 R76, R132.reuse, R120, R176 ;  /* 0x00000078844c723c */ /* 0x042ff000000810b0 */
[----:B------:R-:W-:Y:S01]  /*83ae0*/  HMMA.1688.F32.TF32 R80, R132, R124, R180 ;  /* 0x0000007c8450723c */ /* 0x000fe200000810b4 */
[----:B------:R1:W-:Y:S04]  /*83af0*/  STL [R1+0x5a98], R147 ;  /* 0x005a989301007387 */ /* 0x0003e80000100800 */
[----:B------:R-:W-:Y:S11]  /*83b00*/  STL [R1+0x5aa8], R151 ;  /* 0x005aa89701007387 */ /* 0x000ff60000100800 */
[----:B--2---:R-:W-:Y:S01]  /*83b10*/  MOV R140, R76 ;  /* 0x0000004c008c7202 */ /* 0x004fe20000000f00 */
[----:B---3--:R-:W-:-:S02]  /*83b20*/  IMAD.MOV.U32 R141, RZ, RZ, R77 ;  /* 0x000000ffff8d7224 */ /* 0x008fc400078e004d */
[----:B------:R-:W-:Y:S02]  /*83b30*/  IMAD.MOV.U32 R142, RZ, RZ, R78 ;  /* 0x000000ffff8e7224 */ /* 0x000fe400078e004e */
[----:B----4-:R-:W-:Y:S02]  /*83b40*/  IMAD.MOV.U32 R143, RZ, RZ, R79 ;  /* 0x000000ffff8f7224 */ /* 0x010fe400078e004f */
[----:B------:R-:W-:Y:S01]  /*83b50*/  HMMA.1688.F32.TF32 R76, R132, R116, R240 ;  /* 0x00000074844c723c */ /* 0x000fe200000810f0 */
[----:B------:R2:W-:Y:S04]  /*83b60*/  STL.64 [R1+0x2f0], R80 ;  /* 0x0002f05001007387 */ /* 0x0005e80000100a00 */
[----:B------:R3:W-:Y:S04]  /*83b70*/  STL.64 [R1+0x2f8], R82 ;  /* 0x0002f85201007387 */ /* 0x0007e80000100a00 */
        /* <DEDUP_REMOVED lines=52> */
[----:B------:R-:W-:-:S03]  /*83ec0*/  IMAD.MOV.U32 R146, RZ, RZ, R78 ;  /* 0x000000ffff927224 */ /* 0x000fc600078e004e */
[----:B------:R-:W4:Y:S01]  /*83ed0*/  LDL.LU R250, [R1+0x748] ;  /* 0x0007480001fa7983 */ /* 0x000f220000300800 */
[----:B-1----:R-:W-:-:S03]  /*83ee0*/  IMAD.MOV.U32 R147, RZ, RZ, R79 ;  /* 0x000000ffff937224 */ /* 0x002fc600078e004f */
[----:B------:R-:W4:Y:S04]  /*83ef0*/  LDL.LU R251, [R1+0x74c] ;  /* 0x00074c0001fb7983 */ /* 0x000f280000300800 */
[----:B------:R-:W4:Y:S04]  /*83f00*/  LDL.LU R76, [R1+0x750] ;  /* 0x00075000014c7983 */ /* 0x000f280000300800 */
[----:B------:R-:W4:Y:S04]  /*83f10*/  LDL.LU R77, [R1+0x754] ;  /* 0x00075400014d7983 */ /* 0x000f280000300800 */
[----:B------:R-:W4:Y:S04]  /*83f20*/  LDL.LU R78, [R1+0x758] ;  /* 0x00075800014e7983 */ /* 0x000f280000300800 */
[----:B------:R-:W4:Y:S04]  /*83f30*/  LDL.LU R79, [R1+0x75c] ;  /* 0x00075c00014f7983 */ /* 0x000f280000300800 */
[----:B--2---:R-:W2:Y:S04]  /*83f40*/  LDL.LU R80, [R1+0x760] ;  /* 0x0007600001507983 */ /* 0x004ea80000300800 */
[----:B------:R-:W2:Y:S04]  /*83f50*/  LDL.LU R81, [R1+0x764] ;  /* 0x0007640001517983 */ /* 0x000ea80000300800 */
[----:B---3--:R-:W2:Y:S04]  /*83f60*/  LDL.LU R82, [R1+0x768] ;  /* 0x0007680001527983 */ /* 0x008ea80000300800 */
[----:B------:R-:W2:Y:S04]  /*83f70*/  LDL.LU R83, [R1+0x76c] ;  /* 0x00076c0001537983 */ /* 0x000ea80000300800 */
[----:B------:R-:W3:Y:S04]  /*83f80*/  LDL.LU R88, [R1+0x780] ;  /* 0x0007800001587983 */ /* 0x000ee80000300800 */
[----:B------:R-:W3:Y:S04]  /*83f90*/  LDL.LU R89, [R1+0x784] ;  /* 0x0007840001597983 */ /* 0x000ee80000300800 */
[----:B------:R-:W3:Y:S04]  /*83fa0*/  LDL.LU R90, [R1+0x788] ;  /* 0x00078800015a7983 */ /* 0x000ee80000300800 */
[----:B------:R-:W3:Y:S04]  /*83fb0*/  LDL.LU R91, [R1+0x78c] ;  /* 0x00078c00015b7983 */ /* 0x000ee80000300800 */
        /* <DEDUP_REMOVED lines=52> */
[----:B------:R-:W3:Y:S02]  /*84300*/  LDL.LU.64 R108, [R1+0x5df8] ;  /* 0x005df800016c7983 */ /* 0x000ee40000300a00 */
[C---:B---3--:R-:W-:Y:S11]  /*84310*/  HMMA.1688.F32.TF32 R104, R132.reuse, R108, R104 ;  /* 0x0000006c8468723c */ /* 0x048ff60000081068 */
[----:B------:R-:W-:Y:S11]  /*84320*/  @!UPT UIADD3 URZ, URZ, URZ, URZ ;  /* 0x0000003f3f3ff290 */ /* 0x000ff6000fffe03f */
[----:B------:R-:W-:Y:S01]  /*84330*/  @!UPT UIADD3 URZ, URZ, URZ, URZ ;  /* 0x0000003f3f3ff290 */ /* 0x000fe2000fffe03f */
[----:B------:R-:W-:Y:S04]  /*84340*/  STL.64 [R1+0x2b0], R104 ;  /* 0x0002b06801007387 */ /* 0x000fe80000100a00 */
[----:B------:R1:W-:Y:S04]  /*84350*/  STL.64 [R1+0x2b8], R106 ;  /* 0x0002b86a01007387 */ /* 0x0003e80000100a00 */
[----:B-1----:R-:W3:Y:S04]  /*84360*/  LDL.LU.64 R106, [R1+0x5df0] ;  /* 0x005df000016a7983 */ /* 0x002ee80000300a00 */
[----:B------:R-:W2:Y:S02]  /*84370*/  LDL.LU.64 R104, [R1+0x5de8] ;  /* 0x005de80001687983 */ /* 0x000ea40000300a00 */
[C---:B--2---:R-:W-:Y:S11]  /*84380*/  HMMA.1688.F32.TF32 R100, R132.reuse, R104, R100 ;  /* 0x000000688464723c */ /* 0x044ff60000081064 */
[----:B------:R-:W-:Y:S11]  /*84390*/  @!UPT UIADD3 URZ, URZ, URZ, URZ ;  /* 0x0000003f3f3ff290 */ /* 0x000ff6000fffe03f */
[----:B------:R-:W-:Y:S01]  /*843a0*/  @!UPT UIADD3 URZ, URZ, URZ, URZ ;  /* 0x0000003f3f3ff290 */ /* 0x000fe2000fffe03f */
[----:B------:R-:W-:Y:S04]  /*843b0*/  STL.64 [R1+0x2a0], R100 ;  /* 0x0002a06401007387 */ /* 0x000fe80000100a00 */
[----:B------:R1:W-:Y:S04]  /*843c0*/  STL.64 [R1+0x2a8], R102 ;  /* 0x0002a86601007387 */ /* 0x0003e80000100a00 */
[----:B-1----:R-:W2:Y:S04]  /*843d0*/  LDL.LU.64 R102, [R1+0x5de0] ;  /* 0x005de00001667983 */ /* 0x002ea80000300a00 */
        /* <DEDUP_REMOVED lines=35> */
[----:B------:R-:W4:Y:S02]  /*84610*/  LDL.LU.64 R80, [R1+0x5d88] ;  /* 0x005d880001507983 */ /* 0x000f240000300a00 */
[C---:B----4-:R-:W-:Y:S11]  /*84620*/  HMMA.1688.F32.TF32 R76, R132.reuse, R80, R76 ;  /* 0x00000050844c723c */ /* 0x050ff6000008104c */
[----:B------:R-:W-:Y:S11]  /*84630*/  @!UPT UIADD3 URZ, URZ, URZ, URZ ;  /* 0x0000003f3f3ff290 */ /* 0x000ff6000fffe03f */
[----:B------:R-:W-:Y:S01]  /*84640*/  @!UPT UIADD3 URZ, URZ, URZ, URZ ;  /* 0x0000003f3f3ff290 */ /* 0x000fe2000fffe03f */
[----:B------:R-:W-:Y:S04]  /*84650*/  STL.64 [R1+0x240], R76 ;  /* 0x0002404c01007387 */ /* 0x000fe80000100a00 */
[----:B------:R1:W-:Y:S04]  /*84660*/  STL.64 [R1+0x248], R78 ;  /* 0x0002484e01007387 */ /* 0x0003e80000100a00 */
[----:B-1----:R-:W4:Y:S04]  /*84670*/  LDL.LU.64 R78, [R1+0x5d80] ;  /* 0x005d8000014e7983 */ /* 0x002f280000300a00 */
[----:B------:R-:W2:Y:S01]  /*84680*/  LDL.LU.64 R76, [R1+0x5d78] ;  /* 0x005d7800014c7983 */ /* 0x000ea20000300a00 */
        /* <DEDUP_REMOVED lines=24> */
[----:B-1----:R-:W2:Y:S04]  /*84810*/  LDL.LU R223, [R1+0x5d60] ;  /* 0x005d600001df7983 */ /* 0x002ea80000300800 */
        /* <DEDUP_REMOVED lines=19> */
[----:B------:R-:W3:Y:S04]  /*84950*/  LDL.LU.64 R232, [R1+0x5d10] ;  /* 0x005d100001e87983 */ /* 0x000ee80000300a00 */
[----:B------:R-:W4:Y:S04]  /*84960*/  LDL R151, [R1+0xc64] ;  /* 0x000c640001977983 */ /* 0x000f280000100800 */
[----:B------:R-:W-:Y:S04]  /*84970*/  STL.64 [R1+0x1c0], R192 ;  /* 0x0001c0c001007387 */ /* 0x000fe80000100a00 */
[----:B------:R1:W-:Y:S04]  /*84980*/  STL.64 [R1+0x1c8], R194 ;  /* 0x0001c8c201007387 */ /* 0x0003e80000100a00 */
[----:B-1----:R-:W4:Y:S04]  /*84990*/  LDL.LU.64 R194, [R1+0x5d08] ;  /* 0x005d080001c27983 */ /* 0x002f280000300a00 */
[----:B------:R-:W4:Y:S04]  /*849a0*/  LDL.LU.64 R192, [R1+0x5d00] ;  /* 0x005d000001c07983 */ /* 0x000f280000300a00 */
        /* <DEDUP_REMOVED lines=31> */
[----:B------:R-:W4:Y:S01]  /*84ba0*/  LDL.LU.64 R240, [R1+0x5c80] ;  /* 0x005c800001f07983 */ /* 0x000f220000300a00 */
[C---:B------:R-:W-:Y:S08]  /*84bb0*/  HMMA.1688.F32.TF32 R236, R132.reuse, R40, R236 ;  /* 0x0000002884ec723c */ /* 0x040ff000000810ec */
[C---:B------:R-:W-:Y:S11]  /*84bc0*/  HMMA.1688.F32.TF32 R172, R132.reuse, R128, R172 ;  /* 0x0000008084ac723c */ /* 0x040ff600000810ac */
[----:B------:R-:W-:Y:S04]  /*84bd0*/  @!UPT UIADD3 URZ, URZ, URZ, URZ ;  /* 0x0000003f3f3ff290 */ /* 0x000fe8000fffe03f */
[----:B------:R-:W-:Y:S04]  /*84be0*/  STL.64 [R1+0x130], R236 ;  /* 0x000130ec01007387 */ /* 0x000fe80000100a00 */
[----:B------:R1:W-:Y:S02]  /*84bf0*/  STL.64 [R1+0x138], R238 ;  /* 0x000138ee01007387 */ /* 0x0003e40000100a00 */
[----:B-1----:R-:W-:Y:S02]  /*84c00*/  HMMA.1688.F32.TF32 R236, R132, R44, R228 ;  /* 0x0000002c84ec723c */ /* 0x002fe400000810e4 */
[----:B------:R-:W4:Y:S11]  /*84c10*/  LDL.LU R228, [R1+0x680] ;  /* 0x0006800001e47983 */ /* 0x000f360000300800 */
[----:B------:R-:W-:Y:S10]  /*84c20*/  @!UPT UIADD3 URZ, URZ, URZ, URZ ;  /* 0x0000003f3f3ff290 */ /* 0x000ff4000fffe03f */
[----:B------:R2:W-:Y:S04]  /*84c30*/  STL.64 [R1+0x120], R236 ;  /* 0x000120ec01007387 */ /* 0x0005e80000100a00 */
[----:B------:R3:W-:Y:S01]  /*84c40*/  STL.64 [R1+0x128], R238 ;  /* 0x000128ee01007387 */ /* 0x0007e20000100a00 */
[----:B--2---:R-:W-:Y:S02]  /*84c50*/  IMAD.MOV.U32 R237, RZ, RZ, R234 ;  /* 0x000000ffffed7224 */ /* 0x004fe400078e00ea */
[----:B---3--:R-:W-:Y:S02]  /*84c60*/  IMAD.MOV.U32 R239, RZ, RZ, R232 ;  /* 0x000000ffffef7224 */ /* 0x008fe400078e00e8 */
[----:B------:R-:W-:Y:S01]  /*84c70*/  IMAD.MOV.U32 R238, RZ, RZ, R233 ;  /* 0x000000ffffee7224 */ /* 0x000fe200078e00e9 */
[----:B------:R-:W-:Y:S01]  /*84c80*/  MOV R236, R235 ;  /* 0x000000eb00ec7202 */ /* 0x000fe20000000f00 */
[----:B----4-:R-:W-:-:S02]  /*84c90*/  IMAD.MOV.U32 R235, RZ, RZ, R195 ;  /* 0x000000ffffeb7224 */ /* 0x010fc400078e00c3 */
[----:B------:R-:W-:Y:S01]  /*84ca0*/  IMAD.MOV.U32 R234, RZ, RZ, R191 ;  /* 0x000000ffffea7224 */ /* 0x000fe200078e00bf */
[----:B------:R-:W-:Y:S01]  /*84cb0*/  MOV R232, R186 ;  /* 0x000000ba00e87202 */ /* 0x000fe20000000f00 */
[----:B------:R-:W-:Y:S01]  /*84cc0*/  IMAD.MOV.U32 R233, RZ, RZ, R187 ;  /* 0x000000ffffe97224 */ /* 0x000fe200078e00bb */
[----:B------:R-:W-:Y:S01]  /*84cd0*/  HMMA.1688.F32.TF32 R132, R132, R60, R240 ;  /* 0x0000003c8484723c */ /* 0x000fe200000810f0 */
[----:B------:R-:W-:Y:S04]  /*84ce0*/  LDS R241, [R223+0x83800] ;  /* 0x08380000dff17984 */ /* 0x000fe80000000800 */
[----:B------:R-:W-:Y:S03]  /*84cf0*/  LDS R243, [R223+0x83c00] ;  /* 0x083c0000dff37984 */ /* 0x000fe60000000800 */
[C---:B------:R-:W-:Y:S01]  /*84d00*/  HMMA.1688.F32.TF32 R152, R168.reuse, R28, R152 ;  /* 0x0000001ca898723c */ /* 0x040fe20000081098 */
[----:B------:R-:W-:Y:S04]  /*84d10*/  LDS R240, [R151+0x83800] ;  /* 0x0838000097f07984 */ /* 0x000fe80000000800 */
[----:B------:R-:W-:Y:S10]  /*84d20*/  LDS R242, [R151+0x83c00] ;  /* 0x083c000097f27984 */ /* 0x000ff40000000800 */
[----:B------:R1:W-:Y:S04]  /*84d30*/  STL.64 [R1+0x100], R132 ;  /* 0x0001008401007387 */ /* 0x0003e80000100a00 */
[----:B------:R-:W-:Y:S04]  /*84d40*/  STL.64 [R1+0x108], R134 ;  /* 0x0001088601007387 */ /* 0x000fe80000100a00 */
[----:B------:R-:W2:Y:S04]  /*84d50*/  LDL.LU R229, [R1+0x684] ;  /* 0x0006840001e57983 */ /* 0x000ea80000300800 */
[----:B------:R-:W2:Y:S04]  /*84d60*/  LDL.LU R230, [R1+0x688] ;  /* 0x0006880001e67983 */ /* 0x000ea80000300800 */
[----:B------:R-:W2:Y:S04]  /*84d70*/  LDL.LU R231, [R1+0x68c] ;  /* 0x00068c0001e77983 */ /* 0x000ea80000300800 */
[----:B------:R-:W3:Y:S04]  /*84d80*/  LDL.LU R186, [R1+0x5c7c] ;  /* 0x005c7c0001ba7983 */ /* 0x000ee80000300800 */
[----:B------:R-:W3:Y:S04]  /*84d90*/  LDL.LU R187, [R1+0x5c78] ;  /* 0x005c780001bb7983 */ /* 0x000ee80000300800 */
[----:B------:R-:W4:Y:S04]  /*84da0*/  LDL.LU R191, [R1+0x5c74] ;  /* 0x005c740001bf7983 */ /* 0x000f280000300800 */
[----:B------:R-:W2:Y:S01]  /*84db0*/  LDL.LU R195, [R1+0x5c70] ;  /* 0x005c700001c37983 */ /* 0x000ea20000300800 */
[C---:B------:R-:W-:Y:S08]  /*84dc0*/  HMMA.1688.F32.TF32 R156, R168.reuse, R36, R156 ;  /* 0x00000024a89c723c */ /* 0x040ff0000008109c */
[C---:B------:R-:W-:Y:S08]  /*84dd0*/  HMMA.1688.F32.TF32 R160, R168.reuse, R40, R160 ;  /* 0x00000028a8a0723c */ /* 0x040ff000000810a0 */
[C---:B------:R-:W-:Y:S08]  /*84de0*/  HMMA.1688.F32.TF32 R164, R168.reuse, R44, R164 ;  /* 0x0000002ca8a4723c */ /* 0x040ff000000810a4 */
[----:B------:R-:W-:Y:S01]  /*84df0*/  HMMA.1688.F32.TF32 R168, R168, R60, R244 ;  /* 0x0000003ca8a8723c */ /* 0x000fe200000810f4 */
[----:B------:R-:W-:Y:S04]  /*84e00*/  LDS R244, [R3+0x83080] ;  /* 0x0830800003f47984 */ /* 0x000fe80000000800 */
[----:B------:R-:W-:Y:S04]  /*84e10*/  LDS R246, [R3+0x83480] ;  /* 0x0834800003f67984 */ /* 0x000fe80000000800 */
[----:B------:R-:W-:Y:S04]  /*84e20*/  LDS R245, [R0+0x83080] ;  /* 0x0830800000f57984 */ /* 0x000fe80000000800 */
[----:B------:R-:W1:Y:S02]  /*84e30*/  LDS R247, [R0+0x83480] ;  /* 0x0834800000f77984 */ /* 0x000e640000000800 */
[----:B-1----:R-:W-:Y:S01]  /*84e40*/  MOV R132, R208 ;  /* 0x000000d000847202 */ /* 0x002fe20000000f00 */
[----:B------:R-:W-:Y:S01]  /*84e50*/  IMAD.MOV.U32 R133, RZ, RZ, R209 ;  /* 0x000000ffff857224 */ /* 0x000fe200078e00d1 */
[C---:B------:R-:W-:Y:S08]  /*84e60*/  HMMA.1688.F32.TF32 R176, R244.reuse, R128, R176 ;  /* 0x00000080f4b0723c */ /* 0x040ff000000810b0 */
[C---:B------:R-:W-:Y:S08]  /*84e70*/  HMMA.1688.F32.TF32 R180, R244.reuse, R124, R180 ;  /* 0x0000007cf4b4723c */ /* 0x040ff000000810b4 */
[C---:B------:R-:W-:Y:S08]  /*84e80*/  HMMA.1688.F32.TF32 R196, R244.reuse, R108, R196 ;  /* 0x0000006cf4c4723c */ /* 0x040ff000000810c4 */
[----:B------:R-:W-:Y:S01]  /*84e90*/  HMMA.1688.F32.TF32 R200, R244, R104, R200 ;  /* 0x00000068f4c8723c */ /* 0x000fe200000810c8 */
[----:B------:R-:W-:Y:S04]  /*84ea0*/  STL.64 [R1+0x5970], R178 ;  /* 0x005970b201007387 */ /* 0x000fe80000100a00 */
[----:B------:R-:W-:Y:S04]  /*84eb0*/  STL.64 [R1+0x5968], R176 ;  /* 0x005968b001007387 */ /* 0x000fe80000100a00 */
[----:B------:R-:W-:Y:S04]  /*84ec0*/  STL.64 [R1+0x5980], R182 ;  /* 0x005980b601007387 */ /* 0x000fe80000100a00 */
[----:B------:R-:W-:Y:S01]  /*84ed0*/  STL.64 [R1+0x5978], R180 ;  /* 0x005978b401007387 */ /* 0x000fe20000100a00 */
[----:B------:R-:W-:-:S02]  /*84ee0*/  IMAD.MOV.U32 R134, RZ, RZ, R210 ;  /* 0x000000ffff867224 */ /* 0x000fc400078e00d2 */
[----:B------:R-:W-:Y:S01]  /*84ef0*/  IMAD.MOV.U32 R135, RZ, RZ, R211 ;  /* 0x000000ffff877224 */ /* 0x000fe200078e00d3 */
[C---:B---3--:R-:W-:Y:S08]  /*84f00*/  HMMA.1688.F32.TF32 R184, R244.reuse, R120, R184 ;  /* 0x00000078f4b8723c */ /* 0x048ff000000810b8 */
[C---:B----4-:R-:W-:Y:S08]  /*84f10*/  HMMA.1688.F32.TF32 R188, R244.reuse, R116, R188 ;  /* 0x00000074f4bc723c */ /* 0x050ff000000810bc */
[C---:B--2---:R-:W-:Y:S07]  /*84f20*/  HMMA.1688.F32.TF32 R192, R244.reuse, R112, R192 ;  /* 0x00000070f4c0723c */ /* 0x044fee00000810c0 */
        /* <DEDUP_REMOVED lines=8> */
[----:B------:R-:W-:Y:S04]  /*84fb0*/  STL.64 [R1+0x59d0], R202 ;  /* 0x0059d0ca01007387 */ /* 0x000fe80000100a00 */
[----:B------:R-:W-:Y:S04]  /*84fc0*/  STL.64 [R1+0x59c8], R200 ;  /* 0x0059c8c801007387 */ /* 0x000fe80000100a00 */
[----:B------:R-:W4:Y:S04]  /*84fd0*/  LDL.LU R208, [R1+0x5c6c] ;  /* 0x005c6c0001d07983 */ /* 0x000f280000300800 */
[----:B------:R-:W4:Y:S04]  /*84fe0*/  LDL.LU R209, [R1+0x5c68] ;  /* 0x005c680001d17983 */ /* 0x000f280000300800 */
[----:B------:R-:W4:Y:S04]  /*84ff0*/  LDL.LU R210, [R1+0x5c64] ;  /* 0x005c640001d27983 */ /* 0x000f280000300800 */
[----:B------:R-:W4:Y:S01]  /*85000*/  LDL.LU R211, [R1+0x5c60] ;  /* 0x005c600001d37983 */ /* 0x000f220000300800 */
[C---:B------:R-:W-:Y:S08]  /*85010*/  HMMA.1688.F32.TF32 R228, R244.reuse, R100, R228 ;  /* 0x00000064f4e4723c */ /* 0x040ff000000810e4 */
[C---:B------:R-:W-:Y:S08]  /*85020*/  HMMA.1688.F32.TF32 R204, R244.reuse, R96, R204 ;  /* 0x00000060f4cc723c */ /* 0x040ff000000810cc */
[----:B------:R-:W-:Y:S07]  /*85030*/  HMMA.1688.F32.TF32 R232, R244, R92, R232 ;  /* 0x0000005cf4e8723c */ /* 0x000fee00000810e8 */
[----:B------:R-:W-:Y:S04]  /*85040*/  STL.64 [R1+0x59e0], R230 ;  /* 0x0059e0e601007387 */ /* 0x000fe80000100a00 */
[----:B------:R-:W-:Y:S04]  /*85050*/  STL.64 [R1+0x59d8], R228 ;  /* 0x0059d8e401007387 */ /* 0x000fe80000100a00 */
[----:B------:R-:W-:Y:S04]  /*85060*/  STL.64 [R1+0x59f0], R206 ;  /* 0x0059f0ce01007387 */ /* 0x000fe80000100a00 */
[----:B------:R-:W-:Y:S04]  /*85070*/  STL.64 [R1+0x59e8], R204 ;  /* 0x0059e8cc01007387 */ /* 0x000fe80000100a00 */
[----:B------:R-:W3:Y:S04]  /*85080*/  LDL.LU R220, [R1+0x640] ;  /* 0x0006400001dc7983 */ /* 0x000ee80000300800 */
[----:B------:R-:W3:Y:S04]  /*85090*/  LDL.LU R221, [R1+0x644] ;  /* 0x0006440001dd7983 */ /* 0x000ee80000300800 */
[----:B------:R-:W3:Y:S04]  /*850a0*/  LDL.LU R222, [R1+0x648] ;  /* 0x0006480001de7983 */ /* 0x000ee80000300800 */
[----:B------:R-:W3:Y:S04]  /*850b0*/  LDL.LU R223, [R1+0x64c] ;  /* 0x00064c0001df7983 */ /* 0x000ee80000300800 */
[----:B------:R-:W-:Y:S04]  /*850c0*/  STL.64 [R1+0x5a00], R234 ;  /* 0x005a00ea01007387 */ /* 0x000fe80000100a00 */
[----:B------:R-:W-:Y:S01]  /*850d0*/  STL.64 [R1+0x59f8], R232 ;  /* 0x0059f8e801007387 */ /* 0x000fe20000100a00 */
[----:B-1----:R-:W-:Y:S01]  /*850e0*/  MOV R184, R212 ;  /* 0x000000d400b87202 */ /* 0x002fe20000000f00 */
[----:B------:R-:W-:-:S02]  /*850f0*/  IMAD.MOV.U32 R185, RZ, RZ, R213 ;  /* 0x000000ffffb97224 */ /* 0x000fc400078e00d5 */
[----:B------:R-:W-:Y:S02]  /*85100*/  IMAD.MOV.U32 R186, RZ, RZ, R214 ;  /* 0x000000ffffba7224 */ /* 0x000fe400078e00d6 */
[----:B------:R-:W-:Y:S01]  /*85110*/  IMAD.MOV.U32 R187, RZ, RZ, R215 ;  /* 0x000000ffffbb7224 */ /* 0x000fe200078e00d7 */
[----:B--2---:R-:W-:Y:S01]  /*85120*/  MOV R188, R216 ;  /* 0x000000d800bc7202 */ /* 0x004fe20000000f00 */
[----:B------:R-:W-:Y:S02]  /*85130*/  IMAD.MOV.U32 R189, RZ, RZ, R217 ;  /* 0x000000ffffbd7224 */ /* 0x000fe400078e00d9 */
[----:B------:R-:W-:Y:S02]  /*85140*/  IMAD.MOV.U32 R190, RZ, RZ, R218 ;  /* 0x000000ffffbe7224 */ /* 0x000fe400078e00da */
[----:B------:R-:W-:Y:S01]  /*85150*/  IMAD.MOV.U32 R191, RZ, RZ, R219 ;  /* 0x000000ffffbf7224 */ /* 0x000fe200078e00db */
[C---:B----4-:R-:W-:Y:S11]  /*85160*/  HMMA.1688.F32.TF32 R208, R244.reuse, R88, R208 ;  /* 0x00000058f4d0723c */ /* 0x050ff600000810d0 */
[----:B------:R-:W-:Y:S11]  /*85170*/  @!UPT UIADD3 URZ, URZ, URZ, URZ ;  /* 0x0000003f3f3ff290 */ /* 0x000ff6000fffe03f */
[----:B------:R-:W-:Y:S01]  /*85180*/  @!UPT UIADD3 URZ, URZ, URZ, URZ ;  /* 0x0000003f3f3ff290 */ /* 0x000fe2000fffe03f */
[----:B------:R-:W-:Y:S04]  /*85190*/  STL.64 [R1+0x5a10], R210 ;  /* 0x005a10d201007387 */ /* 0x000fe80000100a00 */
[----:B------:R-:W-:Y:S04]  /*851a0*/  STL.64 [R1+0x5a08], R208 ;  /* 0x005a08d001007387 */ /* 0x000fe80000100a00 */
[----:B---3--:R-:W2:Y:S04]  /*851b0*/  LDL.LU R192, [R1+0x630] ;  /* 0x0006300001c07983 */ /* 0x008ea80000300800 */
[----:B------:R-:W2:Y:S04]  /*851c0*/  LDL.LU R193, [R1+0x634] ;  /* 0x0006340001c17983 */ /* 0x000ea80000300800 */
[----:B------:R-:W2:Y:S04]  /*851d0*/  LDL.LU R194, [R1+0x638] ;  /* 0x0006380001c27983 */ /* 0x000ea80000300800 */
[----:B------:R-:W2:Y:S04]  /*851e0*/  LDL.LU R195, [R1+0x63c] ;  /* 0x00063c0001c37983 */ /* 0x000ea80000300800 */
[----:B------:R-:W3:Y:S04]  /*851f0*/  LDL.LU R212, [R1+0x5c5c] ;  /* 0x005c5c0001d47983 */ /* 0x000ee80000300800 */
[----:B------:R-:W3:Y:S04]  /*85200*/  LDL.LU R213, [R1+0x5c58] ;  /* 0x005c580001d57983 */ /* 0x000ee80000300800 */
[----:B------:R-:W3:Y:S04]  /*85210*/  LDL.LU R214, [R1+0x5c54] ;  /* 0x005c540001d67983 */ /* 0x000ee80000300800 */
[----:B------:R-:W3:Y:S04]  /*85220*/  LDL.LU R215, [R1+0x5c50] ;  /* 0x005c500001d77983 */ /* 0x000ee80000300800 */
[----:B------:R-:W4:Y:S04]  /*85230*/  LDL.LU R216, [R1+0x5c4c] ;  /* 0x005c4c0001d87983 */ /* 0x000f280000300800 */
[----:B------:R-:W4:Y:S04]  /*85240*/  LDL.LU R217, [R1+0x5c48] ;  /* 0x005c480001d97983 */ /* 0x000f280000300800 */
[----:B------:R-:W4:Y:S04]  /*85250*/  LDL.LU R218, [R1+0x5c44] ;  /* 0x005c440001da7983 */ /* 0x000f280000300800 */
[----:B------:R-:W4:Y:S01]  /*85260*/  LDL.LU R219, [R1+0x5c40] ;  /* 0x005c400001db7983 */ /* 0x000f220000300800 */
[----:B------:R-:W-:Y:S01]  /*85270*/  HMMA.1688.F32.TF32 R236, R244, R84, R236 ;  /* 0x00000054f4ec723c */ /* 0x000fe200000810ec */
[----:B------:R-:W-:Y:S01]  /*85280*/  MOV R180, R224 ;  /* 0x000000e000b47202 */ /* 0x000fe20000000f00 */
[----:B------:R-:W-:-:S02]  /*85290*/  IMAD.MOV.U32 R181, RZ, RZ, R225 ;  /* 0x000000ffffb57224 */ /* 0x000fc400078e00e1 */
[----:B------:R-:W-:Y:S02]  /*852a0*/  IMAD.MOV.U32 R182, RZ, RZ, R226 ;  /* 0x000000ffffb67224 */ /* 0x000fe400078e00e2 */
[----:B------:R-:W-:Y:S11]  /*852b0*/  IMAD.MOV.U32 R183, RZ, RZ, R227 ;  /* 0x000000ffffb77224 */ /* 0x000ff600078e00e3 */
[----:B------:R-:W-:Y:S06]  /*852c0*/  @!UPT UIADD3 URZ, URZ, URZ, URZ ;  /* 0x0000003f3f3ff290 */ /* 0x000fec000fffe03f */
[----:B------:R-:W-:Y:S04]  /*852d0*/  STL.64 [R1+0x5a20], R238 ;  /* 0x005a20ee01007387 */ /* 0x000fe80000100a00 */
[----:B------:R-:W-:Y:S01]  /*852e0*/  STL.64 [R1+0x5a18], R236 ;  /* 0x005a18ec01007387 */ /* 0x000fe20000100a00 */
[C---:B------:R-:W-:Y:S08]  /*852f0*/  HMMA.1688.F32.TF32 R132, R244.reuse, R76, R132 ;  /* 0x0000004cf484723c */ /* 0x040ff00000081084 */
        /* <DEDUP_REMOVED lines=10> */
[----:B------:R-:W-:Y:S04]  /*853a0*/  STL.64 [R1+0x5a40], R134 ;  /* 0x005a408601007387 */ /* 0x000fe80000100a00 */
[----:B------:R2:W-:Y:S11]  /*853b0*/  STL.64 [R1+0x5a38], R132 ;  /* 0x005a388401007387 */ /* 0x0005f60000100a00 */
[----:B------:R-:W-:Y:S05]  /*853c0*/  @!UPT UIADD3 URZ, URZ, URZ, URZ ;  /* 0x0000003f3f3ff290 */ /* 0x000fea000fffe03f */
[----:B------:R-:W-:Y:S04]  /*853d0*/  STL.64 [R1+0x5a50], R218 ;  /* 0x005a50da01007387 */ /* 0x000fe80000100a00 */
[----:B------:R-:W-:Y:S04]  /*853e0*/  STL.64 [R1+0x5a48], R216 ;  /* 0x005a48d801007387 */ /* 0x000fe80000100a00 */
[----:B------:R-:W4:Y:S04]  /*853f0*/  LDL.LU R176, [R1+0x5f0] ;  /* 0x0005f00001b07983 */ /* 0x000f280000300800 */
[----:B------:R-:W4:Y:S04]  /*85400*/  LDL.LU R177, [R1+0x5f4] ;  /* 0x0005f40001b17983 */ /* 0x000f280000300800 */
[----:B------:R-:W4:Y:S01]  /*85410*/  LDL.LU R178, [R1+0x5f8] ;  /* 0x0005f80001b27983 */ /* 0x000f220000300800 */
[C---:B--2---:R-:W-:Y:S08]  /*85420*/  HMMA.1688.F32.TF32 R132, R244.reuse, R16, R192 ;  /* 0x00000010f484723c */ /* 0x044ff000000810c0 */
[C---:B------:R-:W-:Y:S08]  /*85430*/  HMMA.1688.F32.TF32 R220, R244.reuse, R68, R220 ;  /* 0x00000044f4dc723c */ /* 0x040ff000000810dc */
[----:B------:R-:W-:Y:S01]  /*85440*/  HMMA.1688.F32.TF32 R188, R244, R32, R188 ;  /* 0x00000020f4bc723c */ /* 0x000fe200000810bc */
[----:B------:R-:W-:-:S07]  /*85450*/  MOV R179, R252 ;  /* 0x000000fc00b37202 */ /* 0x000fce0000000f00 */
[----:B------:R-:W-:Y:S02]  /*85460*/  IMAD.MOV.U32 R85, RZ, RZ, R135 ;  /* 0x000000ffff557224 */ /* 0x000fe400078e0087 */
[----:B------:R-:W-:-:S05]  /*85470*/  IMAD.MOV.U32 R252, RZ, RZ, R134 ;  /* 0x000000fffffc7224 */ /* 0x000fca00078e0086 */
[----:B------:R-:W-:Y:S04]  /*85480*/  STL.64 [R1+0x5a60], R222 ;  /* 0x005a60de01007387 */ /* 0x000fe80000100a00 */
[----:B------:R-:W-:Y:S01]  /*85490*/  STL.64 [R1+0x5a58], R220 ;  /* 0x005a58dc01007387 */ /* 0x000fe20000100a00 */
[C---:B---3--:R-:W-:Y:S11]  /*854a0*/  HMMA.1688.F32.TF32 R224, R244.reuse, R64, R224 ;  /* 0x00000040f4e0723c */ /* 0x048ff600000810e0 */
[----:B------:R-:W-:Y:S11]  /*854b0*/  @!UPT UIADD3 URZ, URZ, URZ, URZ ;  /* 0x0000003f3f3ff290 */ /* 0x000ff6000fffe03f */
[----:B------:R-:W-:Y:S01]  /*854c0*/  @!UPT UIADD3 URZ, URZ, URZ, URZ ;  /* 0x0000003f3f3ff290 */ /* 0x000fe2000fffe03f */
[----:B------:R-:W-:Y:S04]  /*854d0*/  STL.64 [R1+0x5a70], R226 ;  /* 0x005a70e201007387 */ /* 0x000fe80000100a00 */
[----:B------:R-:W-:Y:S04]  /*854e0*/  STL.64 [R1+0x5a68], R224 ;  /* 0x005a68e001007387 */ /* 0x000fe80000100a00 */
[----:B------:R-:W-:Y:S04]  /*854f0*/  STL.64 [R1+0x630], R132 ;  /* 0x0006308401007387 */ /* 0x000fe80000100a00 */
[----:B------:R-:W-:Y:S04]  /*85500*/  STL [R1+0x5918], R85 ;  /* 0x0059185501007387 */ /* 0x000fe80000100800 */
[----:B------:R-:W-:Y:S04]  /*85510*/  STL [R1+0x5914], R252 ;  /* 0x005914fc01007387 */ /* 0x000fe80000100800 */
[----:B------:R1:W-:Y:S04]  /*85520*/  STL.64 [R1+0x620], R188 ;  /* 0x000620bc01007387 */ /* 0x0003e80000100a00 */
[----:B------:R2:W-:Y:S04]  /*85530*/  STL.64 [R1+0x628], R190 ;  /* 0x000628be01007387 */ /* 0x0005e80000100a00 */
[----:B-1----:R-:W3:Y:S04]  /*85540*/  LDL.LU R188, [R1+0x5e0] ;  /* 0x0005e00001bc7983 */ /* 0x002ee80000300800 */
[----:B------:R-:W3:Y:S04]  /*85550*/  LDL.LU R189, [R1+0x5e4] ;  /* 0x0005e40001bd7983 */ /* 0x000ee80000300800 */
[----:B--2---:R-:W3:Y:S04]  /*85560*/  LDL.LU R190, [R1+0x5e8] ;  /* 0x0005e80001be7983 */ /* 0x004ee80000300800 */
[----:B------:R-:W3:Y:S01]  /*85570*/  LDL.LU R191, [R1+0x5ec] ;  /* 0x0005ec0001bf7983 */ /* 0x000ee20000300800 */
        /* <DEDUP_REMOVED lines=8> */
[----:B------:R-:W-:Y:S04]  /*85600*/  STL [R1+0x5928], R69 ;  /* 0x0059284501007387 */ /* 0x000fe80000100800 */
[----:B------:R-:W-:Y:S04]  /*85610*/  STL [R1+0x5924], R72 ;  /* 0x0059244801007387 */ /* 0x000fe80000100800 */
        /* <DEDUP_REMOVED lines=11> */
[----:B----4-:R-:W-:Y:S03]  /*856d0*/  HMMA.1688.F32.TF32 R132, R244, R8, R176 ;  /* 0x00000008f484723c */ /* 0x010fe600000810b0 */
[----:B------:R-:W-:Y:S04]  /*856e0*/  STL [R1+0x5934], R80 ;  /* 0x0059345001007387 */ /* 0x000fe80000100800 */
[----:B------:R-:W-:Y:S04]  /*856f0*/  STL [R1+0x5930], R81 ;  /* 0x0059305101007387 */ /* 0x000fe80000100800 */
        /* <DEDUP_REMOVED lines=12> */
[----:B------:R-:W-:-:S05]  /*857c0*/  IMAD.MOV.U32 R2, RZ, RZ, R135 ;  /* 0x000000ffff027224 */ /* 0x000fca00078e0087 */
        /* <DEDUP_REMOVED lines=8> */
[C---:B---3--:R-:W-:Y:S11]  /*85850*/  HMMA.1688.F32.TF32 R132, R244.reuse, R24, R188 ;  /* 0x00000018f484723c */ /* 0x048ff600000810bc */
[----:B------:R-:W-:Y:S11]  /*85860*/  @!UPT UIADD3 URZ, URZ, URZ, URZ ;  /* 0x0000003f3f3ff290 */ /* 0x000ff6000fffe03f */
[----:B------:R-:W-:Y:S02]  /*85870*/  @!UPT UIADD3 URZ, URZ, URZ, URZ ;  /* 0x0000003f3f3ff290 */ /* 0x000fe4000fffe03f */
[----:B------:R-:W-:Y:S01]  /*85880*/  IMAD.MOV.U32 R252, RZ, RZ, R135 ;  /* 0x000000fffffc7224 */ /* 0x000fe200078e0087 */
[----:B-1----:R-:W-:Y:S01]  /*85890*/  MOV R76, R133 ;  /* 0x00000085004c7202 */ /* 0x002fe20000000f00 */
[----:B------:R-:W-:Y:S02]  /*858a0*/  IMAD.MOV.U32 R85, RZ, RZ, R134 ;  /* 0x000000ffff557224 */ /* 0x000fe400078e0086 */
[----:B------:R-:W-:Y:S01]  /*858b0*/  IMAD.MOV.U32 R73, RZ, RZ, R132 ;  /* 0x000000ffff497224 */ /* 0x000fe200078e0084 */
[----:B------:R-:W-:Y:S04]  /*858c0*/  STL [R1+0x5958], R252 ;  /* 0x005958fc01007387 */ /* 0x000fe80000100800 */
[----:B------:R-:W-:Y:S04]  /*858d0*/  STL [R1+0x5954], R85 ;  /* 0x0059545501007387 */ /* 0x000fe80000100800 */
[----:B------:R1:W-:Y:S04]  /*858e0*/  STL [R1+0x5950], R76 ;  /* 0x0059504c01007387 */ /* 0x0003e80000100800 */
[----:B------:R2:W-:Y:S04]  /*858f0*/  STL [R1+0x594c], R73 ;  /* 0x00594c4901007387 */ /* 0x0005e80000100800 */
[----:B------:R-:W3:Y:S04]  /*85900*/  LDL.LU R188, [R1+0x590] ;  /* 0x0005900001bc7983 */ /* 0x000ee80000300800 */
[----:B------:R-:W3:Y:S04]  /*85910*/  LDL.LU R189, [R1+0x594] ;  /* 0x0005940001bd7983 */ /* 0x000ee80000300800 */
[----:B------:R-:W3:Y:S04]  /*85920*/  LDL.LU R190, [R1+0x598] ;  /* 0x0005980001be7983 */ /* 0x000ee80000300800 */
[----:B------:R-:W3:Y:S01]  /*85930*/  LDL.LU R191, [R1+0x59c] ;  /* 0x00059c0001bf7983 */ /* 0x000ee20000300800 */
[----:B--2---:R-:W-:Y:S03]  /*85940*/  HMMA.1688.F32.TF32 R132, R244, R52, R184 ;  /* 0x00000034f484723c */ /* 0x004fe600000810b8 */
[----:B------:R-:W2:Y:S04]  /*85950*/  LDL.LU R184, [R1+0x580] ;  /* 0x0005800001b87983 */ /* 0x000ea80000300800 */
[----:B------:R-:W2:Y:S04]  /*85960*/  LDL.LU R185, [R1+0x584] ;  /* 0x0005840001b97983 */ /* 0x000ea80000300800 */
[----:B------:R-:W2:Y:S04]  /*85970*/  LDL.LU R186, [R1+0x588] ;  /* 0x0005880001ba7983 */ /* 0x000ea80000300800 */
[----:B------:R-:W2:Y:S09]  /*85980*/  LDL.LU R187, [R1+0x58c] ;  /* 0x00058c0001bb7983 */ /* 0x000eb20000300800 */
[----:B------:R-:W-:Y:S01]  /*85990*/  IMAD.MOV.U32 R69, RZ, RZ, R134 ;  /* 0x000000ffff457224 */ /* 0x000fe200078e0086 */
[----:B----4-:R-:W-:Y:S01]  /*859a0*/  MOV R84, R133 ;  /* 0x0000008500547202 */ /* 0x010fe20000000f00 */
[----:B------:R-:W-:-:S02]  /*859b0*/  IMAD.MOV.U32 R81, RZ, RZ, R132 ;  /* 0x000000ffff517224 */ /* 0x000fc400078e0084 */
[----:B------:R-:W-:Y:S01]  /*859c0*/  IMAD.MOV.U32 R72, RZ, RZ, R135 ;  /* 0x000000ffff487224 */ /* 0x000fe200078e0087 */
[----:B------:R-:W-:Y:S04]  /*859d0*/  STL [R1+0x5964], R69 ;  /* 0x0059644501007387 */ /* 0x000fe80000100800 */
[----:B------:R4:W-:Y:S04]  /*859e0*/  STL [R1+0x5960], R84 ;  /* 0x0059605401007387 */ /* 0x0009e80000100800 */
[----:B------:R1:W-:Y:S01]  /*859f0*/  STL [R1+0x595c], R81 ;  /* 0x00595c5101007387 */ /* 0x0003e20000100800 */
[----:B------:R-:W-:Y:S03]  /*85a00*/  HMMA.1688.F32.TF32 R132, R244, R48, R180 ;  /* 0x00000030f484723c */ /* 0x000fe600000810b4 */
[----:B------:R-:W2:Y:S04]  /*85a10*/  LDL.LU R180, [R1+0x570] ;  /* 0x0005700001b47983 */ /* 0x000ea80000300800 */
[----:B------:R-:W2:Y:S04]  /*85a20*/  LDL.LU R181, [R1+0x574] ;  /* 0x0005740001b57983 */ /* 0x000ea80000300800 */
[----:B------:R-:W2:Y:S04]  /*85a30*/  LDL.LU R182, [R1+0x578] ;  /* 0x0005780001b67983 */ /* 0x000ea80000300800 */
[----:B------:R-:W2:Y:S09]  /*85a40*/  LDL.LU R183, [R1+0x57c] ;  /* 0x00057c0001b77983 */ /* 0x000eb20000300800 */
[----:B------:R-:W-:Y:S01]  /*85a50*/  IMAD.MOV.U32 R65, RZ, RZ, R132 ;  /* 0x000000ffff417224 */ /* 0x000fe200078e0084 */
[----:B------:R-:W-:Y:S01]  /*85a60*/  MOV R68, R133 ;  /* 0x0000008500447202 */ /* 0x000fe20000000f00 */
[----:B------:R-:W-:-:S02]  /*85a70*/  IMAD.MOV.U32 R77, RZ, RZ, R134 ;  /* 0x000000ffff4d7224 */ /* 0x000fc400078e0086 */
[----:B------:R-:W-:Y:S02]  /*85a80*/  IMAD.MOV.U32 R80, RZ, RZ, R135 ;  /* 0x000000ffff507224 */ /* 0x000fe400078e0087 */
[----:B------:R-:W-:Y:S01]  /*85a90*/  HMMA.1688.F32.TF32 R132, R244, R4, R176 ;  /* 0x00000004f484723c */ /* 0x000fe200000810b0 */
[----:B------:R-:W2:Y:S04]  /*85aa0*/  LDL.LU R176, [R1+0x560] ;  /* 0x0005600001b07983 */ /* 0x000ea80000300800 */
[----:B------:R-:W2:Y:S04]  /*85ab0*/  LDL.LU R177, [R1+0x564] ;  /* 0x0005640001b17983 */ /* 0x000ea80000300800 */
[----:B------:R-:W2:Y:S04]  /*85ac0*/  LDL.LU R178, [R1+0x568] ;  /* 0x0005680001b27983 */ /* 0x000ea80000300800 */
[----:B------:R-:W2:Y:S11]  /*85ad0*/  LDL.LU R179, [R1+0x56c] ;  /* 0x00056c0001b37983 */ /* 0x000eb60000300800 */
[----:B-1----:R-:W-:Y:S01]  /*85ae0*/  IMAD.MOV.U32 R76, RZ, RZ, R132 ;  /* 0x000000ffff4c7224 */ /* 0x002fe200078e0084 */
[----:B------:R-:W-:Y:S01]  /*85af0*/  MOV R73, R133 ;  /* 0x0000008500497202 */ /* 0x000fe20000000f00 */
[----:B------:R-:W-:-:S02]  /*85b00*/  IMAD.MOV.U32 R2, RZ, RZ, R134 ;  /* 0x000000ffff027224 */ /* 0x000fc400078e0086 */
[----:B------:R-:W-:Y:S02]  /*85b10*/  IMAD.MOV.U32 R64, RZ, RZ, R135 ;  /* 0x000000ffff407224 */ /* 0x000fe400078e0087 */
[C---:B------:R-:W-:Y:S11]  /*85b20*/  HMMA.1688.F32.TF32 R132, R244.reuse, R12, R192 ;  /* 0x0000000cf484723c */ /* 0x040ff600000810c0 */
[----:B------:R-:W-:Y:S11]  /*85b30*/  @!UPT UIADD3 URZ, URZ, URZ, URZ ;  /* 0x0000003f3f3ff290 */ /* 0x000ff6000fffe03f */
[----:B------:R-:W-:Y:S02]  /*85b40*/  @!UPT UIADD3 URZ, URZ, URZ, URZ ;  /* 0x0000003f3f3ff290 */ /* 0x000fe4000fffe03f */
[----:B----4-:R-:W-:Y:S01]  /*85b50*/  IMAD.MOV.U32 R84, RZ, RZ, R132 ;  /* 0x000000ffff547224 */ /* 0x010fe200078e0084 */
        /* <DEDUP_REMOVED lines=21> */
[----:B------:R-:W-:Y:S04]  /*85cb0*/  STL [R1+0x5900], R129 ;  /* 0x0059008101007387 */ /* 0x000fe80000100800 */
[----:B------:R-:W2:Y:S04]  /*85cc0*/  LDL.LU R196, [R1+0x540] ;  /* 0x0005400001c47983 */ /* 0x000ea80000300800 */
[----:B------:R-:W2:Y:S03]  /*85cd0*/  LDL.LU R197, [R1+0x544] ;  /* 0x0005440001c57983 */ /* 0x000ea60000300800 */
[----:B------:R-:W-:Y:S01]  /*85ce0*/  IMAD.MOV.U32 R113, RZ, RZ, R132 ;  /* 0x000000ffff717224 */ /* 0x000fe200078e0084 */
[----:B------:R-:W-:Y:S01]  /*85cf0*/  MOV R112, R133 ;  /* 0x0000008500707202 */ /* 0x000fe20000000f00 */
[----:B------:R-:W-:Y:S01]  /*85d00*/  IMAD.MOV.U32 R109, RZ, RZ, R134 ;  /* 0x000000ffff6d7224 */ /* 0x000fe200078e0086 */
[----:B------:R-:W2:Y:S01]  /*85d10*/  LDL.LU R198, [R1+0x548] ;  /* 0x0005480001c67983 */ /* 0x000ea20000300800 */
[----:B------:R-:W-:-:S02]  /*85d20*/  IMAD.MOV.U32 R108, RZ, RZ, R135 ;  /* 0x000000ffff6c7224 */ /* 0x000fc400078e0087 */
[----:B------:R-:W-:Y:S01]  /*85d30*/  HMMA.1688.F32.TF32 R132, R244, R44, R176 ;  /* 0x0000002cf484723c */ /* 0x000fe200000810b0 */
[----:B------:R-:W2:Y:S04]  /*85d40*/  LDL.LU R199, [R1+0x54c] ;  /* 0x00054c0001c77983 */ /* 0x000ea80000300800 */
[----:B------:R-:W3:Y:S04]  /*85d50*/  LDL.LU R200, [R1+0x550] ;  /* 0x0005500001c87983 */ /* 0x000ee80000300800 */
[----:B------:R-:W3:Y:S04]  /*85d60*/  LDL.LU R201, [R1+0x554] ;  /* 0x0005540001c97983 */ /* 0x000ee80000300800 */
[----:B------:R-:W3:Y:S04]  /*85d70*/  LDL.LU R202, [R1+0x558] ;  /* 0x0005580001ca7983 */ /* 0x000ee80000300800 */
[----:B------:R-:W3:Y:S04]  /*85d80*/  LDL.LU R203, [R1+0x55c] ;  /* 0x00055c0001cb7983 */ /* 0x000ee80000300800 */
[----:B------:R1:W-:Y:S04]  /*85d90*/  STL [R1+0x58fc], R124 ;  /* 0x0058fc7c01007387 */ /* 0x0003e80000100800 */
[----:B------:R4:W-:Y:S04]  /*85da0*/  STL [R1+0x58f8], R117 ;  /* 0x0058f87501007387 */ /* 0x0009e80000100800 */
[----:B------:R3:W-:Y:S04]  /*85db0*/  STL.64 [R1+0x568], R134 ;  /* 0x0005688601007387 */ /* 0x0007e80000100a00 */
        /* <DEDUP_REMOVED lines=25> */
[----:B------:R-:W2:Y:S01]  /*85f50*/  LDL.LU R131, [R1+0x5c0c] ;  /* 0x005c0c0001837983 */ /* 0x000ea20000300800 */
[----:B------:R-:W-:Y:S01]  /*85f60*/  IMAD.MOV.U32 R177, RZ, RZ, R123 ;  /* 0x000000ffffb17224 */ /* 0x000fe200078e007b */
[----:B------:R-:W-:Y:S01]  /*85f70*/  MOV R179, R127 ;  /* 0x0000007f00b37202 */ /* 0x000fe20000000f00 */
[----:B------:R-:W-:Y:S01]  /*85f80*/  IMAD.MOV.U32 R178, RZ, RZ, R126 ;  /* 0x000000ffffb27224 */ /* 0x000fe200078e007e */
[----:B------:R-:W2:Y:S04]  /*85f90*/  LDL.LU R123, [R1+0x5c08] ;  /* 0x005c0800017b7983 */ /* 0x000ea80000300800 */
[----:B------:R-:W2:Y:S04]  /*85fa0*/  LDL.LU R126, [R1+0x5c04] ;  /* 0x005c0400017e7983 */ /* 0x000ea80000300800 */
[----:B------:R-:W2:Y:S01]  /*85fb0*/  LDL.LU R127, [R1+0x5c00] ;  /* 0x005c0000017f7983 */ /* 0x000ea20000300800 */
[----:B-1----:R-:W-:Y:S01]  /*85fc0*/  IMAD.MOV.U32 R124, RZ, RZ, R132 ;  /* 0x000000ffff7c7224 */ /* 0x002fe200078e0084 */
[----:B----4-:R-:W-:-:S02]  /*85fd0*/  MOV R117, R133 ;  /* 0x0000008500757202 */ /* 0x010fc40000000f00 */
[----:B---3--:R-:W-:Y:S01]  /*85fe0*/  HMMA.1688.F32.TF32 R132, R244, R60, R200 ;  /* 0x0000003cf484723c */ /* 0x008fe200000810c8 */
[----:B------:R-:W-:Y:S01]  /*85ff0*/  IMAD.MOV.U32 R230, RZ, RZ, R23 ;  /* 0x000000ffffe67224 */ /* 0x000fe200078e0017 */
[----:B------:R-:W-:Y:S01]  /*86000*/  MOV R231, R22 ;  /* 0x0000001600e77202 */ /* 0x000fe20000000f00 */
[----:B------:R-:W-:Y:S04]  /*86010*/  LDS R244, [R3+0x83800] ;  /* 0x0838000003f47984 */ /* 0x000fe80000000800 */
[----:B------:R-:W-:Y:S04]  /*86020*/  LDS R246, [R3+0x83c00] ;  /* 0x083c000003f67984 */ /* 0x000fe80000000800 */
[----:B------:R-:W-:Y:S04]  /*86030*/  LDS R245, [R0+0x83800] ;  /* 0x0838000000f57984 */ /* 0x000fe80000000800 */
[----:B------:R-:W1:Y:S09]  /*86040*/  LDS R247, [R0+0x83c00] ;  /* 0x083c000000f77984 */ /* 0x000e720000000800 */
[----:B------:R-:W-:Y:S01]  /*86050*/  IMAD.MOV.U32 R105, RZ, RZ, R132 ;  /* 0x000000ffff697224 */ /* 0x000fe200078e0084 */
[----:B------:R-:W-:Y:S01]  /*86060*/  MOV R100, R135 ;  /* 0x0000008700647202 */ /* 0x000fe20000000f00 */
[----:B------:R-:W-:-:S02]  /*86070*/  IMAD.MOV.U32 R104, RZ, RZ, R133 ;  /* 0x000000ffff687224 */ /* 0x000fc400078e0085 */
        /* <DEDUP_REMOVED lines=36> */
[----:B------:R-:W-:Y:S07]  /*862c0*/  HMMA.1688.F32.TF32 R132, R240, R110, R176 ;  /* 0x0000006ef084723c */ /* 0x000fee00000810b0 */
[----:B------:R-:W-:-:S02]  /*862d0*/  IMAD.MOV.U32 R176, RZ, RZ, R18 ;  /* 0x000000ffffb07224 */ /* 0x000fc400078e0012 */
[----:B------:R-:W2:Y:S01]  /*862e0*/  LDL.LU R18, [R1+0x5bfc] ;  /* 0x005bfc0001127983 */ /* 0x000ea20000300800 */
[----:B------:R-:W-:-:S03]  /*862f0*/  IMAD.MOV.U32 R177, RZ, RZ, R19 ;  /* 0x000000ffffb17224 */ /* 0x000fc600078e0013 */
[----:B------:R-:W3:Y:S01]  /*86300*/  LDL.LU R19, [R1+0x5bf8] ;  /* 0x005bf80001137983 */ /* 0x000ee20000300800 */
[----:B------:R-:W-:Y:S01]  /*86310*/  IMAD.MOV.U32 R178, RZ, RZ, R35 ;  /* 0x000000ffffb27224 */ /* 0x000fe200078e0023 */
[----:B------:R-:W-:Y:S01]  /*86320*/  MOV R179, R34 ;  /* 0x0000002200b37202 */ /* 0x000fe20000000f00 */
[----:B------:R-:W-:Y:S01]  /*86330*/  IMAD.MOV.U32 R184, RZ, RZ, R59 ;  /* 0x000000ffffb87224 */ /* 0x000fe200078e003b */
[----:B------:R-:W4:Y:S01]  /*86340*/  LDL.LU R35, [R1+0x5bf4] ;  /* 0x005bf40001237983 */ /* 0x000f220000300800 */
[----:B------:R-:W-:-:S03]  /*86350*/  IMAD.MOV.U32 R185, RZ, RZ, R58 ;  /* 0x000000ffffb97224 */ /* 0x000fc600078e003a */
[----:B------:R-:W4:Y:S01]  /*86360*/  LDL.LU R34, [R1+0x5bf0] ;  /* 0x005bf00001227983 */ /* 0x000f220000300800 */
[----:B------:R-:W-:Y:S01]  /*86370*/  IMAD.MOV.U32 R186, RZ, RZ, R91 ;  /* 0x000000ffffba7224 */ /* 0x000fe200078e005b */
[----:B------:R-:W-:Y:S02]  /*86380*/  MOV R187, R90 ;  /* 0x0000005a00bb7202 */ /* 0x000fe40000000f00 */
        /* <DEDUP_REMOVED lines=27> */
[----:B------:R-:W4:Y:S01]  /*86540*/  LDL.LU R66, [R1+0x5bb0] ;  /* 0x005bb00001427983 */ /* 0x000f220000300800 */
[----:B--2---:R-:W-:-:S02]  /*86550*/  IMAD.MOV.U32 R229, RZ, RZ, R18 ;  /* 0x000000ffffe57224 */ /* 0x004fc400078e0012 */
[----:B---3--:R-:W-:Y:S02]  /*86560*/  IMAD.MOV.U32 R228, RZ, RZ, R19 ;  /* 0x000000ffffe47224 */ /* 0x008fe400078e0013 */
[----:B------:R-:W2:Y:S04]  /*86570*/  LDL.LU R19, [R1+0x5bac] ;  /* 0x005bac0001137983 */ /* 0x000ea80000300800 */
[----:B------:R-:W3:Y:S04]  /*86580*/  LDL.LU R18, [R1+0x5ba8] ;  /* 0x005ba80001127983 */ /* 0x000ee80000300800 */
[----:B------:R-:W3:Y:S04]  /*86590*/  LDL.LU R23, [R1+0x5ba4] ;  /* 0x005ba40001177983 */ /* 0x000ee80000300800 */
        /* <DEDUP_REMOVED lines=9> */
[----:B----4-:R-:W-:-:S03]  /*86630*/  IMAD.MOV.U32 R204, RZ, RZ, R58 ;  /* 0x000000ffffcc7224 */ /* 0x010fc600078e003a */
[----:B------:R-:W4:Y:S01]  /*86640*/  LDL.LU R132, [R1+0x4d0] ;  /* 0x0004d00001847983 */ /* 0x000f220000300800 */
[----:B------:R-:W-:-:S03]  /*86650*/  MOV R205, R59 ;  /* 0x0000003b00cd7202 */ /* 0x000fc60000000f00 */
[----:B------:R-:W4:Y:S01]  /*86660*/  LDL.LU R133, [R1+0x4d4] ;  /* 0x0004d40001857983 */ /* 0x000f220000300800 */
        /* <DEDUP_REMOVED lines=20> */
[----:B------:R-:W-:Y:S01]  /*867b0*/  IMAD.MOV.U32 R180, RZ, RZ, R103 ;  /* 0x000000ffffb47224 */ /* 0x000fe200078e0067 */
[----:B------:R-:W-:Y:S01]  /*867c0*/  MOV R181, R95 ;  /* 0x0000005f00b57202 */ /* 0x000fe20000000f00 */
[----:B------:R-:W-:-:S02]  /*867d0*/  IMAD.MOV.U32 R182, RZ, RZ, R98 ;  /* 0x000000ffffb67224 */ /* 0x000fc400078e0062 */
[----:B------:R-:W-:Y:S01]  /*867e0*/  IMAD.MOV.U32 R183, RZ, RZ, R99 ;  /* 0x000000ffffb77224 */ /* 0x000fe200078e0063 */
[----:B--2---:R-:W-:Y:S01]  /*867f0*/  MOV R213, R19 ;  /* 0x0000001300d57202 */ /* 0x004fe20000000f00 */
[----:B---3--:R-:W-:Y:S02]  /*86800*/  IMAD.MOV.U32 R135, RZ, RZ, R23 ;  /* 0x000000ffff877224 */ /* 0x008fe400078e0017 */
[----:B------:R-:W-:Y:S02]  /*86810*/  IMAD.MOV.U32 R134, RZ, RZ, R22 ;  /* 0x000000ffff867224 */ /* 0x000fe400078e0016 */
[----:B------:R-:W2:Y:S04]  /*86820*/  LDL.LU R22, [R1+0x5b9c] ;  /* 0x005b9c0001167983 */ /* 0x000ea80000300800 */
[----:B------:R-:W2:Y:S01]  /*86830*/  LDL.LU R23, [R1+0x5b98] ;  /* 0x005b980001177983 */ /* 0x000ea20000300800 */
[----:B------:R-:W-:-:S03]  /*86840*/  IMAD.MOV.U32 R212, RZ, RZ, R18 ;  /* 0x000000ffffd47224 */ /* 0x000fc600078e0012 */
        /* <DEDUP_REMOVED lines=23> */
[----:B------:R-:W4:Y:S04]  /*869c0*/  LDL.LU R102, [R1+0x5b38] ;  /* 0x005b380001667983 */ /* 0x000f280000300800 */
[----:B------:R-:W4:Y:S04]  /*869d0*/  LDL.LU R103, [R1+0x5b34] ;  /* 0x005b340001677983 */ /* 0x000f280000300800 */
[----:B------:R-:W2:Y:S04]  /*869e0*/  LDL.LU R95, [R1+0x5b30] ;  /* 0x005b3000015f7983 */ /* 0x000ea80000300800 */
[----:B------:R-:W2:Y:S04]  /*869f0*/  LDL.LU R98, [R1+0x5b2c] ;  /* 0x005b2c0001627983 */ /* 0x000ea80000300800 */
[----:B------:R-:W2:Y:S04]  /*86a00*/  LDL.LU R99, [R1+0x5b28] ;  /* 0x005b280001637983 */ /* 0x000ea80000300800 */
[----:B------:R-:W2:Y:S01]  /*86a10*/  LDL R69, [R1+0xc58] ;  /* 0x000c580001457983 */ /* 0x000ea20000100800 */
[C---:B----4-:R-:W-:Y:S11]  /*86a20*/  HMMA.1688.F32.TF32 R132, R240.reuse, R102, R132 ;  /* 0x00000066f084723c */ /* 0x050ff60000081084 */
        /* <DEDUP_REMOVED lines=16> */
[----:B------:R-:W-:Y:S01]  /*86b30*/  IMAD.MOV.U32 R33, RZ, RZ, R132 ;  /* 0x000000ffff217224 */ /* 0x000fe200078e0084 */
[----:B------:R-:W-:Y:S01]  /*86b40*/  MOV R32, R133 ;  /* 0x0000008500207202 */ /* 0x000fe20000000f00 */
[----:B------:R-:W-:Y:S02]  /*86b50*/  IMAD.MOV.U32 R29, RZ, RZ, R134 ;  /* 0x000000ffff1d7224 */ /* 0x000fe400078e0086 */
[----:B------:R-:W-:Y:S02]  /*86b60*/  IMAD.MOV.U32 R28, RZ, RZ, R135 ;  /* 0x000000ffff1c7224 */ /* 0x000fe400078e0087 */
[C---:B------:R-:W-:Y:S01]  /*86b70*/  HMMA.1688.F32.TF32 R132, R240.reuse, R86, R232 ;  /* 0x00000056f084723c */ /* 0x040fe200000810e8 */
[----:B------:R-:W-:Y:S04]  /*86b80*/  STL.64 [R1+0x6e0], R212 ;  /* 0x0006e0d401007387 */ /* 0x000fe80000100a00 */
[----:B------:R-:W-:Y:S03]  /*86b90*/  STL.64 [R1+0x6e8], R214 ;  /* 0x0006e8d601007387 */ /* 0x000fe60000100a00 */
[C---:B------:R-:W-:Y:S08]  /*86ba0*/  HMMA.1688.F32.TF32 R208, R240.reuse, R82, R204 ;  /* 0x00000052f0d0723c */ /* 0x040ff000000810cc */
[C---:B------:R-:W-:Y:S07]  /*86bb0*/  HMMA.1688.F32.TF32 R204, R240.reuse, R78, R228 ;  /* 0x0000004ef0cc723c */ /* 0x040fee00000810e4 */
[----:B------:R-:W-:Y:S04]  /*86bc0*/  STL.64 [R1+0x6d0], R132 ;  /* 0x0006d08401007387 */ /* 0x000fe80000100a00 */
[----:B------:R2:W-:Y:S02]  /*86bd0*/  STL.64 [R1+0x6d8], R134 ;  /* 0x0006d88601007387 */ /* 0x0005e40000100a00 */
[C---:B--2---:R-:W-:Y:S02]  /*86be0*/  HMMA.1688.F32.TF32 R132, R240.reuse, R74, R200 ;  /* 0x0000004af084723c */ /* 0x044fe400000810c8 */
        /* <DEDUP_REMOVED lines=14> */
[C---:B---3--:R-:W-:Y:S07]  /*86cd0*/  HMMA.1688.F32.TF32 R184, R240.reuse, R58, R180 ;  /* 0x0000003af0b8723c */ /* 0x048fee00000810b4 */
[----:B------:R-:W-:Y:S04]  /*86ce0*/  STL.64 [R1+0x4e0], R132 ;  /* 0x0004e08401007387 */ /* 0x000fe80000100a00 */
[----:B------:R2:W-:Y:S02]  /*86cf0*/  STL.64 [R1+0x4e8], R134 ;  /* 0x0004e88601007387 */ /* 0x0005e40000100a00 */
[----:B--2---:R-:W-:Y:S02]  /*86d00*/  HMMA.1688.F32.TF32 R132, R240, R22, R176 ;  /* 0x00000016f084723c */ /* 0x004fe400000810b0 */
[----:B------:R-:W-:Y:S01]  /*86d10*/  STL.64 [R1+0x4d0], R188 ;  /* 0x0004d0bc01007387 */ /* 0x000fe20000100a00 */
[----:B------:R-:W-:-:S03]  /*86d20*/  IMAD.MOV.U32 R180, RZ, RZ, R39 ;  /* 0x000000ffffb47224 */ /* 0x000fc600078e0027 */
[----:B------:R-:W-:Y:S04]  /*86d30*/  STL.64 [R1+0x4d8], R190 ;  /* 0x0004d8be01007387 */ /* 0x000fe80000100a00 */
[----:B------:R-:W-:Y:S01]  /*86d40*/  STL.64 [R1+0x4c0], R184 ;  /* 0x0004c0b801007387 */ /* 0x000fe20000100a00 */
[----:B------:R-:W-:-:S03]  /*86d50*/  MOV R181, R38 ;  /* 0x0000002600b57202 */ /* 0x000fc60000000f00 */
[----:B------:R-:W-:Y:S01]  /*86d60*/  STL.64 [R1+0x4c8], R186 ;  /* 0x0004c8ba01007387 */ /* 0x000fe20000100a00 */
[----:B------:R-:W-:-:S03]  /*86d70*/  IMAD.MOV.U32 R182, RZ, RZ, R63 ;  /* 0x000000ffffb67224 */ /* 0x000fc600078e003f */
[----:B------:R-:W2:Y:S01]  /*86d80*/  LDL.LU R39, [R1+0x5b24] ;  /* 0x005b240001277983 */ /* 0x000ea20000300800 */
[----:B------:R-:W-:-:S04]  /*86d90*/  IMAD.MOV.U32 R183, RZ, RZ, R62 ;  /* 0x000000ffffb77224 */ /* 0x000fc800078e003e */
[----:B------:R3:W-:Y:S04]  /*86da0*/  STL.64 [R1+0x4b0], R132 ;  /* 0x0004b08401007387 */ /* 0x0007e80000100a00 */
[----:B------:R4:W-:Y:S04]  /*86db0*/  STL.64 [R1+0x4b8], R134 ;  /* 0x0004b88601007387 */ /* 0x0009e80000100a00 */
[----:B------:R-:W2:Y:S04]  /*86dc0*/  LDL.LU R38, [R1+0x5b20] ;  /* 0x005b200001267983 */ /* 0x000ea80000300800 */
[----:B------:R-:W2:Y:S04]  /*86dd0*/  LDL.LU R63, [R1+0x5b1c] ;  /* 0x005b1c00013f7983 */ /* 0x000ea80000300800 */
        /* <DEDUP_REMOVED lines=19> */
[----:B---3--:R-:W3:Y:S01]  /*86f10*/  LDL.LU R132, [R1+0x3b0] ;  /* 0x0003b00001847983 */ /* 0x008ee20000300800 */
[----:B------:R-:W-:-:S03]  /*86f20*/  MOV R8, R217 ;  /* 0x000000d900087202 */ /* 0x000fc60000000f00 */
[----:B------:R-:W3:Y:S01]  /*86f30*/  LDL.LU R133, [R1+0x3b4] ;  /* 0x0003b40001857983 */ /* 0x000ee20000300800 */
[----:B------:R-:W-:-:S03]  /*86f40*/  IMAD.MOV.U32 R5, RZ, RZ, R218 ;  /* 0x000000ffff057224 */ /* 0x000fc600078e00da */
[----:B----4-:R-:W3:Y:S01]  /*86f50*/  LDL.LU R134, [R1+0x3b8] ;  /* 0x0003b80001867983 */ /* 0x010ee20000300800 */
[----:B------:R-:W-:-:S03]  /*86f60*/  IMAD.MOV.U32 R4, RZ, RZ, R219 ;  /* 0x000000ffff047224 */ /* 0x000fc600078e00db */
[----:B------:R-:W3:Y:S04]  /*86f70*/  LDL.LU R135, [R1+0x3bc] ;  /* 0x0003bc0001877983 */ /* 0x000ee80000300800 */
[----:B------:R-:W4:Y:S04]  /*86f80*/  LDL.LU R216, [R1+0x3c0] ;  /* 0x0003c00001d87983 */ /* 0x000f280000300800 */
[----:B------:R-:W4:Y:S04]  /*86f90*/  LDL.LU R217, [R1+0x3c4] ;  /* 0x0003c40001d97983 */ /* 0x000f280000300800 */
[----:B------:R-:W4:Y:S04]  /*86fa0*/  LDL.LU R218, [R1+0x3c8] ;  /* 0x0003c80001da7983 */ /* 0x000f280000300800 */
[----:B------:R-:W4:Y:S01]  /*86fb0*/  LDL.LU R219, [R1+0x3cc] ;  /* 0x0003cc0001db7983 */ /* 0x000f220000300800 */
[----:B------:R-:W-:-:S03]  /*86fc0*/  IMAD.MOV.U32 R187, RZ, RZ, R248 ;  /* 0x000000ffffbb7224 */ /* 0x000fc600078e00f8 */
[----:B------:R-:W3:Y:S01]  /*86fd0*/  LDL.LU R224, [R1+0x3e0] ;  /* 0x0003e00001e07983 */ /* 0x000ee20000300800 */
[----:B------:R-:W-:-:S03]  /*86fe0*/  IMAD.MOV.U32 R186, RZ, RZ, R249 ;  /* 0x000000ffffba7224 */ /* 0x000fc600078e00f9 */
        /* <DEDUP_REMOVED lines=18> */
[----:B------:R-:W3:Y:S01]  /*87110*/  LDL.LU R228, [R1] ;  /* 0x0000000001e47983 */ /* 0x000ee20000300800 */
[----:B------:R-:W-:-:S03]  /*87120*/  IMAD.MOV.U32 R197, RZ, RZ, R47 ;  /* 0x000000ffffc57224 */ /* 0x000fc600078e002f */
[----:B------:R-:W3:Y:S01]  /*87130*/  LDL.LU R229, [R1+0x4] ;  /* 0x0000040001e57983 */ /* 0x000ee20000300800 */
[----:B------:R-:W-:Y:S01]  /*87140*/  IMAD.MOV.U32 R198, RZ, RZ, R42 ;  /* 0x000000ffffc67224 */ /* 0x000fe200078e002a */
[----:B------:R-:W-:Y:S01]  /*87150*/  MOV R199, R43 ;  /* 0x0000002b00c77202 */ /* 0x000fe20000000f00 */
[----:B------:R-:W-:Y:S01]  /*87160*/  IMAD.MOV.U32 R202, RZ, RZ, R30 ;  /* 0x000000ffffca7224 */ /* 0x000fe200078e001e */
[----:B------:R-:W-:Y:S01]  /*87170*/  MOV R203, R31 ;  /* 0x0000001f00cb7202 */ /* 0x000fe20000000f00 */
[----:B------:R-:W-:Y:S02]  /*87180*/  IMAD.MOV.U32 R188, RZ, RZ, R14 ;  /* 0x000000ffffbc7224 */ /* 0x000fe400078e000e */
[----:B------:R-:W-:Y:S01]  /*87190*/  IMAD.MOV.U32 R189, RZ, RZ, R15 ;  /* 0x000000ffffbd7224 */ /* 0x000fe200078e000f */
[----:B------:R-:W-:Y:S01]  /*871a0*/  MOV R191, R50 ;  /* 0x0000003200bf7202 */ /* 0x000fe20000000f00 */
[----:B------:R-:W-:Y:S02]  /*871b0*/  IMAD.MOV.U32 R190, RZ, RZ, R6 ;  /* 0x000000ffffbe7224 */ /* 0x000fe400078e0006 */
[----:B------:R-:W-:-:S02]  /*871c0*/  IMAD.MOV.U32 R192, RZ, RZ, R51 ;  /* 0x000000ffffc07224 */ /* 0x000fc400078e0033 */
[----:B------:R-:W-:Y:S02]  /*871d0*/  IMAD.MOV.U32 R193, RZ, RZ, R10 ;  /* 0x000000ffffc17224 */ /* 0x000fe400078e000a */
[----:B------:R-:W-:Y:S02]  /*871e0*/  IMAD.MOV.U32 R194, RZ, RZ, R11 ;  /* 0x000000ffffc27224 */ /* 0x000fe400078e000b */
[----:B--2---:R-:W-:Y:S01]  /*871f0*/  IMAD.MOV.U32 R201, RZ, RZ, R39 ;  /* 0x000000ffffc97224 */ /* 0x004fe200078e0027 */
[----:B------:R-:W-:Y:S01]  /*87200*/  MOV R231, R63 ;  /* 0x0000003f00e77202 */ /* 0x000fe20000000f00 */
[----:B------:R-:W-:Y:S02]  /*87210*/  IMAD.MOV.U32 R230, RZ, RZ, R62 ;  /* 0x000000ffffe67224 */ /* 0x000fe400078e003e */
[----:B------:R-:W2:Y:S04]  /*87220*/  LDL.LU R62, [R1+0x5b14] ;  /* 0x005b1400013e7983 */ /* 0x000ea80000300800 */
        /* <DEDUP_REMOVED lines=15> */
[----:B------:R-:W3:Y:S04]  /*87320*/  LDL.LU R10, [R1+0x5ad8] ;  /* 0x005ad800010a7983 */ /* 0x000ee80000300800 */
[----:B------:R-:W3:Y:S01]  /*87330*/  LDL.LU R11, [R1+0x5ad4] ;  /* 0x005ad400010b7983 */ /* 0x000ee20000300800 */
[----:B------:R-:W-:Y:S01]  /*87340*/  MOV R195, R26 ;  /* 0x0000001a00c37202 */ /* 0x000fe20000000f00 */
[----:B------:R-:W-:-:S02]  /*87350*/  IMAD.MOV.U32 R176, RZ, RZ, R27 ;  /* 0x000000ffffb07224 */ /* 0x000fc400078e001b */
[----:B------:R-:W2:Y:S04]  /*87360*/  LDL.LU R26, [R1+0x5ad0] ;  /* 0x005ad000011a7983 */ /* 0x000ea80000300800 */
[----:B------:R-:W2:Y:S01]  /*87370*/  LDL.LU R27, [R1+0x5acc] ;  /* 0x005acc00011b7983 */ /* 0x000ea20000300800 */
[----:B------:R-:W-:Y:S02]  /*87380*/  IMAD.MOV.U32 R177, RZ, RZ, R54 ;  /* 0x000000ffffb17224 */ /* 0x000fe400078e0036 */
[----:B------:R-:W-:Y:S01]  /*87390*/  IMAD.MOV.U32 R178, RZ, RZ, R55 ;  /* 0x000000ffffb27224 */ /* 0x000fe200078e0037 */
[----:B------:R-:W2:Y:S01]  /*873a0*/  LDL.LU R54, [R1+0x5ac8] ;  /* 0x005ac80001367983 */ /* 0x000ea20000300800 */
[----:B------:R-:W-:-:S03]  /*873b0*/  MOV R179, R7 ;  /* 0x0000000700b37202 */ /* 0x000fc60000000f00 */
[----:B------:R-:W2:Y:S04]  /*873c0*/  LDL.LU R55, [R1+0x5ac4] ;  /* 0x005ac40001377983 */ /* 0x000ea80000300800 */
[----:B------:R-:W2:Y:S01]  /*873d0*/  LDL.LU R7, [R1+0x5ac0] ;  /* 0x005ac00001077983 */ /* 0x000ea20000300800 */
[C---:B---3--:R-:W-:Y:S11]  /*873e0*/  HMMA.1688.F32.TF32 R248, R240.reuse, R10, R248 ;  /* 0x0000000af0f8723c */ /* 0x048ff600000810f8 */
[----:B------:R-:W-:Y:S11]  /*873f0*/  @!UPT UIADD3 URZ, URZ, URZ, URZ ;  /* 0x0000003f3f3ff290 */ /* 0x000ff6000fffe03f */
[----:B------:R-:W-:Y:S01]  /*87400*/  @!UPT UIADD3 URZ, URZ, URZ, URZ ;  /* 0x0000003f3f3ff290 */ /* 0x000fe2000fffe03f */
[----:B------:R-:W-:Y:S04]  /*87410*/  STL.64 [R1+0x4a0], R248 ;  /* 0x0004a0f801007387 */ /* 0x000fe80000100a00 */
[----:B------:R3:W-:Y:S04]  /*87420*/  STL.64 [R1+0x4a8], R250 ;  /* 0x0004a8fa01007387 */ /* 0x0007e80000100a00 */
[----:B---3--:R-:W3:Y:S04]  /*87430*/  LDL.LU.64 R250, [R1+0x5ab8] ;  /* 0x005ab80001fa7983 */ /* 0x008ee80000300a00 */
[----:B------:R-:W3:Y:S01]  /*87440*/  LDL.LU.64 R248, [R1+0x5ab0] ;  /* 0x005ab00001f87983 */ /* 0x000ee20000300a00 */
[C---:B--2---:R-:W-:Y:S08]  /*87450*/  HMMA.1688.F32.TF32 R224, R240.reuse, R26, R224 ;  /* 0x0000001af0e0723c */ /* 0x044ff000000810e0 */
[C---:B------:R-:W-:Y:S11]  /*87460*/  HMMA.1688.F32.TF32 R132, R240.reuse, R6, R132 ;  /* 0x00000006f084723c */ /* 0x040ff60000081084 */
[----:B------:R-:W-:Y:S04]  /*87470*/  @!UPT UIADD3 URZ, URZ, URZ, URZ ;  /* 0x0000003f3f3ff290 */ /* 0x000fe8000fffe03f */
[----:B------:R-:W-:Y:S04]  /*87480*/  STL.64 [R1+0x490], R224 ;  /* 0x000490e001007387 */ /* 0x000fe80000100a00 */
[----:B------:R2:W-:Y:S02]  /*87490*/  STL.64 [R1+0x498], R226 ;  /* 0x000498e201007387 */ /* 0x0005e40000100a00 */
[C---:B--2---:R-:W-:Y:S08]  /*874a0*/  HMMA.1688.F32.TF32 R224, R240.reuse, R54, R220 ;  /* 0x00000036f0e0723c */ /* 0x044ff000000810dc */
[C---:B----4-:R-:W-:Y:S08]  /*874b0*/  HMMA.1688.F32.TF32 R220, R240.reuse, R50, R216 ;  /* 0x00000032f0dc723c */ /* 0x050ff000000810d8 */
        /* <DEDUP_REMOVED lines=17> */
[----:B--2---:R-:W-:Y:S02]  /*875d0*/  HMMA.1688.F32.TF32 R132, R240, R62, R228 ;  /* 0x0000003ef084723c */ /* 0x004fe400000810e4 */
[----:B------:R-:W-:Y:S04]  /*875e0*/  STL.64 [R1+0x420], R208 ;  /* 0x000420d001007387 */ /* 0x000fe80000100a00 */
[----:B------:R-:W-:Y:S04]  /*875f0*/  STL.64 [R1+0x428], R210 ;  /* 0x000428d201007387 */ /* 0x000fe80000100a00 */
[----:B------:R-:W-:Y:S04]  /*87600*/  STL.64 [R1+0x410], R204 ;  /* 0x000410cc01007387 */ /* 0x000fe80000100a00 */
[----:B------:R-:W-:Y:S01]  /*87610*/  STL.64 [R1+0x418], R206 ;  /* 0x000418ce01007387 */ /* 0x000fe20000100a00 */
[C---:B-1----:R-:W-:Y:S03]  /*87620*/  HMMA.1688.F32.TF32 R200, R244.reuse, R126, R200 ;  /* 0x0000007ef4c8723c */ /* 0x042fe600000810c8 */
[----:B------:R-:W-:Y:S04]  /*87630*/  LDS R240, [R151+0x83880] ;  /* 0x0838800097f07984 */ /* 0x000fe80000000800 */
[----:B------:R-:W-:Y:S01]  /*87640*/  LDS R242, [R151+0x83c80] ;  /* 0x083c800097f27984 */ /* 0x000fe20000000800 */
[C---:B------:R-:W-:Y:S03]  /*87650*/  HMMA.1688.F32.TF32 R192, R244.reuse, R118, R192 ;  /* 0x00000076f4c0723c */ /* 0x040fe600000810c0 */
[----:B------:R-:W-:Y:S04]  /*87660*/  LDS R241, [R69+0x83880] ;  /* 0x0838800045f17984 */ /* 0x000fe80000000800 */
[----:B------:R-:W1:Y:S01]  /*87670*/  LDS R243, [R69+0x83c80] ;  /* 0x083c800045f37984 */ /* 0x000e620000000800 */
[C---:B------:R-:W-:Y:S08]  /*87680*/  HMMA.1688.F32.TF32 R184, R244.reuse, R110, R184 ;  /* 0x0000006ef4b8723c */ /* 0x040ff000000810b8 */
[C---:B------:R-:W-:Y:S08]  /*87690*/  HMMA.1688.F32.TF32 R180, R244.reuse, R106, R180 ;  /* 0x0000006af4b4723c */ /* 0x040ff000000810b4 */
[C---:B---3--:R-:W-:Y:S11]  /*876a0*/  HMMA.1688.F32.TF32 R248, R244.reuse, R130, R248 ;  /* 0x00000082f4f8723c */ /* 0x048ff600000810f8 */
[----:B------:R-:W-:Y:S11]  /*876b0*/  @!UPT UIADD3 URZ, URZ, URZ, URZ ;  /* 0x0000003f3f3ff290 */ /* 0x000ff6000fffe03f */
[----:B------:R-:W-:Y:S01]  /*876c0*/  @!UPT UIADD3 URZ, URZ, URZ, URZ ;  /* 0x0000003f3f3ff290 */ /* 0x000fe2000fffe03f */
[----:B------:R-:W-:Y:S04]  /*876d0*/  STL [R1+0x58f4], R248 ;  /* 0x0058f4f801007387 */ /* 0x000fe80000100800 */
[----:B------:R-:W-:Y:S04]  /*876e0*/  STL.64 [R1], R132 ;  /* 0x0000008401007387 */ /* 0x000fe80000100a00 */
[----:B------:R2:W-:Y:S02]  /*876f0*/  STL.64 [R1+0x8], R134 ;  /* 0x0000088601007387 */ /* 0x0005e40000100a00 */
[----:B--2---:R-:W-:Y:S02]  /*87700*/  HMMA.1688.F32.TF32 R132, R244, R122, R196 ;  /* 0x0000007af484723c */ /* 0x004fe400000810c4 */
[----:B------:R-:W-:Y:S04]  /*87710*/  STL [R1+0x58f0], R249 ;  /* 0x0058f0f901007387 */ /* 0x000fe80000100800 */
[----:B------:R-:W-:Y:S04]  /*87720*/  STL [R1+0x58ec], R250 ;  /* 0x0058ecfa01007387 */ /* 0x000fe80000100800 */
[----:B------:R2:W-:Y:S04]  /*87730*/  STL [R1+0x58e8], R251 ;  /* 0x0058e8fb01007387 */ /* 0x0005e80000100800 */
[----:B------:R-:W3:Y:S10]  /*87740*/  LDL.LU R151, [R1+0x5aa8] ;  /* 0x005aa80001977983 */ /* 0x000ef40000300800 */
[----:B------:R-:W-:Y:S01]  /*87750*/  IMAD.MOV.U32 R248, RZ, RZ, R132 ;  /* 0x000000fffff87224 */ /* 0x000fe200078e0084 */
[----:B--2---:R-:W-:Y:S01]  /*87760*/  MOV R251, R135 ;  /* 0x0000008700fb7202 */ /* 0x004fe20000000f00 */
[----:B------:R-:W-:-:S02]  /*87770*/  IMAD.MOV.U32 R249, RZ, RZ, R133 ;  /* 0x000000fffff97224 */ /* 0x000fc400078e0085 */
[----:B------:R-:W-:Y:S02]  /*87780*/  IMAD.MOV.U32 R250, RZ, RZ, R134 ;  /* 0x000000fffffa7224 */ /* 0x000fe400078e0086 */
[C---:B------:R-:W-:Y:S01]  /*87790*/  HMMA.1688.F32.TF32 R132, R244.reuse, R114, R188 ;  /* 0x00000072f484723c */ /* 0x040fe200000810bc */
[----:B------:R-:W-:Y:S04]  /*877a0*/  STL.64 [R1+0x400], R200 ;  /* 0x000400c801007387 */ /* 0x000fe80000100a00 */
[----:B------:R-:W-:Y:S04]  /*877b0*/  STL.64 [R1+0x408], R202 ;  /* 0x000408ca01007387 */ /* 0x000fe80000100a00 */
[----:B------:R-:W-:Y:S04]  /*877c0*/  STL.64 [R1+0x3e0], R192 ;  /* 0x0003e0c001007387 */ /* 0x000fe80000100a00 */
[----:B------:R-:W-:Y:S10]  /*877d0*/  STL.64 [R1+0x3e8], R194 ;  /* 0x0003e8c201007387 */ /* 0x000ff40000100a00 */
[----:B------:R-:W-:Y:S04]  /*877e0*/  STL.64 [R1+0x3d0], R132 ;  /* 0x0003d08401007387 */ /* 0x000fe80000100a00 */
[----:B------:R2:W-:Y:S02]  /*877f0*/  STL.64 [R1+0x3d8], R134 ;  /* 0x0003d88601007387 */ /* 0x0005e40000100a00 */
[C---:B--2---:R-:W-:Y:S02]  /*87800*/  HMMA.1688.F32.TF32 R132, R244.reuse, R102, R176 ;  /* 0x00000066f484723c */ /* 0x044fe400000810b0 */
[----:B------:R-:W-:Y:S04]  /*87810*/  STL.64 [R1+0x3c0], R184 ;  /* 0x0003c0b801007387 */ /* 0x000fe80000100a00 */
[----:B------:R-:W-:Y:S04]  /*87820*/  STL.64 [R1+0x3c8], R186 ;  /* 0x0003c8ba01007387 */ /* 0x000fe80000100a00 */
[----:B------:R-:W2:Y:S04]  /*87830*/  LDL.LU R196, [R1+0x20] ;  /* 0x0000200001c47983 */ /* 0x000ea80000300800 */
[----:B------:R4:W-:Y:S04]  /*87840*/  STL.64 [R1+0x3b0], R180 ;  /* 0x0003b0b401007387 */ /* 0x0009e80000100a00 */
[----:B------:R1:W-:Y:S05]  /*87850*/  STL.64 [R1+0x3b8], R182 ;  /* 0x0003b8b601007387 */ /* 0x0003ea0000100a00 */
        /* <DEDUP_REMOVED lines=13> */
[----:B----4-:R-:W4:Y:S04]  /*87930*/  LDL.LU R180, [R1+0xb0] ;  /* 0x0000b00001b47983 */ /* 0x010f280000300800 */
[----:B------:R-:W4:Y:S04]  /*87940*/  LDL.LU R181, [R1+0xb4] ;  /* 0x0000b40001b57983 */ /* 0x000f280000300800 */
[----:B-1----:R-:W4:Y:S04]  /*87950*/  LDL.LU R182, [R1+0xb8] ;  /* 0x0000b80001b67983 */ /* 0x002f280000300800 */
        /* <DEDUP_REMOVED lines=46> */
[C---:B------:R-:W-:Y:S08]  /*87c40*/  HMMA.1688.F32.TF32 R216, R244.reuse, R94, R132 ;  /* 0x0000005ef4d8723c */ /* 0x040ff00000081084 */
[C---:B---3--:R-:W-:Y:S07]  /*87c50*/  HMMA.1688.F32.TF32 R132, R244.reuse, R90, R188 ;  /* 0x0000005af484723c */ /* 0x048fee00000810bc */
[----:B------:R-:W-:Y:S01]  /*87c60*/  STL.64 [R1+0x390], R220 ;  /* 0x000390dc01007387 */ /* 0x000fe20000100a00 */
[C---:B------:R-:W-:Y:S03]  /*87c70*/  HMMA.1688.F32.TF32 R188, R244.reuse, R86, R184 ;  /* 0x00000056f4bc723c */ /* 0x040fe600000810b8 */
[----:B------:R-:W-:Y:S04]  /*87c80*/  STL.64 [R1+0x398], R222 ;  /* 0x000398de01007387 */ /* 0x000fe80000100a00 */
[----:B------:R-:W-:Y:S01]  /*87c90*/  STL.64 [R1+0x380], R216 ;  /* 0x000380d801007387 */ /* 0x000fe20000100a00 */
[C---:B----4-:R-:W-:Y:S03]  /*87ca0*/  HMMA.1688.F32.TF32 R184, R244.reuse, R82, R180 ;  /* 0x00000052f4b8723c */ /* 0x050fe600000810b4 */
[----:B------:R-:W-:Y:S04]  /*87cb0*/  STL.64 [R1+0x388], R218 ;  /* 0x000388da01007387 */ /* 0x000fe80000100a00 */
[----:B------:R-:W-:Y:S04]  /*87cc0*/  STL.64 [R1+0x370], R132 ;  /* 0x0003708401007387 */ /* 0x000fe80000100a00 */
[----:B------:R1:W-:Y:S02]  /*87cd0*/  STL.64 [R1+0x378], R134 ;  /* 0x0003788601007387 */ /* 0x0003e40000100a00 */
[----:B-1----:R-:W-:Y:S02]  /*87ce0*/  HMMA.1688.F32.TF32 R132, R244, R78, R176 ;  /* 0x0000004ef484723c */ /* 0x002fe400000810b0 */
[----:B------:R-:W-:Y:S01]  /*87cf0*/  STL.64 [R1+0x360], R188 ;  /* 0x000360bc01007387 */ /* 0x000fe20000100a00 */
[----:B------:R-:W-:-:S03]  /*87d00*/  IMAD.MOV.U32 R180, RZ, RZ, R144 ;  /* 0x000000ffffb47224 */ /* 0x000fc600078e0090 */
[----:B------:R-:W-:Y:S04]  /*87d10*/  STL.64 [R1+0x368], R190 ;  /* 0x000368be01007387 */ /* 0x000fe80000100a00 */
[----:B------:R1:W-:Y:S01]  /*87d20*/  STL.64 [R1+0x350], R184 ;  /* 0x000350b801007387 */ /* 0x0003e20000100a00 */
[----:B------:R-:W-:-:S03]  /*87d30*/  IMAD.MOV.U32 R181, RZ, RZ, R145 ;  /* 0x000000ffffb57224 */ /* 0x000fc600078e0091 */
[----:B------:R2:W-:Y:S01]  /*87d40*/  STL.64 [R1+0x358], R186 ;  /* 0x000358ba01007387 */ /* 0x0005e20000100a00 */
[----:B------:R-:W-:-:S03]  /*87d50*/  IMAD.MOV.U32 R182, RZ, RZ, R146 ;  /* 0x000000ffffb67224 */ /* 0x000fc600078e0092 */
[----:B------:R-:W3:Y:S01]  /*87d60*/  LDL.LU R144, [R1+0x5aa4] ;  /* 0x005aa40001907983 */ /* 0x000ee20000300800 */
[----:B------:R-:W-:-:S04]  /*87d70*/  MOV R183, R147 ;  /* 0x0000009300b77202 */ /* 0x000fc80000000f00 */
[----:B------:R-:W-:Y:S01]  /*87d80*/  STL.64 [R1+0x340], R132 ;  /* 0x0003408401007387 */ /* 0x000fe20000100a00 */
[----:B-1----:R-:W-:-:S03]  /*87d90*/  IMAD.MOV.U32 R184, RZ, RZ, R140 ;  /* 0x000000ffffb87224 */ /* 0x002fc600078e008c */
[----:B------:R1:W-:Y:S01]  /*87da0*/  STL.64 [R1+0x348], R134 ;  /* 0x0003488601007387 */ /* 0x0003e20000100a00 */
[----:B------:R-:W-:-:S03]  /*87db0*/  IMAD.MOV.U32 R185, RZ, RZ, R141 ;  /* 0x000000ffffb97224 */ /* 0x000fc600078e008d */
[----:B------:R-:W3:Y:S01]  /*87dc0*/  LDL.LU R145, [R1+0x5aa0] ;  /* 0x005aa00001917983 */ /* 0x000ee20000300800 */
[----:B--2---:R-:W-:-:S03]  /*87dd0*/  IMAD.MOV.U32 R186, RZ, RZ, R142 ;  /* 0x000000ffffba7224 */ /* 0x004fc600078e008e */
[----:B------:R-:W3:Y:S01]  /*87de0*/  LDL.LU R146, [R1+0x5a9c] ;  /* 0x005a9c0001927983 */ /* 0x000ee20000300800 */
[----:B------:R-:W-:-:S03]  /*87df0*/  MOV R187, R143 ;  /* 0x0000008f00bb7202 */ /* 0x000fc60000000f00 */
[----:B------:R-:W3:Y:S04]  /*87e00*/  LDL.LU R147, [R1+0x5a98] ;  /* 0x005a980001937983 */ /* 0x000ee80000300800 */
[----:B------:R-:W2:Y:S04]  /*87e10*/  LDL.LU R140, [R1+0x5a94] ;  /* 0x005a9400018c7983 */ /* 0x000ea80000300800 */
[----:B------:R-:W2:Y:S04]  /*87e20*/  LDL.LU R141, [R1+0x5a90] ;  /* 0x005a9000018d7983 */ /* 0x000ea80000300800 */
[----:B------:R-:W2:Y:S04]  /*87e30*/  LDL.LU R142, [R1+0x5a8c] ;  /* 0x005a8c00018e7983 */ /* 0x000ea80000300800 */
[----:B------:R-:W2:Y:S01]  /*87e40*/  LDL.LU R143, [R1+0x5a88] ;  /* 0x005a8800018f7983 */ /* 0x000ea20000300800 */
        /* <DEDUP_REMOVED lines=8> */
[----:B------:R-:W2:Y:S04]  /*87ed0*/  LDL.LU R136, [R1+0x5a84] ;  /* 0x005a840001887983 */ /* 0x000ea80000300800 */
[----:B------:R-:W2:Y:S04]  /*87ee0*/  LDL.LU R137, [R1+0x5a80] ;  /* 0x005a800001897983 */ /* 0x000ea80000300800 */
[----:B------:R-:W2:Y:S04]  /*87ef0*/  LDL.LU R138, [R1+0x5a7c] ;  /* 0x005a7c00018a7983 */ /* 0x000ea80000300800 */
[----:B------:R-:W2:Y:S01]  /*87f00*/  LDL.LU R139, [R1+0x5a78] ;  /* 0x005a7800018b7983 */ /* 0x000ea20000300800 */
[C---:B------:R-:W-:Y:S08]  /*87f10*/  HMMA.1688.F32.TF32 R216, R244.reuse, R74, R212 ;  /* 0x0000004af4d8723c */ /* 0x040ff000000810d4 */
[C---:B------:R-:W-:Y:S08]  /*87f20*/  HMMA.1688.F32.TF32 R212, R244.reuse, R70, R236 ;  /* 0x00000046f4d4723c */ /* 0x040ff000000810ec */
[C---:B-1----:R-:W-:Y:S07]  /*87f30*/  HMMA.1688.F32.TF32 R132, R244.reuse, R66, R208 ;  /* 0x00000042f484723c */ /* 0x042fee00000810d0 */
[----:B------:R-:W-:Y:S01]  /*87f40*/  STL.64 [R1+0x330], R216 ;  /* 0x000330d801007387 */ /* 0x000fe20000100a00 */
[C---:B------:R-:W-:Y:S03]  /*87f50*/  HMMA.1688.F32.TF32 R208, R244.reuse, R18, R232 ;  /* 0x00000012f4d0723c */ /* 0x040fe600000810e8 */
[----:B------:R-:W-:Y:S04]  /*87f60*/  STL.64 [R1+0x338], R218 ;  /* 0x000338da01007387 */ /* 0x000fe80000100a00 */
[----:B------:R-:W-:Y:S01]  /*87f70*/  STL.64 [R1+0x320], R212 ;  /* 0x000320d401007387 */ /* 0x000fe20000100a00 */
[C---:B------:R-:W-:Y:S03]  /*87f80*/  HMMA.1688.F32.TF32 R204, R244.reuse, R34, R204 ;  /* 0x00000022f4cc723c */ /* 0x040fe600000810cc */
        /* <DEDUP_REMOVED lines=19> */
[C---:B---3--:R-:W-:Y:S08]  /*880c0*/  HMMA.1688.F32.TF32 R132, R244.reuse, R6, R144 ;  /* 0x00000006f484723c */ /* 0x048ff00000081090 */
[C---:B--2---:R-:W-:Y:S08]  /*880d0*/  HMMA.1688.F32.TF32 R192, R244.reuse, R54, R136 ;  /* 0x00000036f4c0723c */ /* 0x044ff00000081088 */
[C---:B------:R-:W-:Y:S08]  /*880e0*/  HMMA.1688.F32.TF32 R136, R244.reuse, R50, R140 ;  /* 0x00000032f488723c */ /* 0x040ff0000008108c */
[C---:B------:R-:W-:Y:S07]  /*880f0*/  HMMA.1688.F32.TF32 R140, R244.reuse, R14, R148 ;  /* 0x0000000ef48c723c */ /* 0x040fee0000081094 */
[----:B------:R-:W-:Y:S04]  /*88100*/  STL.64 [R1+0x80], R192 ;  /* 0x000080c001007387 */ /* 0x000fe80000100a00 */
[----:B------:R-:W-:Y:S04]  /*88110*/  STL.64 [R1+0x88], R194 ;  /* 0x000088c201007387 */ /* 0x000fe80000100a00 */
        /* <DEDUP_REMOVED lines=14> */
[----:B--2---:R-:W-:Y:S08]  /*88200*/  HMMA.1688.F32.TF32 R132, R244, R62, R168 ;  /* 0x0000003ef484723c */ /* 0x004ff000000810a8 */
[C---:B------:R-:W-:Y:S01]  /*88210*/  HMMA.1688.F32.TF32 R244, R240.reuse, R130, R172 ;  /* 0x00000082f0f4723c */ /* 0x040fe200000810ac */
[----:B------:R-:W-:Y:S04]  /*88220*/  STL.64 [R1+0x660], R140 ;  /* 0x0006608c01007387 */ /* 0x000fe80000100a00 */
[----:B------:R1:W-:Y:S04]  /*88230*/  STL.64 [R1+0x668], R142 ;  /* 0x0006688e01007387 */ /* 0x0003e80000100a00 */
[----:B------:R-:W-:Y:S04]  /*88240*/  STL.64 [R1+0x650], R136 ;  /* 0x0006508801007387 */ /* 0x000fe80000100a00 */
[----:B------:R-:W-:Y:S01]  /*88250*/  STL.64 [R1+0x658], R138 ;  /* 0x0006588a01007387 */ /* 0x000fe20000100a00 */
[C---:B------:R-:W-:Y:S03]  /*88260*/  HMMA.1688.F32.TF32 R144, R240.reuse, R122, R184 ;  /* 0x0000007af090723c */ /* 0x040fe600000810b8 */
[----:B------:R-:W-:Y:S04]  /*88270*/  LDS R136, [R3+0x83880] ;  /* 0x0838800003887984 */ /* 0x000fe80000000800 */
[----:B------:R-:W-:Y:S04]  /*88280*/  LDS R138, [R3+0x83c80] ;  /* 0x083c8000038a7984 */ /* 0x000fe80000000800 */
[----:B------:R-:W-:Y:S04]  /*88290*/  STL [R1+0x58a4], R244 ;  /* 0x0058a4f401007387 */ /* 0x000fe80000100800 */
[----:B------:R-:W-:Y:S04]  /*882a0*/  STL.64 [R1+0x300], R132 ;  /* 0x0003008401007387 */ /* 0x000fe80000100a00 */
[----:B------:R4:W-:Y:S01]  /*882b0*/  STL.64 [R1+0x308], R134 ;  /* 0x0003088601007387 */ /* 0x0009e20000100a00 */
[C---:B-1----:R-:W-:Y:S03]  /*882c0*/  HMMA.1688.F32.TF32 R140, R240.reuse, R118, R180 ;  /* 0x00000076f08c723c */ /* 0x042fe600000810b4 */
[----:B------:R-:W-:Y:S04]  /*882d0*/  LDS R137, [R0+0x83880] ;  /* 0x0838800000897984 */ /* 0x000fe80000000800 */
[----:B------:R-:W1:Y:S01]  /*882e0*/  LDS R139, [R0+0x83c80] ;  /* 0x083c8000008b7984 */ /* 0x000e620000000800 */
[C---:B----4-:R-:W-:Y:S03]  /*882f0*/  HMMA.1688.F32.TF32 R132, R240.reuse, R126, R188 ;  /* 0x0000007ef084723c */ /* 0x050fe600000810bc */
[----:B------:R-:W-:Y:S04]  /*88300*/  STL [R1+0x58a0], R245 ;  /* 0x0058a0f501007387 */ /* 0x000fe80000100800 */
[----:B------:R-:W-:Y:S04]  /*88310*/  STL [R1+0x589c], R246 ;  /* 0x00589cf601007387 */ /* 0x000fe80000100800 */
[----:B------:R-:W-:Y:S11]  /*88320*/  STL [R1+0x5898], R247 ;  /* 0x005898f701007387 */ /* 0x000ff60000100800 */
[----:B------:R-:W-:Y:S01]  /*88330*/  @!UPT UIADD3 URZ, URZ, URZ, URZ ;  /* 0x0000003f3f3ff290 */ /* 0x000fe2000fffe03f */
[----:B------:R-:W-:Y:S04]  /*88340*/  STL.64 [R1+0x640], R132 ;  /* 0x0006408401007387 */ /* 0x000fe80000100a00 */
[----:B------:R2:W-:Y:S02]  /*88350*/  STL.64 [R1+0x648], R134 ;  /* 0x0006488601007387 */ /* 0x0005e40000100a00 */
[----:B--2---:R-:W-:Y:S02]  /*88360*/  HMMA.1688.F32.TF32 R132, R240, R114, R176 ;  /* 0x00000072f084723c */ /* 0x004fe400000810b0 */
[----:B------:R-:W-:Y:S04]  /*88370*/  STL.64 [R1+0x2f0], R144 ;  /* 0x0002f09001007387 */ /* 0x000fe80000100a00 */
[----:B------:R-:W-:Y:S11]  /*88380*/  STL.64 [R1+0x2f8], R146 ;  /* 0x0002f89201007387 */ /* 0x000ff60000100a00 */
[----:B------:R-:W-:Y:S06]  /*88390*/  @!UPT UIADD3 URZ, URZ, URZ, URZ ;  /* 0x0000003f3f3ff290 */ /* 0x000fec000fffe03f */
[----:B------:R-:W-:Y:S04]  /*883a0*/  STL [R1+0x2d4], R133 ;  /* 0x0002d48501007387 */ /* 0x000fe80000100800 */
[----:B------:R2:W-:Y:S04]  /*883b0*/  STL.64 [R1+0x2e0], R140 ;  /* 0x0002e08c01007387 */ /* 0x0005e80000100a00 */
[----:B------:R3:W-:Y:S04]  /*883c0*/  STL.64 [R1+0x2e8], R142 ;  /* 0x0002e88e01007387 */ /* 0x0007e80000100a00 */
[----:B------:R4:W-:Y:S04]  /*883d0*/  STL.64 [R1+0x2d8], R134 ;  /* 0x0002d88601007387 */ /* 0x0009e80000100a00 */
        /* <DEDUP_REMOVED lines=116> */
[C---:B----4-:R-:W-:Y:S08]  /*88b20*/  HMMA.1688.F32.TF32 R132, R240.reuse, R98, R132 ;  /* 0x00000062f084723c */ /* 0x050ff00000081084 */
[----:B------:R-:W-:Y:S01]  /*88b30*/  MOV R246, R227 ;  /* 0x000000e300f67202 */ /* 0x000fe20000000f00 */
[----:B------:R-:W-:Y:S01]  /*88b40*/  HMMA.1688.F32.TF32 R216, R240, R102, R216 ;  /* 0x00000066f0d8723c */ /* 0x000fe200000810d8 */
[----:B------:R-:W-:Y:S01]  /*88b50*/  IMAD.MOV.U32 R244, RZ, RZ, R225 ;  /* 0x000000fffff47224 */ /* 0x000fe200078e00e1 */
[----:B------:R2:W-:Y:S01]  /*88b60*/  STL [R1+0x2c0], R224 ;  /* 0x0002c0e001007387 */ /* 0x0005e20000100800 */
[----:B------:R-:W-:-:S03]  /*88b70*/  IMAD.MOV.U32 R245, RZ, RZ, R226 ;  /* 0x000000fffff57224 */ /* 0x000fc600078e00e2 */
[----:B------:R-:W3:Y:S04]  /*88b80*/  LDL.LU.64 R226, [R1+0x5a70] ;  /* 0x005a700001e27983 */ /* 0x000ee80000300a00 */
[----:B--2---:R-:W3:Y:S01]  /*88b90*/  LDL.LU.64 R224, [R1+0x5a68] ;  /* 0x005a680001e07983 */ /* 0x004ee20000300a00 */
[C---:B------:R-:W-:Y:S03]  /*88ba0*/  HMMA.1688.F32.TF32 R220, R240.reuse, R106, R220 ;  /* 0x0000006af0dc723c */ /* 0x040fe600000810dc */
[----:B------:R-:W-:Y:S04]  /*88bb0*/  STL.64 [R1+0x58b0], R246 ;  /* 0x0058b0f601007387 */ /* 0x000fe80000100a00 */
[----:B------:R2:W-:Y:S01]  /*88bc0*/  STL.64 [R1+0x58a8], R244 ;  /* 0x0058a8f401007387 */ /* 0x0005e20000100a00 */
[C---:B------:R-:W-:Y:S03]  /*88bd0*/  HMMA.1688.F32.TF32 R236, R240.reuse, R90, R236 ;  /* 0x0000005af0ec723c */ /* 0x040fe600000810ec */
[----:B--2---:R-:W2:Y:S04]  /*88be0*/  LDL.LU R244, [R1+0x1a0] ;  /* 0x0001a00001f47983 */ /* 0x004ea80000300800 */
[----:B------:R-:W2:Y:S04]  /*88bf0*/  LDL.LU R245, [R1+0x1a4] ;  /* 0x0001a40001f57983 */ /* 0x000ea80000300800 */
[----:B------:R-:W2:Y:S04]  /*88c00*/  LDL.LU R246, [R1+0x1a8] ;  /* 0x0001a80001f67983 */ /* 0x000ea80000300800 */
[----:B------:R-:W2:Y:S04]  /*88c10*/  LDL.LU R247, [R1+0x1ac] ;  /* 0x0001ac0001f77983 */ /* 0x000ea80000300800 */
[----:B------:R-:W-:Y:S04]  /*88c20*/  STL.64 [R1+0x2b0], R220 ;  /* 0x0002b0dc01007387 */ /* 0x000fe80000100a00 */
[----:B------:R4:W-:Y:S01]  /*88c30*/  STL.64 [R1+0x2b8], R222 ;  /* 0x0002b8de01007387 */ /* 0x0009e20000100a00 */
[C---:B------:R-:W-:Y:S03]  /*88c40*/  HMMA.1688.F32.TF32 R228, R240.reuse, R74, R228 ;  /* 0x0000004af0e4723c */ /* 0x040fe600000810e4 */
[----:B----4-:R-:W4:Y:S04]  /*88c50*/  LDL.LU.64 R222, [R1+0x5a60] ;  /* 0x005a600001de7983 */ /* 0x010f280000300a00 */
        /* <DEDUP_REMOVED lines=10> */
[----:B------:R1:W-:Y:S01]  /*88d00*/  STL.64 [R1+0x288], R214 ;  /* 0x000288d601007387 */ /* 0x0003e20000100a00 */
[C---:B------:R-:W-:Y:S03]  /*88d10*/  HMMA.1688.F32.TF32 R188, R240.reuse, R34, R188 ;  /* 0x00000022f0bc723c */ /* 0x040fe600000810bc */
        /* <DEDUP_REMOVED lines=50> */
[C---:B--2---:R-:W-:Y:S08]  /*89040*/  HMMA.1688.F32.TF32 R244, R240.reuse, R26, R244 ;  /* 0x0000001af0f4723c */ /* 0x044ff000000810f4 */
        /* <DEDUP_REMOVED lines=10> */
[----:B------:R-:W-:Y:S01]  /*890f0*/  HMMA.1688.F32.TF32 R140, R240, R62, R140 ;  /* 0x0000003ef08c723c */ /* 0x000fe2000008108c */
[----:B------:R-:W-:Y:S04]  /*89100*/  STL.64 [R1+0x1a0], R172 ;  /* 0x0001a0ac01007387 */ /* 0x000fe80000100a00 */
[----:B------:R1:W-:Y:S04]  /*89110*/  STL.64 [R1+0x1a8], R174 ;  /* 0x0001a8ae01007387 */ /* 0x0003e80000100a00 */
        /* <DEDUP_REMOVED lines=17> */
[----:B------:R-:W-:Y:S04]  /*89230*/  LDS R165, [R69+0x84000] ;  /* 0x0840000045a57984 */ /* 0x000fe80000000800 */
[----:B------:R-:W-:Y:S01]  /*89240*/  LDS R167, [R69+0x84400] ;  /* 0x0844000045a77984 */ /* 0x000fe20000000800 */
[C---:B----4-:R-:W-:Y:S08]  /*89250*/  HMMA.1688.F32.TF32 R220, R136.reuse, R70, R220 ;  /* 0x0000004688dc723c */ /* 0x050ff000000810dc */
[C---:B---3--:R-:W-:Y:S08]  /*89260*/  HMMA.1688.F32.TF32 R224, R136.reuse, R66, R224 ;  /* 0x0000004288e0723c */ /* 0x048ff000000810e0 */
[C---:B-1----:R-:W-:Y:S08]  /*89270*/  HMMA.1688.F32.TF32 R172, R136.reuse, R114, R192 ;  /* 0x0000007288ac723c */ /* 0x042ff000000810c0 */
[C---:B------:R-:W-:Y:S08]  /*89280*/  HMMA.1688.F32.TF32 R192, R136.reuse, R98, R204 ;  /* 0x0000006288c0723c */ /* 0x040ff000000810cc */
[C---:B------:R-:W-:Y:S08]  /*89290*/  HMMA.1688.F32.TF32 R204, R136.reuse, R86, R236 ;  /* 0x0000005688cc723c */ /* 0x040ff000000810ec */
        /* <DEDUP_REMOVED lines=8> */
[----:B------:R-:W-:Y:S04]  /*89320*/  STL.64 [R1+0xf0], R148 ;  /* 0x0000f09401007387 */ /* 0x000fe80000100a00 */
[----:B------:R-:W-:Y:S03]  /*89330*/  STL.64 [R1+0xf8], R150 ;  /* 0x0000f89601007387 */ /* 0x000fe60000100a00 */
[C---:B------:R-:W-:Y:S01]  /*89340*/  HMMA.1688.F32.TF32 R200, R136.reuse, R90, R208 ;  /* 0x0000005a88c8723c */ /* 0x040fe200000810d0 */
[----:B------:R-:W2:Y:S04]  /*89350*/  LDL R171, [R1+0xc64] ;  /* 0x000c640001ab7983 */ /* 0x000ea80000100800 */
[----:B------:R-:W-:Y:S03]  /*89360*/  STL.64 [R1+0xe0], R144 ;  /* 0x0000e09001007387 */ /* 0x000fe60000100a00 */
[C---:B------:R-:W-:Y:S01]  /*89370*/  HMMA.1688.F32.TF32 R208, R136.reuse, R82, R212 ;  /* 0x0000005288d0723c */ /* 0x040fe200000810d4 */
[----:B------:R-:W-:Y:S04]  /*89380*/  STL.64 [R1+0xe8], R146 ;  /* 0x0000e89201007387 */ /* 0x000fe80000100a00 */
[----:B------:R1:W-:Y:S03]  /*89390*/  STL.64 [R1+0xd0], R140 ;  /* 0x0000d08c01007387 */ /* 0x0003e60000100a00 */
[----:B------:R-:W-:Y:S01]  /*893a0*/  HMMA.1688.F32.TF32 R212, R136, R78, R132 ;  /* 0x0000004e88d4723c */ /* 0x000fe20000081084 */
[----:B------:R3:W-:Y:S04]  /*893b0*/  STL.64 [R1+0xd8], R142 ;  /* 0x0000d88e01007387 */ /* 0x0007e80000100a00 */
[----:B------:R-:W-:Y:S04]  /*893c0*/  STL.64 [R1+0x5750], R182 ;  /* 0x005750b601007387 */ /* 0x000fe80000100a00 */
[----:B------:R4:W-:Y:S04]  /*893d0*/  STL.64 [R1+0x5748], R180 ;  /* 0x005748b401007387 */ /* 0x0009e80000100a00 */
[----:B------:R-:W-:Y:S04]  /*893e0*/  STL.64 [R1+0x5760], R174 ;  /* 0x005760ae01007387 */ /* 0x000fe80000100a00 */
[----:B------:R1:W-:Y:S04]  /*893f0*/  STL.64 [R1+0x5758], R172 ;  /* 0x005758ac01007387 */ /* 0x0003e80000100a00 */
[----:B------:R-:W-:Y:S04]  /*89400*/  STL.64 [R1+0x5770], R178 ;  /* 0x005770b201007387 */ /* 0x000fe80000100a00 */
[----:B------:R1:W-:Y:S04]  /*89410*/  STL.64 [R1+0x5768], R176 ;  /* 0x005768b001007387 */ /* 0x0003e80000100a00 */
[----:B------:R1:W-:Y:S04]  /*89420*/  STL [R1+0x5744], R185 ;  /* 0x005744b901007387 */ /* 0x0003e80000100800 */
[----:B------:R1:W-:Y:S04]  /*89430*/  STL [R1+0x5740], R186 ;  /* 0x005740ba01007387 */ /* 0x0003e80000100800 */
[----:B------:R1:W-:Y:S04]  /*89440*/  STL [R1+0x573c], R187 ;  /* 0x00573cbb01007387 */ /* 0x0003e80000100800 */
[----:B------:R1:W-:Y:S04]  /*89450*/  STL [R1+0x5738], R191 ;  /* 0x005738bf01007387 */ /* 0x0003e80000100800 */
        /* <DEDUP_REMOVED lines=14> */
[----:B------:R-:W-:Y:S01]  /*89540*/  STL.64 [R1+0x57f0], R222 ;  /* 0x0057f0de01007387 */ /* 0x000fe20000100a00 */
[----:B-1----:R-:W-:-:S03]  /*89550*/  IMAD.MOV.U32 R140, RZ, RZ, R84 ;  /* 0x000000ffff8c7224 */ /* 0x002fc600078e0054 */
[----:B------:R-:W-:Y:S01]  /*89560*/  STL.64 [R1+0x57e8], R220 ;  /* 0x0057e8dc01007387 */ /* 0x000fe20000100a00 */
[----:B------:R-:W-:-:S03]  /*89570*/  IMAD.MOV.U32 R141, RZ, RZ, R81 ;  /* 0x000000ffff8d7224 */ /* 0x000fc600078e0051 */
[----:B------:R-:W-:Y:S01]  /*89580*/  STL.64 [R1+0x5800], R226 ;  /* 0x005800e201007387 */ /* 0x000fe20000100a00 */
[----:B---3--:R-:W-:-:S03]  /*89590*/  IMAD.MOV.U32 R142, RZ, RZ, R252 ;  /* 0x000000ffff8e7224 */ /* 0x008fc600078e00fc */
[----:B------:R-:W-:Y:S01]  /*895a0*/  STL.64 [R1+0x57f8], R224 ;  /* 0x0057f8e001007387 */ /* 0x000fe20000100a00 */
[----:B------:R-:W-:-:S03]  /*895b0*/  MOV R143, R85 ;  /* 0x00000055008f7202 */ /* 0x000fc60000000f00 */
[----:B------:R-:W3:Y:S01]  /*895c0*/  LDL.LU R69, [R1+0x5964] ;  /* 0x0059640001457983 */ /* 0x000ee20000300800 */
        /* <DEDUP_REMOVED lines=16> */
[----:B------:R-:W4:Y:S04]  /*896d0*/  LDL.LU R65, [R1+0x5940] ;  /* 0x0059400001417983 */ /* 0x000f280000300800 */
[----:B------:R-:W4:Y:S04]  /*896e0*/  LDL.LU R68, [R1+0x593c] ;  /* 0x00593c0001447983 */ /* 0x000f280000300800 */
[----:B------:R-:W4:Y:S01]  /*896f0*/  LDL.LU R77, [R1+0x5938] ;  /* 0x00593800014d7983 */ /* 0x000f220000300800 */
[----:B------:R-:W-:-:S03]  /*89700*/  MOV R155, R72 ;  /* 0x00000048009b7202 */ /* 0x000fc60000000f00 */
[----:B------:R-:W4:Y:S01]  /*89710*/  LDL.LU R80, [R1+0x5934] ;  /* 0x0059340001507983 */ /* 0x000f220000300800 */
[----:B------:R-:W-:Y:S01]  /*89720*/  IMAD.MOV.U32 R127, RZ, RZ, R116 ;  /* 0x000000ffff7f7224 */ /* 0x000fe200078e0074 */
[----:B------:R-:W-:Y:S01]  /*89730*/  MOV R130, R109 ;  /* 0x0000006d00827202 */ /* 0x000fe20000000f00 */
[----:B------:R-:W-:Y:S01]  /*89740*/  IMAD.MOV.U32 R131, RZ, RZ, R108 ;  /* 0x000000ffff837224 */ /* 0x000fe200078e006c */
[----:B--2---:R-:W-:Y:S04]  /*89750*/  LDS R164, [R171+0x84000] ;  /* 0x08400000aba47984 */ /* 0x004fe80000000800 */
[----:B------:R-:W-:Y:S04]  /*89760*/  LDS R166, [R171+0x84400] ;  /* 0x08440000aba67984 */ /* 0x000fe80000000800 */
[----:B------:R-:W-:Y:S04]  /*89770*/  LDS R168, [R171+0x84080] ;  /* 0x08408000aba87984 */ /* 0x000fe80000000800 */
[----:B------:R-:W-:Y:S01]  /*89780*/  LDS R170, [R171+0x84480] ;  /* 0x08448000abaa7984 */ /* 0x000fe20000000800 */
[----:B---3--:R-:W-:-:S02]  /*89790*/  IMAD.MOV.U32 R154, RZ, RZ, R69 ;  /* 0x000000ffff9a7224 */ /* 0x008fc400078e0045 */
[----:B----4-:R-:W-:Y:S02]  /*897a0*/  IMAD.MOV.U32 R153, RZ, RZ, R84 ;  /* 0x000000ffff997224 */ /* 0x010fe400078e0054 */
[----:B------:R-:W-:Y:S02]  /*897b0*/  IMAD.MOV.U32 R152, RZ, RZ, R81 ;  /* 0x000000ffff987224 */ /* 0x000fe400078e0051 */
[----:B------:R-:W2:Y:S04]  /*897c0*/  LDL.LU R81, [R1+0x5930] ;  /* 0x0059300001517983 */ /* 0x000ea80000300800 */
[----:B------:R-:W3:Y:S04]  /*897d0*/  LDL.LU R84, [R1+0x592c] ;  /* 0x00592c0001547983 */ /* 0x000ee80000300800 */
[----:B------:R-:W4:Y:S01]  /*897e0*/  LDL.LU R69, [R1+0x5928] ;  /* 0x0059280001457983 */ /* 0x000f220000300800 */
[----:B------:R-:W-:-:S02]  /*897f0*/  IMAD.MOV.U32 R158, RZ, RZ, R85 ;  /* 0x000000ffff9e7224 */ /* 0x000fc400078e0055 */
[----:B------:R-:W-:Y:S01]  /*89800*/  IMAD.MOV.U32 R157, RZ, RZ, R76 ;  /* 0x000000ffff9d7224 */ /* 0x000fe200078e004c */
[----:B------:R-:W2:Y:S01]  /*89810*/  LDL.LU R72, [R1+0x5924] ;  /* 0x0059240001487983 */ /* 0x000ea20000300800 */
[----:B------:R-:W-:-:S03]  /*89820*/  IMAD.MOV.U32 R156, RZ, RZ, R73 ;  /* 0x000000ffff9c7224 */ /* 0x000fc600078e0049 */
[----:B------:R-:W2:Y:S01]  /*89830*/  LDL.LU R73, [R1+0x5920] ;  /* 0x0059200001497983 */ /* 0x000ea20000300800 */
[----:B------:R-:W-:-:S03]  /*89840*/  MOV R159, R252 ;  /* 0x000000fc009f7202 */ /* 0x000fc60000000f00 */
        /* <DEDUP_REMOVED lines=8> */
[----:B------:R-:W4:Y:S01]  /*898d0*/  LDL.LU R173, [R1+0x634] ;  /* 0x0006340001ad7983 */ /* 0x000f220000300800 */
[----:B--2---:R-:W-:-:S03]  /*898e0*/  IMAD.MOV.U32 R174, RZ, RZ, R252 ;  /* 0x000000ffffae7224 */ /* 0x004fc600078e00fc */
[----:B------:R-:W2:Y:S01]  /*898f0*/  LDL.LU R252, [R1+0x5910] ;  /* 0x0059100001fc7983 */ /* 0x000ea20000300800 */
[----:B------:R-:W-:Y:S02]  /*89900*/  IMAD.MOV.U32 R175, RZ, RZ, R85 ;  /* 0x000000ffffaf7224 */ /* 0x000fe400078e0055 */
[----:B---3--:R-:W-:Y:S01]  /*89910*/  IMAD.MOV.U32 R244, RZ, RZ, R84 ;  /* 0x000000fffff47224 */ /* 0x008fe200078e0054 */
[----:B------:R-:W-:Y:S01]  /*89920*/  MOV R245, R81 ;  /* 0x0000005100f57202 */ /* 0x000fe20000000f00 */
[----:B------:R-:W-:Y:S02]  /*89930*/  IMAD.MOV.U32 R246, RZ, RZ, R80 ;  /* 0x000000fffff67224 */ /* 0x000fe400078e0050 */
[----:B------:R-:W-:Y:S02]  /*89940*/  IMAD.MOV.U32 R247, RZ, RZ, R77 ;  /* 0x000000fffff77224 */ /* 0x000fe400078e004d */
[----:B------:R-:W-:Y:S01]  /*89950*/  IMAD.MOV.U32 R240, RZ, RZ, R76 ;  /* 0x000000fffff07224 */ /* 0x000fe200078e004c */
[----:B------:R-:W-:Y:S01]  /*89960*/  MOV R241, R73 ;  /* 0x0000004900f17202 */ /* 0x000fe20000000f00 */
[----:B------:R-:W-:-:S02]  /*89970*/  IMAD.MOV.U32 R242, RZ, RZ, R72 ;  /* 0x000000fffff27224 */ /* 0x000fc400078e0048 */
[----:B----4-:R-:W-:Y:S02]  /*89980*/  IMAD.MOV.U32 R243, RZ, RZ, R69 ;  /* 0x000000fffff37224 */ /* 0x010fe400078e0045 */
[----:B------:R-:W-:Y:S01]  /*89990*/  IMAD.MOV.U32 R160, RZ, RZ, R68 ;  /* 0x000000ffffa07224 */ /* 0x000fe200078e0044 */
[----:B------:R-:W-:Y:S01]  /*899a0*/  MOV R161, R65 ;  /* 0x0000004100a17202 */ /* 0x000fe20000000f00 */
[----:B------:R-:W-:Y:S01]  /*899b0*/  IMAD.MOV.U32 R162, RZ, RZ, R64 ;  /* 0x000000ffffa27224 */ /* 0x000fe200078e0040 */
[C---:B------:R-:W-:Y:S08]  /*899c0*/  HMMA.1688.F32.TF32 R132, R136.reuse, R34, R180 ;  /* 0x000000228884723c */ /* 0x040ff000000810b4 */
[----:B------:R-:W-:Y:S01]  /*899d0*/  HMMA.1688.F32.TF32 R172, R136, R18, R172 ;  /* 0x0000001288ac723c */ /* 0x000fe200000810ac */
[----:B------:R-:W-:-:S07]  /*899e0*/  IMAD.MOV.U32 R163, RZ, RZ, R2 ;  /* 0x000000ffffa37224 */ /* 0x000fce00078e0002 */
[----:B------:R-:W-:Y:S08]  /*899f0*/  HMMA.1688.F32.TF32 R176, R136, R58, R240 ;  /* 0x0000003a88b0723c */ /* 0x000ff000000810f0 */
[----:B------:R-:W-:Y:S01]  /*89a00*/  IMAD.MOV.U32 R185, RZ, RZ, R132 ;  /* 0x000000ffffb97224 */ /* 0x000fe200078e0084 */
[----:B------:R-:W-:Y:S01]  /*89a10*/  MOV R186, R133 ;  /* 0x0000008500ba7202 */ /* 0x000fe20000000f00 */
[----:B------:R-:W-:-:S02]  /*89a20*/  IMAD.MOV.U32 R187, RZ, RZ, R134 ;  /* 0x000000ffffbb7224 */ /* 0x000fc400078e0086 */
[----:B------:R-:W-:Y:S02]  /*89a30*/  IMAD.MOV.U32 R191, RZ, RZ, R135 ;  /* 0x000000ffffbf7224 */ /* 0x000fe400078e0087 */
[C---:B------:R-:W-:Y:S08]  /*89a40*/  HMMA.1688.F32.TF32 R132, R136.reuse, R10, R160 ;  /* 0x0000000a8884723c */ /* 0x040ff000000810a0 */
[C---:B------:R-:W-:Y:S08]  /*89a50*/  HMMA.1688.F32.TF32 R156, R136.reuse, R26, R156 ;  /* 0x0000001a889c723c */ /* 0x040ff0000008109c */
[C---:B------:R-:W-:Y:S08]  /*89a60*/  HMMA.1688.F32.TF32 R152, R136.reuse, R54, R152 ;  /* 0x000000368898723c */ /* 0x040ff00000081098 */
[C---:B------:R-:W-:Y:S01]  /*89a70*/  HMMA.1688.F32.TF32 R144, R136.reuse, R6, R144 ;  /* 0x000000068890723c */ /* 0x040fe20000081090 */
[----:B------:R-:W-:Y:S01]  /*89a80*/  MOV R240, R124 ;  /* 0x0000007c00f07202 */ /* 0x000fe20000000f00 */
[----:B------:R-:W-:Y:S01]  /*89a90*/  IMAD.MOV.U32 R241, RZ, RZ, R117 ;  /* 0x000000fffff17224 */ /* 0x000fe200078e0075 */
[----:B--2---:R-:W1:Y:S04]  /*89aa0*/  LDSM.16.M88.4 R84, [R252+0x100] ;  /* 0x00010000fc54783b */ /* 0x004e680000000200 */
[----:B------:R-:W2:Y:S04]  /*89ab0*/  LDSM.16.M88.4 R80, [R252+0x2100] ;  /* 0x00210000fc50783b */ /* 0x000ea80000000200 */
[----:B------:R-:W3:Y:S04]  /*89ac0*/  LDSM.16.M88.4 R76, [R252+0x4100] ;  /* 0x00410000fc4c783b */ /* 0x000ee80000000200 */
[----:B------:R-:W4:Y:S04]  /*89ad0*/  LDSM.16.M88.4 R72, [R252+0x6100] ;  /* 0x00610000fc48783b */ /* 0x000f280000000200 */
[----:B------:R-:W3:Y:S04]  /*89ae0*/  LDSM.16.M88.4 R68, [R252+0x8100] ;  /* 0x00810000fc44783b */ /* 0x000ee80000000200 */
[----:B------:R-:W4:Y:S04]  /*89af0*/  LDSM.16.M88.4 R64, [R252+0xa100] ;  /* 0x00a10000fc40783b */ /* 0x000f280000000200 */
[----:B------:R-:W-:Y:S04]  /*89b00*/  LDSM.16.M88.4 R108, [R252+0xc100] ;  /* 0x00c10000fc6c783b */ /* 0x000fe80000000200 */
        /* <DEDUP_REMOVED lines=13> */
[----:B------:R1:W-:Y:S02]  /*89be0*/  STL.64 [R1+0x638], R174 ;  /* 0x000638ae01007387 */ /* 0x0003e40000100a00 */
[C---:B-1----:R-:W-:Y:S02]  /*89bf0*/  HMMA.1688.F32.TF32 R172, R136.reuse, R22, R244 ;  /* 0x0000001688ac723c */ /* 0x042fe400000810f4 */
        /* <DEDUP_REMOVED lines=10> */
[----:B-1----:R-:W-:Y:S02]  /*89ca0*/  HMMA.1688.F32.TF32 R132, R136, R50, R148 ;  /* 0x000000328884723c */ /* 0x002fe40000081094 */
[----:B------:R-:W-:Y:S04]  /*89cb0*/  STL.64 [R1+0x5e0], R156 ;  /* 0x0005e09c01007387 */ /* 0x000fe80000100a00 */
[----:B------:R-:W-:Y:S11]  /*89cc0*/  STL.64 [R1+0x5e8], R158 ;  /* 0x0005e89e01007387 */ /* 0x000ff60000100a00 */
[----:B------:R-:W-:Y:S06]  /*89cd0*/  @!UPT UIADD3 URZ, URZ, URZ, URZ ;  /* 0x0000003f3f3ff290 */ /* 0x000fec000fffe03f */
[----:B------:R-:W-:Y:S04]  /*89ce0*/  STL.64 [R1+0x5c0], R132 ;  /* 0x0005c08401007387 */ /* 0x000fe80000100a00 */
[----:B------:R1:W-:Y:S04]  /*89cf0*/  STL.64 [R1+0x5d0], R152 ;  /* 0x0005d09801007387 */ /* 0x0003e80000100a00 */
[----:B------:R2:W-:Y:S04]  /*89d00*/  STL.64 [R1+0x5d8], R154 ;  /* 0x0005d89a01007387 */ /* 0x0005e80000100a00 */
[----:B------:R3:W-:Y:S04]  /*89d10*/  STL [R1+0x5c8], R134 ;  /* 0x0005c88601007387 */ /* 0x0007e80000100800 */
[----:B------:R-:W-:Y:S01]  /*89d20*/  STL.64 [R1+0x5b0], R144 ;  /* 0x0005b09001007387 */ /* 0x000fe20000100a00 */
[----:B-1----:R-:W-:Y:S01]  /*89d30*/  MOV R152, R128 ;  /* 0x0000008000987202 */ /* 0x002fe20000000f00 */
[----:B------:R-:W-:-:S02]  /*89d40*/  IMAD.MOV.U32 R153, RZ, RZ, R121 ;  /* 0x000000ffff997224 */ /* 0x000fc400078e0079 */
[----:B------:R1:W-:Y:S01]  /*89d50*/  STL.64 [R1+0x5b8], R146 ;  /* 0x0005b89201007387 */ /* 0x0003e20000100a00 */
[----:B--2---:R-:W-:-:S03]  /*89d60*/  IMAD.MOV.U32 R154, RZ, RZ, R120 ;  /* 0x000000ffff9a7224 */ /* 0x004fc600078e0078 */
[----:B------:R-:W2:Y:S01]  /*89d70*/  LDL.LU R128, [R1+0x590c] ;  /* 0x00590c0001807983 */ /* 0x000ea20000300800 */
[----:B------:R-:W-:-:S03]  /*89d80*/  IMAD.MOV.U32 R155, RZ, RZ, R129 ;  /* 0x000000ffff9b7224 */ /* 0x000fc600078e0081 */
[----:B------:R-:W4:Y:S04]  /*89d90*/  LDL.LU R121, [R1+0x5908] ;  /* 0x0059080001797983 */ /* 0x000f280000300800 */
[----:B------:R-:W4:Y:S04]  /*89da0*/  LDL.LU R120, [R1+0x5904] ;  /* 0x0059040001787983 */ /* 0x000f280000300800 */
[----:B------:R-:W4:Y:S04]  /*89db0*/  LDL.LU R129, [R1+0x5900] ;  /* 0x0059000001817983 */ /* 0x000f280000300800 */
[----:B------:R-:W4:Y:S04]  /*89dc0*/  LDL.LU R124, [R1+0x58fc] ;  /* 0x0058fc00017c7983 */ /* 0x000f280000300800 */
[----:B------:R-:W4:Y:S04]  /*89dd0*/  LDL.LU R117, [R1+0x58f8] ;  /* 0x0058f80001757983 */ /* 0x000f280000300800 */
[----:B------:R-:W4:Y:S04]  /*89de0*/  LDL.LU R242, [R1+0x568] ;  /* 0x0005680001f27983 */ /* 0x000f280000300800 */
[----:B------:R-:W4:Y:S01]  /*89df0*/  LDL.LU R243, [R1+0x56c] ;  /* 0x00056c0001f37983 */ /* 0x000f220000300800 */
[----:B------:R-:W-:-:S02]  /*89e00*/  IMAD.MOV.U32 R66, RZ, RZ, R135 ;  /* 0x000000ffff427224 */ /* 0x000fc400078e0087 */
[----:B---3--:R-:W-:Y:S01]  /*89e10*/  HMMA.1688.F32.TF32 R132, R136, R14, R140 ;  /* 0x0000000e8884723c */ /* 0x008fe2000008108c */
[----:B------:R-:W-:Y:S02]  /*89e20*/  IMAD.MOV.U32 R156, RZ, RZ, R89 ;  /* 0x000000ffff9c7224 */ /* 0x000fe400078e0059 */
[----:B------:R-:W-:Y:S01]  /*89e30*/  IMAD.MOV.U32 R157, RZ, RZ, R88 ;  /* 0x000000ffff9d7224 */ /* 0x000fe200078e0058 */
[----:B------:R-:W-:Y:S01]  /*89e40*/  MOV R246, R101 ;  /* 0x0000006500f67202 */ /* 0x000fe20000000f00 */
        /* <DEDUP_REMOVED lines=8> */
[----:B------:R-:W-:Y:S02]  /*89ed0*/  IMAD.MOV.U32 R140, RZ, RZ, R41 ;  /* 0x000000ffff8c7224 */ /* 0x000fe400078e0029 */
[----:B------:R-:W-:Y:S02]  /*89ee0*/  IMAD.MOV.U32 R141, RZ, RZ, R40 ;  /* 0x000000ffff8d7224 */ /* 0x000fe400078e0028 */
[----:B------:R-:W-:Y:S01]  /*89ef0*/  IMAD.MOV.U32 R143, RZ, RZ, R36 ;  /* 0x000000ffff8f7224 */ /* 0x000fe200078e0024 */
[----:B------:R-:W-:Y:S01]  /*89f00*/  MOV R158, R61 ;  /* 0x0000003d009e7202 */ /* 0x000fe20000000f00 */
[----:B------:R-:W-:Y:S01]  /*89f10*/  IMAD.MOV.U32 R159, RZ, RZ, R60 ;  /* 0x000000ffff9f7224 */ /* 0x000fe200078e003c */
[----:B-1----:R-:W-:Y:S01]  /*89f20*/  MOV R146, R45 ;  /* 0x0000002d00927202 */ /* 0x002fe20000000f00 */
[----:B------:R-:W-:-:S02]  /*89f30*/  IMAD.MOV.U32 R144, RZ, RZ, R49 ;  /* 0x000000ffff907224 */ /* 0x000fc400078e0031 */
[----:B------:R-:W-:Y:S02]  /*89f40*/  IMAD.MOV.U32 R145, RZ, RZ, R48 ;  /* 0x000000ffff917224 */ /* 0x000fe400078e0030 */
[----:B------:R-:W-:Y:S01]  /*89f50*/  IMAD.MOV.U32 R147, RZ, RZ, R44 ;  /* 0x000000ffff937224 */ /* 0x000fe200078e002c */
[----:B------:R-:W-:Y:S01]  /*89f60*/  MOV R150, R53 ;  /* 0x0000003500967202 */ /* 0x000fe20000000f00 */
[----:B------:R-:W-:Y:S02]  /*89f70*/  IMAD.MOV.U32 R148, RZ, RZ, R57 ;  /* 0x000000ffff947224 */ /* 0x000fe400078e0039 */
[----:B------:R-:W-:Y:S02]  /*89f80*/  IMAD.MOV.U32 R149, RZ, RZ, R56 ;  /* 0x000000ffff957224 */ /* 0x000fe400078e0038 */
[----:B------:R-:W-:Y:S01]  /*89f90*/  IMAD.MOV.U32 R151, RZ, RZ, R52 ;  /* 0x000000ffff977224 */ /* 0x000fe200078e0034 */
[----:B------:R-:W-:Y:S01]  /*89fa0*/  HMMA.1688.F32.TF32 R236, R164, R84, R160 ;  /* 0x00000054a4ec723c */ /* 0x000fe200000810a0 */
[----:B------:R-:W-:Y:S01]  /*89fb0*/  MOV R67, R132 ;  /* 0x0000008400437202 */ /* 0x000fe20000000f00 */
[----:B------:R-:W-:Y:S01]  /*89fc0*/  IMAD.MOV.U32 R70, RZ, RZ, R133 ;  /* 0x000000ffff467224 */ /* 0x000fe200078e0085 */
[----:B------:R-:W-:Y:S01]  /*89fd0*/  LDSM.16.M88.4 R56, [R252+0x24100] ;  /* 0x02410000fc38783b */ /* 0x000fe20000000200 */
[----:B------:R-:W-:-:S02]  /*89fe0*/  IMAD.MOV.U32 R71, RZ, RZ, R134 ;  /* 0x000000ffff477224 */ /* 0x000fc400078e0086 */
[----:B------:R-:W-:Y:S01]  /*89ff0*/  IMAD.MOV.U32 R2, RZ, RZ, R135 ;  /* 0x000000ffff027224 */ /* 0x000fe200078e0087 */
[----:B------:R-:W-:Y:S01]  /*8a000*/  LDSM.16.M88.4 R52, [R252+0x26100] ;  /* 0x02610000fc34783b */ /* 0x000fe20000000200 */
[C---:B------:R-:W-:Y:S03]  /*8a010*/  HMMA.1688.F32.TF32 R96, R164.reuse, R80, R156 ;  /* 0x00000050a460723c */ /* 0x040fe6000008109c */
[----:B------:R-:W-:Y:S04]  /*8a020*/  LDSM.16.M88.4 R156, [R252+0x20100] ;  /* 0x02010000fc9c783b */ /* 0x000fe80000000200 */
[----:B------:R-:W-:Y:S01]  /*8a030*/  LDSM.16.M88.4 R48, [R252+0x28100] ;  /* 0x02810000fc30783b */ /* 0x000fe20000000200 */
[----:B------:R-:W-:Y:S03]  /*8a040*/  HMMA.1688.F32.TF32 R132, R164, R68, R144 ;  /* 0x00000044a484723c */ /* 0x000fe60000081090 */
[----:B------:R-:W-:Y:S01]  /*8a050*/  LDSM.16.M88.4 R144, [R252+0x1a100] ;  /* 0x01a10000fc90783b */ /* 0x000fe20000000200 */
[----:B------:R-:W-:-:S02]  /*8a060*/  IMAD.MOV.U32 R180, RZ, RZ, R25 ;  /* 0x000000ffffb47224 */ /* 0x000fc400078e0019 */
[----:B------:R-:W-:Y:S01]  /*8a070*/  IMAD.MOV.U32 R181, RZ, RZ, R24 ;  /* 0x000000ffffb57224 */ /* 0x000fe200078e0018 */
[----:B------:R-:W-:Y:S01]  /*8a080*/  MOV R182, R21 ;  /* 0x0000001500b67202 */ /* 0x000fe20000000f00 */
[----:B------:R-:W-:Y:S01]  /*8a090*/  HMMA.1688.F32.TF32 R100, R164, R76, R152 ;  /* 0x0000004ca464723c */ /* 0x000fe20000081098 */
[----:B------:R-:W-:Y:S01]  /*8a0a0*/  LDSM.16.M88.4 R152, [R252+0x1e100] ;  /* 0x01e10000fc98783b */ /* 0x000fe20000000200 */
[----:B------:R-:W-:-:S03]  /*8a0b0*/  IMAD.MOV.U32 R183, RZ, RZ, R20 ;  /* 0x000000ffffb77224 */ /* 0x000fc600078e0014 */
[----:B------:R-:W-:Y:S03]  /*8a0c0*/  LDSM.16.M88.4 R24, [R252+0x34100] ;  /* 0x03410000fc18783b */ /* 0x000fe60000000200 */
[----:B------:R-:W-:Y:S01]  /*8a0d0*/  HMMA.1688.F32.TF32 R104, R164, R72, R148 ;  /* 0x00000048a468723c */ /* 0x000fe20000081094 */
[----:B------:R-:W-:Y:S01]  /*8a0e0*/  LDSM.16.M88.4 R148, [R252+0x1c100] ;  /* 0x01c10000fc94783b */ /* 0x000fe20000000200 */
[----:B------:R-:W-:Y:S02]  /*8a0f0*/  IMAD.MOV.U32 R176, RZ, RZ, R17 ;  /* 0x000000ffffb07224 */ /* 0x000fe400078e0011 */
[----:B------:R-:W-:Y:S01]  /*8a100*/  IMAD.MOV.U32 R177, RZ, RZ, R16 ;  /* 0x000000ffffb17224 */ /* 0x000fe200078e0010 */
[----:B------:R-:W-:Y:S01]  /*8a110*/  LDSM.16.M88.4 R20, [R252+0x36100] ;  /* 0x03610000fc14783b */ /* 0x000fe20000000200 */
[----:B------:R-:W-:Y:S01]  /*8a120*/  MOV R178, R13 ;  /* 0x0000000d00b27202 */ /* 0x000fe20000000f00 */
[----:B------:R-:W-:-:S02]  /*8a130*/  IMAD.MOV.U32 R179, RZ, RZ, R12 ;  /* 0x000000ffffb37224 */ /* 0x000fc400078e000c */
[----:B------:R-:W-:Y:S01]  /*8a140*/  LDSM.16.M88.4 R16, [R252+0x38100] ;  /* 0x03810000fc10783b */ /* 0x000fe20000000200 */
[----:B------:R-:W-:Y:S02]  /*8a150*/  IMAD.MOV.U32 R172, RZ, RZ, R9 ;  /* 0x000000ffffac7224 */ /* 0x000fe400078e0009 */
[----:B------:R-:W-:Y:S01]  /*8a160*/  IMAD.MOV.U32 R173, RZ, RZ, R8 ;  /* 0x000000ffffad7224 */ /* 0x000fe200078e0008 */
[----:B------:R-:W-:Y:S01]  /*8a170*/  LDSM.16.M88.4 R12, [R252+0x3a100] ;  /* 0x03a10000fc0c783b */ /* 0x000fe20000000200 */
[----:B------:R-:W-:Y:S01]  /*8a180*/  MOV R174, R5 ;  /* 0x0000000500ae7202 */ /* 0x000fe20000000f00 */
[----:B------:R-:W-:Y:S02]  /*8a190*/  IMAD.MOV.U32 R175, RZ, RZ, R4 ;  /* 0x000000ffffaf7224 */ /* 0x000fe400078e0004 */
[----:B------:R-:W-:Y:S04]  /*8a1a0*/  LDSM.16.M88.4 R8, [R252+0x3c100] ;  /* 0x03c10000fc08783b */ /* 0x000fe80000000200 */
[----:B------:R-:W-:Y:S04]  /*8a1b0*/  LDSM.16.M88.4 R4, [R252+0x3e100] ;  /* 0x03e10000fc04783b */ /* 0x000fe80000000200 */
[----:B------:R-:W-:Y:S04]  /*8a1c0*/  LDS R160, [R3+0x84000] ;  /* 0x0840000003a07984 */ /* 0x000fe80000000800 */
[----:B------:R-:W-:Y:S04]  /*8a1d0*/  LDS R162, [R3+0x84400] ;  /* 0x0844000003a27984 */ /* 0x000fe80000000800 */
[----:B------:R-:W-:Y:S04]  /*8a1e0*/  LDS R161, [R0+0x84000] ;  /* 0x0840000000a17984 */ /* 0x000fe80000000800 */
[----:B------:R-:W-:Y:S01]  /*8a1f0*/  LDS R163, [R0+0x84400] ;  /* 0x0844000000a37984 */ /* 0x000fe20000000800 */
[----:B--2---:R-:W-:-:S02]  /*8a200*/  IMAD.MOV.U32 R123, RZ, RZ, R128 ;  /* 0x000000ffff7b7224 */ /* 0x004fc400078e0080 */
[----:B------:R-:W-:Y:S02]  /*8a210*/  IMAD.MOV.U32 R128, RZ, RZ, R113 ;  /* 0x000000ffff807224 */ /* 0x000fe400078e0071 */
[----:B----4-:R-:W-:Y:S02]  /*8a220*/  IMAD.MOV.U32 R122, RZ, RZ, R129 ;  /* 0x000000ffff7a7224 */ /* 0x010fe400078e0081 */
[----:B------:R-:W-:Y:S02]  /*8a230*/  IMAD.MOV.U32 R129, RZ, RZ, R112 ;  /* 0x000000ffff817224 */ /* 0x000fe400078e0070 */
[----:B------:R-:W-:Y:S01]  /*8a240*/  LDSM.16.M88.4 R112, [R252+0xe100] ;  /* 0x00e10000fc70783b */ /* 0x000fe20000000200 */
[----:B------:R-:W-:Y:S02]  /*8a250*/  MOV R126, R117 ;  /* 0x00000075007e7202 */ /* 0x000fe40000000f00 */
[C---:B------:R-:W-:Y:S01]  /*8a260*/  HMMA.1688.F32.TF32 R88, R136.reuse, R30, R120 ;  /* 0x0000001e8858723c */ /* 0x040fe20000081078 */
[----:B------:R-:W1:Y:S04]  /*8a270*/  LDSM.16.M88.4 R116, [R252+0x10100] ;  /* 0x01010000fc74783b */ /* 0x000e680000000200 */
[----:B------:R-:W2:Y:S03]  /*8a280*/  LDSM.16.M88.4 R120, [R252+0x12100] ;  /* 0x01210000fc78783b */ /* 0x000ea60000000200 */
[C---:B------:R-:W-:Y:S01]  /*8a290*/  HMMA.1688.F32.TF32 R92, R136.reuse, R38, R124 ;  /* 0x00000026885c723c */ /* 0x040fe2000008107c */
[----:B------:R-:W3:Y:S04]  /*8a2a0*/  LDSM.16.M88.4 R124, [R252+0x14100] ;  /* 0x01410000fc7c783b */ /* 0x000ee80000000200 */
[----:B------:R-:W-:Y:S03]  /*8a2b0*/  LDSM.16.M88.4 R36, [R252+0x2e100] ;  /* 0x02e10000fc24783b */ /* 0x000fe60000000200 */
[C---:B------:R-:W-:Y:S01]  /*8a2c0*/  HMMA.1688.F32.TF32 R228, R136.reuse, R42, R128 ;  /* 0x0000002a88e4723c */ /* 0x040fe20000081080 */
[----:B------:R-:W4:Y:S04]  /*8a2d0*/  LDSM.16.M88.4 R128, [R252+0x16100] ;  /* 0x01610000fc80783b */ /* 0x000f280000000200 */
[----:B------:R-:W-:Y:S03]  /*8a2e0*/  LDSM.16.M88.4 R40, [R252+0x2c100] ;  /* 0x02c10000fc28783b */ /* 0x000fe60000000200 */
[C---:B------:R-:W-:Y:S01]  /*8a2f0*/  HMMA.1688.F32.TF32 R232, R136.reuse, R46, R240 ;  /* 0x0000002e88e8723c */ /* 0x040fe200000810f0 */
[----:B------:R-:W-:Y:S04]  /*8a300*/  STL.64 [R1+0x5830], R90 ;  /* 0x0058305a01007387 */ /* 0x000fe80000100a00 */
[----:B------:R-:W-:Y:S03]  /*8a310*/  LDSM.16.M88.4 R44, [R252+0x2a100] ;  /* 0x02a10000fc2c783b */ /* 0x000fe60000000200 */
[----:B------:R-:W-:Y:S01]  /*8a320*/  HMMA.1688.F32.TF32 R240, R136, R62, R244 ;  /* 0x0000003e88f0723c */ /* 0x000fe200000810f4 */
[----:B------:R-:W-:Y:S07]  /*8a330*/  LDSM.16.M88.4 R60, [R252+0x22100] ;  /* 0x02210000fc3c783b */ /* 0x000fee0000000200 */
[----:B------:R-:W-:Y:S01]  /*8a340*/  HMMA.1688.F32.TF32 R136, R164, R64, R140 ;  /* 0x00000040a488723c */ /* 0x000fe2000008108c */
[----:B------:R-:W1:Y:S04]  /*8a350*/  LDSM.16.M88.4 R140, [R252+0x18100] ;  /* 0x01810000fc8c783b */ /* 0x000e680000000200 */
[----:B------:R1:W-:Y:S04]  /*8a360*/  STL.64 [R1+0x5828], R88 ;  /* 0x0058285801007387 */ /* 0x0003e80000100a00 */
[----:B------:R-:W-:Y:S04]  /*8a370*/  STL.64 [R1+0x5840], R94 ;  /* 0x0058405e01007387 */ /* 0x000fe80000100a00 */
[----:B------:R-:W-:Y:S04]  /*8a380*/  STL.64 [R1+0x5838], R92 ;  /* 0x0058385c01007387 */ /* 0x000fe80000100a00 */
[----:B------:R-:W-:Y:S04]  /*8a390*/  STL.64 [R1+0x5850], R230 ;  /* 0x005850e601007387 */ /* 0x000fe80000100a00 */
[----:B------:R-:W-:Y:S04]  /*8a3a0*/  STL.64 [R1+0x5848], R228 ;  /* 0x005848e401007387 */ /* 0x000fe80000100a00 */
[----:B------:R-:W-:Y:S04]  /*8a3b0*/  STL.64 [R1+0x5860], R234 ;  /* 0x005860ea01007387 */ /* 0x000fe80000100a00 */
[----:B------:R-:W-:Y:S01]  /*8a3c0*/  STL.64 [R1+0x5858], R232 ;  /* 0x005858e801007387 */ /* 0x000fe20000100a00 */
[----:B------:R-:W-:-:S03]  /*8a3d0*/  IMAD.MOV.U32 R244, RZ, RZ, R33 ;  /* 0x000000fffff47224 */ /* 0x000fc600078e0021 */
[----:B------:R-:W-:Y:S01]  /*8a3e0*/  STL.64 [R1+0x5870], R242 ;  /* 0x005870f201007387 */ /* 0x000fe20000100a00 */
[----:B------:R-:W-:-:S03]  /*8a3f0*/  IMAD.MOV.U32 R245, RZ, RZ, R32 ;  /* 0x000000fffff57224 */ /* 0x000fc600078e0020 */
[----:B------:R-:W-:Y:S01]  /*8a400*/  STL.64 [R1+0x5868], R240 ;  /* 0x005868f001007387 */ /* 0x000fe20000100a00 */
[----:B------:R-:W-:-:S03]  /*8a410*/  MOV R246, R29 ;  /* 0x0000001d00f67202 */ /* 0x000fc60000000f00 */
[----:B------:R-:W-:Y:S01]  /*8a420*/  STL.64 [R1+0x5880], R238 ;  /* 0x005880ee01007387 */ /* 0x000fe20000100a00 */
[----:B------:R-:W-:-:S03]  /*8a430*/  IMAD.MOV.U32 R247, RZ, RZ, R28 ;  /* 0x000000fffff77224 */ /* 0x000fc600078e001c */
[----:B------:R-:W-:Y:S04]  /*8a440*/  STL.64 [R1+0x5878], R236 ;  /* 0x005878ec01007387 */ /* 0x000fe80000100a00 */
[----:B------:R-:W-:Y:S04]  /*8a450*/  STL.64 [R1+0x5890], R98 ;  /* 0x0058906201007387 */ /* 0x000fe80000100a00 */
[----:B------:R-:W2:Y:S04]  /*8a460*/  LDSM.16.M88.4 R32, [R252+0x30100] ;  /* 0x03010000fc20783b */ /* 0x000ea80000000200 */
[----:B------:R-:W-:Y:S04]  /*8a470*/  STL.64 [R1+0x5888], R96 ;  /* 0x0058886001007387 */ /* 0x000fe80000100a00 */
[----:B------:R-:W-:Y:S04]  /*8a480*/  STL.64 [R1+0x58c0], R102 ;  /* 0x0058c06601007387 */ /* 0x000fe80000100a00 */
[----:B------:R-:W3:Y:S04]  /*8a490*/  LDSM.16.M88.4 R28, [R252+0x32100] ;  /* 0x03210000fc1c783b */ /* 0x000ee80000000200 */
[----:B------:R-:W-:Y:S04]  /*8a4a0*/  STL.64 [R1+0x58b8], R100 ;  /* 0x0058b86401007387 */ /* 0x000fe80000100a00 */
[----:B------:R-:W-:Y:S04]  /*8a4b0*/  STL.64 [R1+0x58d0], R106 ;  /* 0x0058d06a01007387 */ /* 0x000fe80000100a00 */
[----:B------:R-:W-:Y:S04]  /*8a4c0*/  STL.64 [R1+0x58c8], R104 ;  /* 0x0058c86801007387 */ /* 0x000fe80000100a00 */
[----:B------:R-:W-:Y:S04]  /*8a4d0*/  STL.64 [R1+0x58e0], R134 ;  /* 0x0058e08601007387 */ /* 0x000fe80000100a00 */
[----:B------:R-:W-:Y:S04]  /*8a4e0*/  STL.64 [R1+0x58d8], R132 ;  /* 0x0058d88401007387 */ /* 0x000fe80000100a00 */
        /* <DEDUP_REMOVED lines=50> */
[----:B------:R-:W3:Y:S04]  /*8a810*/  LDL.LU R172, [R1+0x6e0] ;  /* 0x0006e00001ac7983 */ /* 0x000ee80000300800 */
[----:B------:R-:W3:Y:S01]  /*8a820*/  LDL.LU R173, [R1+0x6e4] ;  /* 0x0006e40001ad7983 */ /* 0x000ee20000300800 */
[----:B------:R-:W-:-:S03]  /*8a830*/  IMAD.MOV.U32 R86, RZ, RZ, R88 ;  /* 0x000000ffff567224 */ /* 0x000fc600078e0058 */
[----:B------:R-:W3:Y:S01]  /*8a840*/  LDL.LU R174, [R1+0x6e8] ;  /* 0x0006e80001ae7983 */ /* 0x000ee20000300800 */
[----:B------:R-:W-:Y:S01]  /*8a850*/  IMAD.MOV.U32 R87, RZ, RZ, R89 ;  /* 0x000000ffff577224 */ /* 0x000fe200078e0059 */
[----:B------:R-:W-:Y:S02]  /*8a860*/  MOV R82, R90 ;  /* 0x0000005a00527202 */ /* 0x000fe40000000f00 */
[----:B------:R-:W3:Y:S01]  /*8a870*/  LDL.LU R175, [R1+0x6ec] ;  /* 0x0006ec0001af7983 */ /* 0x000ee20000300800 */
        /* <DEDUP_REMOVED lines=9> */
[----:B------:R-:W4:Y:S04]  /*8a910*/  LDL.LU R180, [R1+0x6d0] ;  /* 0x0006d00001b47983 */ /* 0x000f280000300800 */
[----:B------:R-:W4:Y:S04]  /*8a920*/  LDL.LU R181, [R1+0x6d4] ;  /* 0x0006d40001b57983 */ /* 0x000f280000300800 */
[----:B------:R-:W4:Y:S04]  /*8a930*/  LDL.LU R182, [R1+0x6d8] ;  /* 0x0006d80001b67983 */ /* 0x000f280000300800 */
[----:B------:R-:W4:Y:S11]  /*8a940*/  LDL.LU R183, [R1+0x6dc] ;  /* 0x0006dc0001b77983 */ /* 0x000f360000300800 */
[----:B-1----:R-:W-:Y:S01]  /*8a950*/  IMAD.MOV.U32 R35, RZ, RZ, R91 ;  /* 0x000000ffff237224 */ /* 0x002fe200078e005b */
[----:B------:R-:W-:Y:S01]  /*8a960*/  MOV R34, R90 ;  /* 0x0000005a00227202 */ /* 0x000fe20000000f00 */
[----:B--2---:R-:W-:-:S02]  /*8a970*/  IMAD.MOV.U32 R31, RZ, RZ, R89 ;  /* 0x000000ffff1f7224 */ /* 0x004fc400078e0059 */
[----:B------:R-:W-:Y:S01]  /*8a980*/  IMAD.MOV.U32 R30, RZ, RZ, R88 ;  /* 0x000000ffff1e7224 */ /* 0x000fe200078e0058 */
[----:B------:R1:W-:Y:S01]  /*8a990*/  STL [R1+0x5644], R35 ;  /* 0x0056442301007387 */ /* 0x0003e20000100800 */
[----:B------:R-:W-:Y:S03]  /*8a9a0*/  HMMA.1688.F32.TF32 R88, R164, R120, R244 ;  /* 0x00000078a458723c */ /* 0x000fe600000810f4 */
[----:B------:R-:W-:Y:S04]  /*8a9b0*/  STL [R1+0x5640], R34 ;  /* 0x0056402201007387 */ /* 0x000fe80000100800 */
        /* <DEDUP_REMOVED lines=10> */
[----:B------:R1:W-:Y:S04]  /*8aa60*/  STL [R1+0x5654], R43 ;  /* 0x0056542b01007387 */ /* 0x0003e80000100800 */
        /* <DEDUP_REMOVED lines=11> */
[----:B------:R-:W-:Y:S01]  /*8ab20*/  IMAD.MOV.U32 R54, RZ, RZ, R88 ;  /* 0x000000ffff367224 */ /* 0x000fe200078e0058 */
        /* <DEDUP_REMOVED lines=9> */
[----:B------:R-:W-:Y:S01]  /*8abc0*/  IMAD.MOV.U32 R51, RZ, RZ, R91 ;  /* 0x000000ffff337224 */ /* 0x000fe200078e005b */
[----:B------:R-:W-:Y:S01]  /*8abd0*/  MOV R50, R90 ;  /* 0x0000005a00327202 */ /* 0x000fe20000000f00 */
[----:B------:R-:W-:-:S02]  /*8abe0*/  IMAD.MOV.U32 R47, RZ, RZ, R89 ;  /* 0x000000ffff2f7224 */ /* 0x000fc400078e0059 */
[----:B------:R-:W-:Y:S01]  /*8abf0*/  IMAD.MOV.U32 R46, RZ, RZ, R88 ;  /* 0x000000ffff2e7224 */ /* 0x000fe200078e0058 */
[----:B------:R1:W-:Y:S04]  /*8ac00*/  STL [R1+0x5674], R51 ;  /* 0x0056743301007387 */ /* 0x0003e80000100800 */
[----:B------:R-:W-:Y:S04]  /*8ac10*/  STL [R1+0x5670], R50 ;  /* 0x0056703201007387 */ /* 0x000fe80000100800 */
        /* <DEDUP_REMOVED lines=9> */
[----:B------:R-:W-:-:S02]  /*8acb0*/  IMAD.MOV.U32 R23, RZ, RZ, R89 ;  /* 0x000000ffff177224 */ /* 0x000fc400078e0059 */
[----:B------:R-:W-:-:S05]  /*8acc0*/  IMAD.MOV.U32 R27, RZ, RZ, R91 ;  /* 0x000000ffff1b7224 */ /* 0x000fca00078e005b */
        /* <DEDUP_REMOVED lines=8> */
[----:B---3--:R-:W-:Y:S11]  /*8ad50*/  HMMA.1688.F32.TF32 R88, R164, R144, R172 ;  /* 0x00000090a458723c */ /* 0x008ff600000810ac */
[----:B------:R-:W-:Y:S11]  /*8ad60*/  @!UPT UIADD3 URZ, URZ, URZ, URZ ;  /* 0x0000003f3f3ff290 */ /* 0x000ff6000fffe03f */
[----:B------:R-:W-:Y:S02]  /*8ad70*/  @!UPT UIADD3 URZ, URZ, URZ, URZ ;  /* 0x0000003f3f3ff290 */ /* 0x000fe4000fffe03f */
[----:B------:R-:W-:Y:S01]  /*8ad80*/  IMAD.MOV.U32 R14, RZ, RZ, R88 ;  /* 0x000000ffff0e7224 */ /* 0x000fe200078e0058 */
[----:B------:R-:W-:Y:S01]  /*8ad90*/  MOV R18, R90 ;  /* 0x0000005a00127202 */ /* 0x000fe20000000f00 */
[----:B------:R-:W-:Y:S02]  /*8ada0*/  IMAD.MOV.U32 R15, RZ, RZ, R89 ;  /* 0x000000ffff0f7224 */ /* 0x000fe400078e0059 */
[----:B------:R-:W-:-:S05]  /*8adb0*/  IMAD.MOV.U32 R19, RZ, RZ, R91 ;  /* 0x000000ffff137224 */ /* 0x000fca00078e005b */
[----:B------:R3:W-:Y:S04]  /*8adc0*/  STL [R1+0x5694], R19 ;  /* 0x0056941301007387 */ /* 0x0007e80000100800 */
[----:B------:R-:W-:Y:S01]  /*8add0*/  STL [R1+0x5690], R18 ;  /* 0x0056901201007387 */ /* 0x000fe20000100800 */
[----:B----4-:R-:W-:Y:S03]  /*8ade0*/  HMMA.1688.F32.TF32 R88, R164, R148, R180 ;  /* 0x00000094a458723c */ /* 0x010fe600000810b4 */
        /* <DEDUP_REMOVED lines=9> */
[----:B------:R-:W-:Y:S01]  /*8ae80*/  IMAD.MOV.U32 R62, RZ, RZ, R88 ;  /* 0x000000ffff3e7224 */ /* 0x000fe200078e0058 */
        /* <DEDUP_REMOVED lines=17> */
[C---:B------:R-:W-:Y:S11]  /*8afa0*/  HMMA.1688.F32.TF32 R88, R164.reuse, R156, R176 ;  /* 0x0000009ca458723c */ /* 0x040ff600000810b0 */
[----:B------:R-:W-:Y:S11]  /*8afb0*/  @!UPT UIADD3 URZ, URZ, URZ, URZ ;  /* 0x0000003f3f3ff290 */ /* 0x000ff6000fffe03f */
[----:B------:R-:W-:Y:S02]  /*8afc0*/  @!UPT UIADD3 URZ, URZ, URZ, URZ ;  /* 0x0000003f3f3ff290 */ /* 0x000fe4000fffe03f */
[----:B-1----:R-:W-:Y:S01]  /*8afd0*/  IMAD.MOV.U32 R35, RZ, RZ, R88 ;  /* 0x000000ffff237224 */ /* 0x002fe200078e0058 */
[----:B------:R-:W-:Y:S01]  /*8afe0*/  MOV R31, R90 ;  /* 0x0000005a001f7202 */ /* 0x000fe20000000f00 */
[----:B------:R-:W-:Y:S02]  /*8aff0*/  IMAD.MOV.U32 R34, RZ, RZ, R89 ;  /* 0x000000ffff227224 */ /* 0x000fe400078e0059 */
[----:B------:R-:W-:Y:S01]  /*8b000*/  IMAD.MOV.U32 R30, RZ, RZ, R91 ;  /* 0x000000ffff1e7224 */ /* 0x000fe200078e005b */
[----:B------:R1:W-:Y:S04]  /*8b010*/  STL [R1+0x56b4], R11 ;  /* 0x0056b40b01007387 */ /* 0x0003e80000100800 */
[----:B------:R-:W-:Y:S04]  /*8b020*/  STL [R1+0x56b0], R10 ;  /* 0x0056b00a01007387 */ /* 0x000fe80000100800 */
[----:B------:R1:W-:Y:S04]  /*8b030*/  STL [R1+0x56ac], R7 ;  /* 0x0056ac0701007387 */ /* 0x0003e80000100800 */
[----:B------:R1:W-:Y:S04]  /*8b040*/  STL [R1+0x56a8], R6 ;  /* 0x0056a80601007387 */ /* 0x0003e80000100800 */
        /* <DEDUP_REMOVED lines=13> */
[----:B----4-:R-:W-:Y:S03]  /*8b120*/  HMMA.1688.F32.TF32 R88, R164, R56, R172 ;  /* 0x00000038a458723c */ /* 0x010fe600000810ac */
[----:B------:R4:W-:Y:S04]  /*8b130*/  STL [R1+0x56d4], R38 ;  /* 0x0056d42601007387 */ /* 0x0009e80000100800 */
[----:B------:R-:W-:Y:S04]  /*8b140*/  STL [R1+0x56d0], R39 ;  /* 0x0056d02701007387 */ /* 0x000fe80000100800 */
[----:B------:R1:W-:Y:S04]  /*8b150*/  STL [R1+0x56cc], R42 ;  /* 0x0056cc2a01007387 */ /* 0x0003e80000100800 */
[----:B------:R1:W-:Y:S09]  /*8b160*/  STL [R1+0x56c8], R43 ;  /* 0x0056c82b01007387 */ /* 0x0003f20000100800 */
        /* <DEDUP_REMOVED lines=45> */
[----:B------:R-:W-:-:S05]  /*8b440*/  IMAD.MOV.U32 R46, RZ, RZ, R91 ;  /* 0x000000ffff2e7224 */ /* 0x000fca00078e005b */
[----:B------:R1:W-:Y:S01]  /*8b450*/  STL [R1+0x5704], R46 ;  /* 0x0057042e01007387 */ /* 0x0003e20000100800 */
[C---:B----4-:R-:W-:Y:S11]  /*8b460*/  HMMA.1688.F32.TF32 R88, R164.reuse, R44, R196 ;  /* 0x0000002ca458723c */ /* 0x050ff600000810c4 */
[----:B------:R-:W-:Y:S11]  /*8b470*/  @!UPT UIADD3 URZ, URZ, URZ, URZ ;  /* 0x0000003f3f3ff290 */ /* 0x000ff6000fffe03f */
[----:B------:R-:W-:Y:S02]  /*8b480*/  @!UPT UIADD3 URZ, URZ, URZ, URZ ;  /* 0x0000003f3f3ff290 */ /* 0x000fe4000fffe03f */
[----:B------:R-:W-:Y:S01]  /*8b490*/  IMAD.MOV.U32 R27, RZ, RZ, R88 ;  /* 0x000000ffff1b7224 */ /* 0x000fe200078e0058 */
[----:B------:R-:W-:Y:S01]  /*8b4a0*/  MOV R23, R90 ;  /* 0x0000005a00177202 */ /* 0x000fe20000000f00 */
[----:B------:R-:W-:Y:S02]  /*8b4b0*/  IMAD.MOV.U32 R26, RZ, RZ, R89 ;  /* 0x000000ffff1a7224 */ /* 0x000fe400078e0059 */
[----:B------:R-:W-:Y:S02]  /*8b4c0*/  IMAD.MOV.U32 R22, RZ, RZ, R91 ;  /* 0x000000ffff167224 */ /* 0x000fe400078e005b */
[C---:B--2---:R-:W-:Y:S01]  /*8b4d0*/  HMMA.1688.F32.TF32 R88, R164.reuse, R40, R192 ;  /* 0x00000028a458723c */ /* 0x044fe200000810c0 */
[----:B------:R-:W-:Y:S04]  /*8b4e0*/  STL [R1+0x5700], R47 ;  /* 0x0057002f01007387 */ /* 0x000fe80000100800 */
[----:B------:R2:W-:Y:S04]  /*8b4f0*/  STL [R1+0x56fc], R50 ;  /* 0x0056fc3201007387 */ /* 0x0005e80000100800 */
[----:B------:R4:W-:Y:S11]  /*8b500*/  STL [R1+0x56f8], R51 ;  /* 0x0056f83301007387 */ /* 0x0009f60000100800 */
[----:B------:R-:W-:Y:S04]  /*8b510*/  @!UPT UIADD3 URZ, URZ, URZ, URZ ;  /* 0x0000003f3f3ff290 */ /* 0x000fe8000fffe03f */
        /* <DEDUP_REMOVED lines=17> */
[----:B------:R-:W-:-:S02]  /*8b630*/  IMAD.MOV.U32 R14, RZ, RZ, R91 ;  /* 0x000000ffff0e7224 */ /* 0x000fc400078e005b */
[----:B------:R-:W-:Y:S01]  /*8b640*/  HMMA.1688.F32.TF32 R88, R164, R32, R176 ;  /* 0x00000020a458723c */ /* 0x000fe200000810b0 */
[----:B------:R-:W4:Y:S04]  /*8b650*/  LDL.LU R197, [R1+0x424] ;  /* 0x0004240001c57983 */ /* 0x000f280000300800 */
[----:B------:R-:W4:Y:S04]  /*8b660*/  LDL.LU R198, [R1+0x428] ;  /* 0x0004280001c67983 */ /* 0x000f280000300800 */
[----:B------:R-:W4:Y:S04]  /*8b670*/  LDL.LU R199, [R1+0x42c] ;  /* 0x00042c0001c77983 */ /* 0x000f280000300800 */
[----:B------:R-:W4:Y:S04]  /*8b680*/  LDL.LU R192, [R1+0x410] ;  /* 0x0004100001c07983 */ /* 0x000f280000300800 */
[----:B------:R-:W4:Y:S04]  /*8b690*/  LDL.LU R193, [R1+0x414] ;  /* 0x0004140001c17983 */ /* 0x000f280000300800 */
[----:B------:R-:W4:Y:S03]  /*8b6a0*/  LDL.LU R194, [R1+0x418] ;  /* 0x0004180001c27983 */ /* 0x000f260000300800 */
[----:B------:R-:W-:Y:S01]  /*8b6b0*/  IMAD.MOV.U32 R159, RZ, RZ, R88 ;  /* 0x000000ffff9f7224 */ /* 0x000fe200078e0058 */
[----:B------:R-:W-:Y:S01]  /*8b6c0*/  MOV R63, R90 ;  /* 0x0000005a003f7202 */ /* 0x000fe20000000f00 */
[----:B------:R-:W-:Y:S01]  /*8b6d0*/  IMAD.MOV.U32 R158, RZ, RZ, R89 ;  /* 0x000000ffff9e7224 */ /* 0x000fe200078e0059 */
[----:B------:R-:W4:Y:S01]  /*8b6e0*/  LDL.LU R195, [R1+0x41c] ;  /* 0x00041c0001c37983 */ /* 0x000f220000300800 */
[----:B------:R-:W-:-:S02]  /*8b6f0*/  IMAD.MOV.U32 R62, RZ, RZ, R91 ;  /* 0x000000ffff3e7224 */ /* 0x000fc400078e005b */
[----:B------:R-:W-:Y:S01]  /*8b700*/  HMMA.1688.F32.TF32 R88, R164, R28, R172 ;  /* 0x0000001ca458723c */ /* 0x000fe200000810ac */
[----:B------:R-:W4:Y:S04]  /*8b710*/  LDL.LU R176, [R1] ;  /* 0x0000000001b07983 */ /* 0x000f280000300800 */
[----:B------:R-:W4:Y:S04]  /*8b720*/  LDL.LU R177, [R1+0x4] ;  /* 0x0000040001b17983 */ /* 0x000f280000300800 */
[----:B------:R-:W4:Y:S04]  /*8b730*/  LDL.LU R178, [R1+0x8] ;  /* 0x0000080001b27983 */ /* 0x000f280000300800 */
[----:B------:R-:W4:Y:S04]  /*8b740*/  LDL.LU R179, [R1+0xc] ;  /* 0x00000c0001b37983 */ /* 0x000f280000300800 */
[----:B------:R-:W4:Y:S07]  /*8b750*/  LDL R252, [R1+0xc58] ;  /* 0x000c580001fc7983 */ /* 0x000f2e0000100800 */
[----:B-1----:R-:W-:Y:S01]  /*8b760*/  IMAD.MOV.U32 R11, RZ, RZ, R88 ;  /* 0x000000ffff0b7224 */ /* 0x002fe200078e0058 */
[----:B------:R-:W-:Y:S01]  /*8b770*/  MOV R7, R90 ;  /* 0x0000005a00077202 */ /* 0x000fe20000000f00 */
[----:B------:R-:W-:-:S02]  /*8b780*/  IMAD.MOV.U32 R10, RZ, RZ, R89 ;  /* 0x000000ffff0a7224 */ /* 0x000fc400078e0059 */
[----:B------:R-:W-:Y:S02]  /*8b790*/  IMAD.MOV.U32 R6, RZ, RZ, R91 ;  /* 0x000000ffff067224 */ /* 0x000fe400078e005b */
[----:B---3--:R-:W-:Y:S07]  /*8b7a0*/  HMMA.1688.F32.TF32 R88, R164, R24, R180 ;  /* 0x00000018a458723c */ /* 0x008fee00000810b4 */
[----:B------:R-:W-:Y:S01]  /*8b7b0*/  IMAD.MOV.U32 R180, RZ, RZ, R248 ;  /* 0x000000ffffb47224 */ /* 0x000fe200078e00f8 */
[----:B------:R-:W-:Y:S01]  /*8b7c0*/  MOV R182, R250 ;  /* 0x000000fa00b67202 */ /* 0x000fe20000000f00 */
[----:B------:R-:W-:-:S02]  /*8b7d0*/  IMAD.MOV.U32 R181, RZ, RZ, R249 ;  /* 0x000000ffffb57224 */ /* 0x000fc400078e00f9 */
[----:B------:R-:W-:Y:S11]  /*8b7e0*/  IMAD.MOV.U32 R183, RZ, RZ, R251 ;  /* 0x000000ffffb77224 */ /* 0x000ff600078e00fb */
[----:B------:R-:W-:Y:S02]  /*8b7f0*/  @!UPT UIADD3 URZ, URZ, URZ, URZ ;  /* 0x0000003f3f3ff290 */ /* 0x000fe4000fffe03f */
[----:B------:R-:W-:Y:S01]  /*8b800*/  IMAD.MOV.U32 R130, RZ, RZ, R88 ;  /* 0x000000ffff827224 */ /* 0x000fe200078e0058 */
[----:B------:R-:W-:Y:S01]  /*8b810*/  MOV R119, R90 ;  /* 0x0000005a00777202 */ /* 0x000fe20000000f00 */
[----:B------:R-:W-:Y:S02]  /*8b820*/  IMAD.MOV.U32 R118, RZ, RZ, R89 ;  /* 0x000000ffff767224 */ /* 0x000fe400078e0059 */
[----:B------:R-:W-:Y:S02]  /*8b830*/  IMAD.MOV.U32 R122, RZ, RZ, R91 ;  /* 0x000000ffff7a7224 */ /* 0x000fe400078e005b */
[----:B--2---:R-:W-:Y:S01]  /*8b840*/  HMMA.1688.F32.TF32 R88, R164, R20, R244 ;  /* 0x00000014a458723c */ /* 0x004fe200000810f4 */
        /* <DEDUP_REMOVED lines=11> */
[----:B------:R-:W2:Y:S01]  /*8b900*/  LDL.LU R251, [R1+0x58e8] ;  /* 0x0058e80001fb7983 */ /* 0x000ea20000300800 */
[----:B------:R-:W-:Y:S01]  /*8b910*/  IMAD.MOV.U32 R30, RZ, RZ, R88 ;  /* 0x000000ffff1e7224 */ /* 0x000fe200078e0058 */
[----:B------:R-:W-:Y:S01]  /*8b920*/  MOV R34, R90 ;  /* 0x0000005a00227202 */ /* 0x000fe20000000f00 */
[----:B------:R-:W-:-:S02]  /*8b930*/  IMAD.MOV.U32 R31, RZ, RZ, R89 ;  /* 0x000000ffff1f7224 */ /* 0x000fc400078e0059 */
[----:B------:R-:W-:Y:S02]  /*8b940*/  IMAD.MOV.U32 R35, RZ, RZ, R91 ;  /* 0x000000ffff237224 */ /* 0x000fe400078e005b */
[C---:B----4-:R-:W-:Y:S01]  /*8b950*/  HMMA.1688.F32.TF32 R88, R164.reuse, R16, R200 ;  /* 0x00000010a458723c */ /* 0x050fe200000810c8 */
[----:B------:R-:W-:Y:S04]  /*8b960*/  LDS R169, [R252+0x84080] ;  /* 0x08408000fca97984 */ /* 0x000fe80000000800 */
[----:B------:R-:W1:Y:S11]  /*8b970*/  LDS R171, [R252+0x84480] ;  /* 0x08448000fcab7984 */ /* 0x000e760000000800 */
[----:B------:R-:W-:Y:S08]  /*8b980*/  @!UPT UIADD3 URZ, URZ, URZ, URZ ;  /* 0x0000003f3f3ff290 */ /* 0x000ff0000fffe03f */
        /* <DEDUP_REMOVED lines=20> */
[----:B------:R-:W-:Y:S02]  /*8bad0*/  @!UPT UIADD3 URZ, URZ, URZ, URZ ;  /* 0x0000003f3f3ff290 */ /* 0x000fe4000fffe03f */
[----:B------:R-:W-:Y:S01]  /*8bae0*/  IMAD.MOV.U32 R54, RZ, RZ, R88 ;  /* 0x000000ffff367224 */ /* 0x000fe200078e0058 */
[----:B------:R-:W-:Y:S01]  /*8baf0*/  MOV R58, R90 ;  /* 0x0000005a003a7202 */ /* 0x000fe20000000f00 */
[----:B------:R-:W-:Y:S02]  /*8bb00*/  IMAD.MOV.U32 R55, RZ, RZ, R89 ;  /* 0x000000ffff377224 */ /* 0x000fe400078e0059 */
[----:B------:R-:W-:Y:S01]  /*8bb10*/  IMAD.MOV.U32 R59, RZ, RZ, R91 ;  /* 0x000000ffff3b7224 */ /* 0x000fe200078e005b */
[C---:B------:R-:W-:Y:S08]  /*8bb20*/  HMMA.1688.F32.TF32 R92, R160.reuse, R76, R180 ;  /* 0x0000004ca05c723c */ /* 0x040ff000000810b4 */
[C---:B--2---:R-:W-:Y:S08]  /*8bb30*/  HMMA.1688.F32.TF32 R88, R160.reuse, R84, R248 ;  /* 0x00000054a058723c */ /* 0x044ff000000810f8 */
[C---:B---3--:R-:W-:Y:S11]  /*8bb40*/  HMMA.1688.F32.TF32 R96, R160.reuse, R80, R172 ;  /* 0x00000050a060723c */ /* 0x048ff600000810ac */
[----:B------:R-:W-:Y:S05]  /*8bb50*/  @!UPT UIADD3 URZ, URZ, URZ, URZ ;  /* 0x0000003f3f3ff290 */ /* 0x000fea000fffe03f */
[----:B------:R-:W-:Y:S01]  /*8bb60*/  IMAD.MOV.U32 R46, RZ, RZ, R88 ;  /* 0x000000ffff2e7224 */ /* 0x000fe200078e0058 */
[----:B------:R-:W-:Y:S01]  /*8bb70*/  MOV R50, R90 ;  /* 0x0000005a00327202 */ /* 0x000fe20000000f00 */
[----:B------:R-:W-:Y:S02]  /*8bb80*/  IMAD.MOV.U32 R47, RZ, RZ, R89 ;  /* 0x000000ffff2f7224 */ /* 0x000fe400078e0059 */
[----:B------:R-:W-:Y:S02]  /*8bb90*/  IMAD.MOV.U32 R51, RZ, RZ, R91 ;  /* 0x000000ffff337224 */ /* 0x000fe400078e005b */
[C---:B------:R-:W-:Y:S01]  /*8bba0*/  HMMA.1688.F32.TF32 R88, R160.reuse, R72, R244 ;  /* 0x00000048a058723c */ /* 0x040fe200000810f4 */
[----:B------:R-:W-:Y:S04]  /*8bbb0*/  STL.64 [R1+0x400], R96 ;  /* 0x0004006001007387 */ /* 0x000fe80000100a00 */
[----:B------:R-:W-:Y:S04]  /*8bbc0*/  STL.64 [R1+0x408], R98 ;  /* 0x0004086201007387 */ /* 0x000fe80000100a00 */
[----:B------:R-:W2:Y:S04]  /*8bbd0*/  LDL.LU R172, [R1+0x660] ;  /* 0x0006600001ac7983 */ /* 0x000ea80000300800 */
[----:B------:R-:W-:Y:S04]  /*8bbe0*/  STL.64 [R1+0x3f0], R92 ;  /* 0x0003f05c01007387 */ /* 0x000fe80000100a00 */
[----:B------:R-:W-:Y:S06]  /*8bbf0*/  STL.64 [R1+0x3f8], R94 ;  /* 0x0003f85e01007387 */ /* 0x000fec0000100a00 */
        /* <DEDUP_REMOVED lines=39> */
[----:B----4-:R-:W3:Y:S04]  /*8be70*/  LDL.LU R90, [R1+0x678] ;  /* 0x00067800015a7983 */ /* 0x010ee80000300800 */
        /* <DEDUP_REMOVED lines=72> */
[C---:B------:R-:W-:Y:S11]  /*8c300*/  HMMA.1688.F32.TF32 R100, R160.reuse, R108, R100 ;  /* 0x0000006ca064723c */ /* 0x040ff60000081064 */
[----:B------:R-:W-:Y:S04]  /*8c310*/  @!UPT UIADD3 URZ, URZ, URZ, URZ ;  /* 0x0000003f3f3ff290 */ /* 0x000fe8000fffe03f */
[----:B------:R-:W-:Y:S04]  /*8c320*/  STL.64 [R1+0x3d0], R132 ;  /* 0x0003d08401007387 */ /* 0x000fe80000100a00 */
[----:B------:R2:W-:Y:S04]  /*8c330*/  STL.64 [R1+0x3d8], R134 ;  /* 0x0003d88601007387 */ /* 0x0005e80000100a00 */
[----:B--2---:R-:W2:Y:S04]  /*8c340*/  LDL.LU.64 R134, [R1+0x58e0] ;  /* 0x0058e00001867983 */ /* 0x004ea80000300a00 */
[----:B------:R-:W2:Y:S04]  /*8c350*/  LDL.LU.64 R132, [R1+0x58d8] ;  /* 0x0058d80001847983 */ /* 0x000ea80000300a00 */
[----:B------:R-:W-:Y:S04]  /*8c360*/  STL.64 [R1+0x3c0], R104 ;  /* 0x0003c06801007387 */ /* 0x000fe80000100a00 */
[----:B------:R3:W-:Y:S04]  /*8c370*/  STL.64 [R1+0x3c8], R106 ;  /* 0x0003c86a01007387 */ /* 0x0007e80000100a00 */
[----:B---3--:R-:W3:Y:S04]  /*8c380*/  LDL.LU.64 R106, [R1+0x58d0] ;  /* 0x0058d000016a7983 */ /* 0x008ee80000300a00 */
[----:B------:R-:W3:Y:S04]  /*8c390*/  LDL.LU.64 R104, [R1+0x58c8] ;  /* 0x0058c80001687983 */ /* 0x000ee80000300a00 */
[----:B------:R-:W-:Y:S04]  /*8c3a0*/  STL.64 [R1+0x3b0], R100 ;  /* 0x0003b06401007387 */ /* 0x000fe80000100a00 */
[----:B------:R4:W-:Y:S04]  /*8c3b0*/  STL.64 [R1+0x3b8], R102 ;  /* 0x0003b86601007387 */ /* 0x0009e80000100a00 */
[----:B----4-:R-:W4:Y:S04]  /*8c3c0*/  LDL.LU.64 R102, [R1+0x58c0] ;  /* 0x0058c00001667983 */ /* 0x010f280000300a00 */
[----:B------:R-:W4:Y:S04]  /*8c3d0*/  LDL.LU.64 R100, [R1+0x58b8] ;  /* 0x0058b80001647983 */ /* 0x000f280000300a00 */
[----:B------:R-:W-:Y:S04]  /*8c3e0*/  STL.64 [R1+0x3a0], R244 ;  /* 0x0003a0f401007387 */ /* 0x000fe80000100a00 */
[----:B------:R1:W-:Y:S04]  /*8c3f0*/  STL.64 [R1+0x3a8], R246 ;  /* 0x0003a8f601007387 */ /* 0x0003e80000100a00 */
[----:B-1----:R-:W2:Y:S04]  /*8c400*/  LDL.LU.64 R246, [R1+0x58b0] ;  /* 0x0058b00001f67983 */ /* 0x002ea80000300a00 */
[----:B------:R-:W2:Y:S01]  /*8c410*/  LDL.LU.64 R244, [R1+0x58a8] ;  /* 0x0058a80001f47983 */ /* 0x000ea20000300a00 */
[C---:B------:R-:W-:Y:S11]  /*8c420*/  HMMA.1688.F32.TF32 R248, R160.reuse, R116, R248 ;  /* 0x00000074a0f8723c */ /* 0x040ff600000810f8 */
[----:B------:R-:W-:Y:S11]  /*8c430*/  @!UPT UIADD3 URZ, URZ, URZ, URZ ;  /* 0x0000003f3f3ff290 */ /* 0x000ff6000fffe03f */
[----:B------:R-:W-:Y:S01]  /*8c440*/  @!UPT UIADD3 URZ, URZ, URZ, URZ ;  /* 0x0000003f3f3ff290 */ /* 0x000fe2000fffe03f */
[----:B------:R-:W-:Y:S04]  /*8c450*/  STL.64 [R1+0x390], R248 ;  /* 0x000390f801007387 */ /* 0x000fe80000100a00 */
[----:B------:R1:W-:Y:S02]  /*8c460*/  STL.64 [R1+0x398], R250 ;  /* 0x000398fa01007387 */ /* 0x0003e40000100a00 */
[C---:B-1----:R-:W-:Y:S08]  /*8c470*/  HMMA.1688.F32.TF32 R248, R160.reuse, R120, R164 ;  /* 0x00000078a0f8723c */ /* 0x042ff000000810a4 */
[C---:B------:R-:W-:Y:S08]  /*8c480*/  HMMA.1688.F32.TF32 R164, R160.reuse, R124, R96 ;  /* 0x0000007ca0a4723c */ /* 0x040ff00000081060 */
[C---:B------:R-:W-:Y:S07]  /*8c490*/  HMMA.1688.F32.TF32 R96, R160.reuse, R128, R236 ;  /* 0x00000080a060723c */ /* 0x040fee00000810ec */
[----:B------:R-:W-:Y:S01]  /*8c4a0*/  STL.64 [R1+0x380], R248 ;  /* 0x000380f801007387 */ /* 0x000fe20000100a00 */
[C---:B------:R-:W-:Y:S03]  /*8c4b0*/  HMMA.1688.F32.TF32 R236, R160.reuse, R140, R240 ;  /* 0x0000008ca0ec723c */ /* 0x040fe600000810f0 */
[----:B------:R-:W-:Y:S04]  /*8c4c0*/  STL.64 [R1+0x388], R250 ;  /* 0x000388fa01007387 */ /* 0x000fe80000100a00 */
[----:B------:R-:W-:Y:S04]  /*8c4d0*/  STL.64 [R1+0x370], R164 ;  /* 0x000370a401007387 */ /* 0x000fe80000100a00 */
[----:B------:R1:W-:Y:S04]  /*8c4e0*/  STL.64 [R1+0x378], R166 ;  /* 0x000378a601007387 */ /* 0x0003e80000100a00 */
[----:B------:R-:W-:Y:S04]  /*8c4f0*/  STL.64 [R1+0x360], R96 ;  /* 0x0003606001007387 */ /* 0x000fe80000100a00 */
[----:B------:R1:W-:Y:S02]  /*8c500*/  STL.64 [R1+0x368], R98 ;  /* 0x0003686201007387 */ /* 0x0003e40000100a00 */
[C---:B-1----:R-:W-:Y:S08]  /*8c510*/  HMMA.1688.F32.TF32 R164, R160.reuse, R144, R232 ;  /* 0x00000090a0a4723c */ /* 0x042ff000000810e8 */
[C---:B------:R-:W-:Y:S01]  /*8c520*/  HMMA.1688.F32.TF32 R96, R160.reuse, R148, R192 ;  /* 0x00000094a060723c */ /* 0x040fe200000810c0 */
[----:B------:R-:W-:Y:S04]  /*8c530*/  STL.64 [R1+0x350], R236 ;  /* 0x000350ec01007387 */ /* 0x000fe80000100a00 */
[----:B------:R-:W-:Y:S04]  /*8c540*/  STL.64 [R1+0x358], R238 ;  /* 0x000358ee01007387 */ /* 0x000fe80000100a00 */
[----:B------:R-:W3:Y:S06]  /*8c550*/  LDL.LU R192, [R1+0x300] ;  /* 0x0003000001c07983 */ /* 0x000eec0000300800 */
[----:B------:R-:W-:Y:S04]  /*8c560*/  STL.64 [R1+0x340], R164 ;  /* 0x000340a401007387 */ /* 0x000fe80000100a00 */
[----:B------:R-:W-:Y:S04]  /*8c570*/  STL.64 [R1+0x348], R166 ;  /* 0x000348a601007387 */ /* 0x000fe80000100a00 */
[----:B------:R-:W-:Y:S01]  /*8c580*/  STL.64 [R1+0x330], R96 ;  /* 0x0003306001007387 */ /* 0x000fe20000100a00 */
[C---:B------:R-:W-:Y:S03]  /*8c590*/  HMMA.1688.F32.TF32 R92, R160.reuse, R156, R92 ;  /* 0x0000009ca05c723c */ /* 0x040fe6000008105c */
[----:B------:R1:W-:Y:S04]  /*8c5a0*/  STL.64 [R1+0x338], R98 ;  /* 0x0003386201007387 */ /* 0x0003e80000100a00 */
[----:B------:R-:W3:Y:S01]  /*8c5b0*/  LDL.LU R193, [R1+0x304] ;  /* 0x0003040001c17983 */ /* 0x000ee20000300800 */
[C---:B------:R-:W-:Y:S03]  /*8c5c0*/  HMMA.1688.F32.TF32 R88, R160.reuse, R60, R88 ;  /* 0x0000003ca058723c */ /* 0x040fe60000081058 */
[----:B------:R-:W3:Y:S04]  /*8c5d0*/  LDL.LU R194, [R1+0x308] ;  /* 0x0003080001c27983 */ /* 0x000ee80000300800 */
[----:B------:R-:W3:Y:S01]  /*8c5e0*/  LDL.LU R195, [R1+0x30c] ;  /* 0x00030c0001c37983 */ /* 0x000ee20000300800 */
[C---:B-1----:R-:W-:Y:S11]  /*8c5f0*/  HMMA.1688.F32.TF32 R96, R160.reuse, R152, R228 ;  /* 0x00000098a060723c */ /* 0x042ff600000810e4 */
[----:B------:R-:W-:Y:S11]  /*8c600*/  @!UPT UIADD3 URZ, URZ, URZ, URZ ;  /* 0x0000003f3f3ff290 */ /* 0x000ff6000fffe03f */
[----:B------:R-:W-:Y:S01]  /*8c610*/  @!UPT UIADD3 URZ, URZ, URZ, URZ ;  /* 0x0000003f3f3ff290 */ /* 0x000fe2000fffe03f */
[----:B------:R-:W-:Y:S04]  /*8c620*/  STL.64 [R1+0x320], R96 ;  /* 0x0003206001007387 */ /* 0x000fe80000100a00 */
[----:B------:R1:W-:Y:S04]  /*8c630*/  STL.64 [R1+0x328], R98 ;  /* 0x0003286201007387 */ /* 0x0003e80000100a00 */
        /* <DEDUP_REMOVED lines=32> */
[C---:B----4-:R-:W-:Y:S08]  /*8c840*/  HMMA.1688.F32.TF32 R92, R160.reuse, R16, R176 ;  /* 0x00000010a05c723c */ /* 0x050ff000000810b0 */
[C---:B-1----:R-:W-:Y:S08]  /*8c850*/  HMMA.1688.F32.TF32 R88, R160.reuse, R12, R172 ;  /* 0x0000000ca058723c */ /* 0x042ff000000810ac */
[----:B------:R-:W-:Y:S01]  /*8c860*/  HMMA.1688.F32.TF32 R248, R160, R8, R180 ;  /* 0x00000008a0f8723c */ /* 0x000fe200000810b4 */
[----:B------:R-:W-:Y:S04]  /*8c870*/  STL.64 [R1+0x20], R96 ;  /* 0x0000206001007387 */ /* 0x000fe80000100a00 */
[----:B------:R-:W-:Y:S04]  /*8c880*/  STL.64 [R1+0x28], R98 ;  /* 0x0000286201007387 */ /* 0x000fe80000100a00 */
[----:B------:R-:W-:Y:S04]  /*8c890*/  STL.64 [R1+0x10], R92 ;  /* 0x0000105c01007387 */ /* 0x000fe80000100a00 */
[----:B------:R-:W-:Y:S04]  /*8c8a0*/  STL.64 [R1+0x18], R94 ;  /* 0x0000185e01007387 */ /* 0x000fe80000100a00 */
[----:B------:R-:W4:Y:S04]  /*8c8b0*/  LDL.LU R176, [R1+0x640] ;  /* 0x0006400001b07983 */ /* 0x000f280000300800 */
[----:B------:R-:W-:Y:S04]  /*8c8c0*/  STL.64 [R1], R88 ;  /* 0x0000005801007387 */ /* 0x000fe80000100a00 */
        /* <DEDUP_REMOVED lines=11> */
[----:B--2---:R-:W-:-:S03]  /*8c980*/  IMAD.MOV.U32 R197, RZ, RZ, R244 ;  /* 0x000000ffffc57224 */ /* 0x004fc600078e00f4 */
[----:B------:R-:W2:Y:S01]  /*8c990*/  LDL.LU R183, [R1+0x2ec] ;  /* 0x0002ec0001b77983 */ /* 0x000ea20000300800 */
[----:B------:R-:W-:-:S03]  /*8c9a0*/  IMAD.MOV.U32 R198, RZ, RZ, R245 ;  /* 0x000000ffffc67224 */ /* 0x000fc600078e00f5 */
[----:B------:R-:W-:Y:S01]  /*8c9b0*/  STL.64 [R1+0x54a0], R250 ;  /* 0x0054a0fa01007387 */ /* 0x000fe20000100a00 */
[----:B------:R-:W-:-:S03]  /*8c9c0*/  MOV R199, R246 ;  /* 0x000000f600c77202 */ /* 0x000fc60000000f00 */
[----:B------:R-:W-:Y:S01]  /*8c9d0*/  STL.64 [R1+0x5498], R248 ;  /* 0x005498f801007387 */ /* 0x000fe20000100a00 */
        /* <DEDUP_REMOVED lines=9> */
[----:B---3--:R-:W-:Y:S11]  /*8ca70*/  HMMA.1688.F32.TF32 R160, R160, R4, R192 ;  /* 0x00000004a0a0723c */ /* 0x008ff600000810c0 */
[----:B------:R-:W-:Y:S11]  /*8ca80*/  @!UPT UIADD3 URZ, URZ, URZ, URZ ;  /* 0x0000003f3f3ff290 */ /* 0x000ff6000fffe03f */
[----:B------:R-:W-:Y:S01]  /*8ca90*/  @!UPT UIADD3 URZ, URZ, URZ, URZ ;  /* 0x0000003f3f3ff290 */ /* 0x000fe2000fffe03f */
[----:B------:R-:W-:Y:S04]  /*8caa0*/  STL [R1+0x545c], R160 ;  /* 0x00545ca001007387 */ /* 0x000fe80000100800 */
[----:B------:R-:W-:Y:S04]  /*8cab0*/  STL [R1+0x5458], R161 ;  /* 0x005458a101007387 */ /* 0x000fe80000100800 */
[----:B------:R-:W-:Y:S04]  /*8cac0*/  STL [R1+0x5454], R162 ;  /* 0x005454a201007387 */ /* 0x000fe80000100800 */
[----:B------:R-:W-:Y:S01]  /*8cad0*/  STL [R1+0x5450], R163 ;  /* 0x005450a301007387 */ /* 0x000fe20000100800 */
[C---:B----4-:R-:W-:Y:S08]  /*8cae0*/  HMMA.1688.F32.TF32 R88, R168.reuse, R80, R176 ;  /* 0x00000050a858723c */ /* 0x050ff000000810b0 */
[C---:B------:R-:W-:Y:S08]  /*8caf0*/  HMMA.1688.F32.TF32 R92, R168.reuse, R76, R172 ;  /* 0x0000004ca85c723c */ /* 0x040ff000000810ac */
[C---:B--2---:R-:W-:Y:S01]  /*8cb00*/  HMMA.1688.F32.TF32 R164, R168.reuse, R84, R244 ;  /* 0x00000054a8a4723c */ /* 0x044fe200000810f4 */
[----:B------:R-:W-:Y:S04]  /*8cb10*/  LDS R244, [R3+0x84080] ;  /* 0x0840800003f47984 */ /* 0x000fe80000000800 */
[----:B------:R-:W-:Y:S04]  /*8cb20*/  LDS R246, [R3+0x84480] ;  /* 0x0844800003f67984 */ /* 0x000fe80000000800 */
[----:B------:R-:W-:Y:S04]  /*8cb30*/  LDS R245, [R0+0x84080] ;  /* 0x0840800000f57984 */ /* 0x000fe80000000800 */
[----:B------:R-:W1:Y:S10]  /*8cb40*/  LDS R247, [R0+0x84480] ;  /* 0x0844800000f77984 */ /* 0x000e740000000800 */
        /* <DEDUP_REMOVED lines=8> */
[----:B------:R-:W2:Y:S01]  /*8cbd0*/  LDL.LU R194, [R1+0x2b8] ;  /* 0x0002b80001c27983 */ /* 0x000ea20000300800 */
[C---:B---3--:R-:W-:Y:S03]  /*8cbe0*/  HMMA.1688.F32.TF32 R88, R168.reuse, R72, R180 ;  /* 0x00000048a858723c */ /* 0x048fe600000810b4 */
[----:B------:R-:W2:Y:S04]  /*8cbf0*/  LDL.LU R195, [R1+0x2bc] ;  /* 0x0002bc0001c37983 */ /* 0x000ea80000300800 */
[----:B------:R-:W3:Y:S04]  /*8cc00*/  LDL.LU R176, [R1+0x2a0] ;  /* 0x0002a00001b07983 */ /* 0x000ee80000300800 */
[----:B------:R-:W-:Y:S04]  /*8cc10*/  STL.64 [R1+0x2f0], R92 ;  /* 0x0002f05c01007387 */ /* 0x000fe80000100a00 */
[----:B------:R-:W-:Y:S08]  /*8cc20*/  STL.64 [R1+0x2f8], R94 ;  /* 0x0002f85e01007387 */ /* 0x000ff00000100a00 */
[----:B------:R-:W-:Y:S04]  /*8cc30*/  STL.64 [R1+0x2e0], R88 ;  /* 0x0002e05801007387 */ /* 0x000fe80000100a00 */
[----:B------:R4:W-:Y:S04]  /*8cc40*/  STL.64 [R1+0x2e8], R90 ;  /* 0x0002e85a01007387 */ /* 0x0009e80000100a00 */
        /* <DEDUP_REMOVED lines=13> */
[----:B------:R-:W-:Y:S01]  /*8cd20*/  @!UPT UIADD3 URZ, URZ, URZ, URZ ;  /* 0x0000003f3f3ff290 */ /* 0x000fe2000fffe03f */
[----:B------:R4:W-:Y:S01]  /*8cd30*/  STL [R1+0x2d0], R88 ;  /* 0x0002d05801007387 */ /* 0x0009e20000100800 */
[----:B------:R-:W-:Y:S01]  /*8cd40*/  IMAD.MOV.U32 R164, RZ, RZ, R89 ;  /* 0x000000ffffa47224 */ /* 0x000fe200078e0059 */
[----:B------:R-:W-:Y:S01]  /*8cd50*/  MOV R160, R91 ;  /* 0x0000005b00a07202 */ /* 0x000fe20000000f00 */
[----:B------:R-:W-:Y:S02]  /*8cd60*/  IMAD.MOV.U32 R165, RZ, RZ, R90 ;  /* 0x000000ffffa57224 */ /* 0x000fe400078e005a */
[C---:B----4-:R-:W-:Y:S02]  /*8cd70*/  HMMA.1688.F32.TF32 R88, R168.reuse, R64, R196 ;  /* 0x00000040a858723c */ /* 0x050fe400000810c4 */
[----:B------:R4:W-:Y:S04]  /*8cd80*/  STL [R1+0x5470], R160 ;  /* 0x005470a001007387 */ /* 0x0009e80000100800 */
[----:B------:R1:W-:Y:S11]  /*8cd90*/  STL [R1+0x546c], R165 ;  /* 0x00546ca501007387 */ /* 0x0003f60000100800 */
[----:B------:R-:W-:Y:S07]  /*8cda0*/  @!UPT UIADD3 URZ, URZ, URZ, URZ ;  /* 0x0000003f3f3ff290 */ /* 0x000fee000fffe03f */
[----:B------:R-:W-:Y:S01]  /*8cdb0*/  IMAD.MOV.U32 R161, RZ, RZ, R88 ;  /* 0x000000ffffa17224 */ /* 0x000fe200078e0058 */
[----:B------:R-:W-:Y:S01]  /*8cdc0*/  MOV R166, R91 ;  /* 0x0000005b00a67202 */ /* 0x000fe20000000f00 */
[----:B------:R-:W-:Y:S02]  /*8cdd0*/  IMAD.MOV.U32 R162, RZ, RZ, R89 ;  /* 0x000000ffffa27224 */ /* 0x000fe400078e0059 */
[----:B------:R-:W-:Y:S01]  /*8cde0*/  IMAD.MOV.U32 R163, RZ, RZ, R90 ;  /* 0x000000ffffa37224 */ /* 0x000fe200078e005a */
[----:B------:R1:W-:Y:S04]  /*8cdf0*/  STL [R1+0x5468], R164 ;  /* 0x005468a401007387 */ /* 0x0003e80000100800 */
[----:B------:R-:W-:Y:S04]  /*8ce00*/  STL [R1+0x5480], R166 ;  /* 0x005480a601007387 */ /* 0x000fe80000100800 */
[----:B------:R-:W-:Y:S04]  /*8ce10*/  STL [R1+0x547c], R163 ;  /* 0x00547ca301007387 */ /* 0x000fe80000100800 */
[----:B------:R-:W-:Y:S04]  /*8ce20*/  STL [R1+0x5478], R162 ;  /* 0x005478a201007387 */ /* 0x000fe80000100800 */
[----:B------:R-:W-:Y:S01]  /*8ce30*/  STL [R1+0x5474], R161 ;  /* 0x005474a101007387 */ /* 0x000fe20000100800 */
[C---:B--2---:R-:W-:Y:S11]  /*8ce40*/  HMMA.1688.F32.TF32 R88, R168.reuse, R108, R192 ;  /* 0x0000006ca858723c */ /* 0x044ff600000810c0 */
[----:B------:R-:W-:Y:S11]  /*8ce50*/  @!UPT UIADD3 URZ, URZ, URZ, URZ ;  /* 0x0000003f3f3ff290 */ /* 0x000ff6000fffe03f */
[----:B------:R-:W-:Y:S01]  /*8ce60*/  @!UPT UIADD3 URZ, URZ, URZ, URZ ;  /* 0x0000003f3f3ff290 */ /* 0x000fe2000fffe03f */
[----:B------:R3:W-:Y:S01]  /*8ce70*/  STL [R1+0x2b0], R88 ;  /* 0x0002b05801007387 */ /* 0x0007e20000100800 */
[----:B----4-:R-:W-:Y:S02]  /*8ce80*/  IMAD.MOV.U32 R160, RZ, RZ, R89 ;  /* 0x000000ffffa07224 */ /* 0x010fe400078e0059 */
[----:B-1----:R-:W-:Y:S02]  /*8ce90*/  IMAD.MOV.U32 R165, RZ, RZ, R90 ;  /* 0x000000ffffa57224 */ /* 0x002fe400078e005a */
[----:B------:R-:W-:Y:S02]  /*8cea0*/  IMAD.MOV.U32 R164, RZ, RZ, R91 ;  /* 0x000000ffffa47224 */ /* 0x000fe400078e005b */
[C---:B---3--:R-:W-:Y:S03]  /*8ceb0*/  HMMA.1688.F32.TF32 R88, R168.reuse, R112, R176 ;  /* 0x00000070a858723c */ /* 0x048fe600000810b0 */
[----:B------:R-:W-:Y:S11]  /*8cec0*/  STL [R1+0x548c], R164 ;  /* 0x00548ca401007387 */ /* 0x000ff60000100800 */
[----:B------:R-:W-:Y:S10]  /*8ced0*/  @!UPT UIADD3 URZ, URZ, URZ, URZ ;  /* 0x0000003f3f3ff290 */ /* 0x000ff4000fffe03f */
[----:B------:R-:W-:Y:S01]  /*8cee0*/  MOV R166, R88 ;  /* 0x0000005800a67202 */ /* 0x000fe20000000f00 */
[----:B------:R-:W-:Y:S02]  /*8cef0*/  IMAD.MOV.U32 R163, RZ, RZ, R89 ;  /* 0x000000ffffa37224 */ /* 0x000fe400078e0059 */
[----:B------:R-:W-:Y:S02]  /*8cf00*/  IMAD.MOV.U32 R162, RZ, RZ, R90 ;  /* 0x000000ffffa27224 */ /* 0x000fe400078e005a */
[----:B------:R-:W-:Y:S02]  /*8cf10*/  IMAD.MOV.U32 R161, RZ, RZ, R91 ;  /* 0x000000ffffa17224 */ /* 0x000fe400078e005b */
[----:B------:R-:W-:Y:S01]  /*8cf20*/  HMMA.1688.F32.TF32 R88, R168, R116, R172 ;  /* 0x00000074a858723c */ /* 0x000fe200000810ac */
[----:B------:R-:W-:Y:S04]  /*8cf30*/  STL [R1+0x5488], R165 ;  /* 0x005488a501007387 */ /* 0x000fe80000100800 */
[----:B------:R-:W-:Y:S04]  /*8cf40*/  STL [R1+0x5484], R160 ;  /* 0x005484a001007387 */ /* 0x000fe80000100800 */
[----:B------:R-:W-:Y:S11]  /*8cf50*/  STL [R1+0x5490], R162 ;  /* 0x005490a201007387 */ /* 0x000ff60000100800 */
[----:B------:R-:W-:Y:S03]  /*8cf60*/  @!UPT UIADD3 URZ, URZ, URZ, URZ ;  /* 0x0000003f3f3ff290 */ /* 0x000fe6000fffe03f */
[----:B------:R-:W-:Y:S01]  /*8cf70*/  STL [R1+0x294], R89 ;  /* 0x0002945901007387 */ /* 0x000fe20000100800 */
[----:B------:R-:W-:-:S03]  /*8cf80*/  MOV R167, R88 ;  /* 0x0000005800a77202 */ /* 0x000fc60000000f00 */
[----:B------:R1:W-:Y:S02]  /*8cf90*/  STL.64 [R1+0x298], R90 ;  /* 0x0002985a01007387 */ /* 0x0003e40000100a00 */
[----:B-1----:R-:W-:Y:S02]  /*8cfa0*/  HMMA.1688.F32.TF32 R88, R168, R120, R180 ;  /* 0x00000078a858723c */ /* 0x002fe400000810b4 */
        /* <DEDUP_REMOVED lines=94> */
[----:B-1----:R-:W4:Y:S04]  /*8d590*/  LDL.LU R160, [R1+0xd0] ;  /* 0x0000d00001a07983 */ /* 0x002f280000300800 */
        /* <DEDUP_REMOVED lines=20> */
[C---:B------:R-:W-:Y:S11]  /*8d6e0*/  HMMA.1688.F32.TF32 R240, R168.reuse, R140, R240 ;  /* 0x0000008ca8f0723c */ /* 0x040ff600000810f0 */
[----:B------:R-:W-:Y:S04]  /*8d6f0*/  @!UPT UIADD3 URZ, URZ, URZ, URZ ;  /* 0x0000003f3f3ff290 */ /* 0x000fe8000fffe03f */
[----:B------:R-:W-:Y:S04]  /*8d700*/  STL.64 [R1+0x270], R96 ;  /* 0x0002706001007387 */ /* 0x000fe80000100a00 */
[----:B------:R1:W-:Y:S01]  /*8d710*/  STL.64 [R1+0x278], R98 ;  /* 0x0002786201007387 */ /* 0x0003e20000100a00 */
[C---:B------:R-:W-:Y:S03]  /*8d720*/  HMMA.1688.F32.TF32 R228, R168.reuse, R152, R228 ;  /* 0x00000098a8e4723c */ /* 0x040fe600000810e4 */
        /* <DEDUP_REMOVED lines=9> */
[----:B-1----:R-:W4:Y:S04]  /*8d7c0*/  LDL.LU.64 R242, [R1+0x5870] ;  /* 0x0058700001f27983 */ /* 0x002f280000300a00 */
[----:B------:R-:W4:Y:S04]  /*8d7d0*/  LDL.LU.64 R240, [R1+0x5868] ;  /* 0x0058680001f07983 */ /* 0x000f280000300a00 */
[----:B------:R-:W-:Y:S04]  /*8d7e0*/  STL.64 [R1+0x240], R248 ;  /* 0x000240f801007387 */ /* 0x000fe80000100a00 */
[----:B------:R1:W-:Y:S04]  /*8d7f0*/  STL.64 [R1+0x248], R250 ;  /* 0x000248fa01007387 */ /* 0x0003e80000100a00 */
[----:B-1----:R-:W2:Y:S04]  /*8d800*/  LDL R251, [R1+0xc64] ;  /* 0x000c640001fb7983 */ /* 0x002ea80000100800 */
[----:B------:R-:W-:Y:S04]  /*8d810*/  STL.64 [R1+0x230], R232 ;  /* 0x000230e801007387 */ /* 0x000fe80000100a00 */
[----:B------:R1:W-:Y:S01]  /*8d820*/  STL.64 [R1+0x238], R234 ;  /* 0x000238ea01007387 */ /* 0x0003e20000100a00 */
[C---:B------:R-:W-:Y:S03]  /*8d830*/  HMMA.1688.F32.TF32 R212, R168.reuse, R36, R212 ;  /* 0x00000024a8d4723c */ /* 0x040fe600000810d4 */
        /* <DEDUP_REMOVED lines=42> */
[----:B------:R-:W-:Y:S03]  /*8dae0*/  HMMA.1688.F32.TF32 R168, R168, R4, R180 ;  /* 0x00000004a8a8723c */ /* 0x000fe600000810b4 */
        /* <DEDUP_REMOVED lines=32> */
[----:B------:R1:W-:Y:S04]  /*8dcf0*/  STL.64 [R1+0x100], R168 ;  /* 0x000100a801007387 */ /* 0x0003e80000100a00 */
[----:B------:R1:W-:Y:S04]  /*8dd00*/  STL.64 [R1+0x108], R170 ;  /* 0x000108aa01007387 */ /* 0x0003e80000100a00 */
[----:B-1----:R-:W4:Y:S04]  /*8dd10*/  LDL.LU R168, [R1+0xf0] ;  /* 0x0000f00001a87983 */ /* 0x002f280000300800 */
[----:B------:R-:W4:Y:S04]  /*8dd20*/  LDL.LU R169, [R1+0xf4] ;  /* 0x0000f40001a97983 */ /* 0x000f280000300800 */
[----:B------:R-:W4:Y:S04]  /*8dd30*/  LDL.LU R170, [R1+0xf8] ;  /* 0x0000f80001aa7983 */ /* 0x000f280000300800 */
[----:B------:R-:W4:Y:S01]  /*8dd40*/  LDL.LU R171, [R1+0xfc] ;  /* 0x0000fc0001ab7983 */ /* 0x000f220000300800 */
[C---:B------:R-:W-:Y:S08]  /*8dd50*/  HMMA.1688.F32.TF32 R164, R244.reuse, R80, R164 ;  /* 0x00000050f4a4723c */ /* 0x040ff000000810a4 */
[C---:B------:R-:W-:Y:S08]  /*8dd60*/  HMMA.1688.F32.TF32 R160, R244.reuse, R76, R160 ;  /* 0x0000004cf4a0723c */ /* 0x040ff000000810a0 */
[C---:B--2---:R-:W-:Y:S08]  /*8dd70*/  HMMA.1688.F32.TF32 R176, R244.reuse, R64, R176 ;  /* 0x00000040f4b0723c */ /* 0x044ff000000810b0 */
[C---:B---3--:R-:W-:Y:S08]  /*8dd80*/  HMMA.1688.F32.TF32 R172, R244.reuse, R68, R172 ;  /* 0x00000044f4ac723c */ /* 0x048ff000000810ac */
[C---:B----4-:R-:W-:Y:S11]  /*8dd90*/  HMMA.1688.F32.TF32 R168, R244.reuse, R84, R168 ;  /* 0x00000054f4a8723c */ /* 0x050ff600000810a8 */
[----:B------:R-:W-:Y:S11]  /*8dda0*/  @!UPT UIADD3 URZ, URZ, URZ, URZ ;  /* 0x0000003f3f3ff290 */ /* 0x000ff6000fffe03f */
[----:B------:R-:W-:Y:S01]  /*8ddb0*/  @!UPT UIADD3 URZ, URZ, URZ, URZ ;  /* 0x0000003f3f3ff290 */ /* 0x000fe2000fffe03f */
[----:B------:R-:W-:Y:S04]  /*8ddc0*/  STL.64 [R1+0xf0], R168 ;  /* 0x0000f0a801007387 */ /* 0x000fe80000100a00 */
[----:B------:R1:W-:Y:S02]  /*8ddd0*/  STL.64 [R1+0xf8], R170 ;  /* 0x0000f8aa01007387 */ /* 0x0003e40000100a00 */
[C---:B-1----:R-:W-:Y:S02]  /*8dde0*/  HMMA.1688.F32.TF32 R168, R244.reuse, R72, R180 ;  /* 0x00000048f4a8723c */ /* 0x042fe400000810b4 */
[----:B------:R1:W-:Y:S04]  /*8ddf0*/  STL.64 [R1+0xe0], R164 ;  /* 0x0000e0a401007387 */ /* 0x0003e80000100a00 */
[----:B------:R2:W-:Y:S02]  /*8de00*/  STL.64 [R1+0xe8], R166 ;  /* 0x0000e8a601007387 */ /* 0x0005e40000100a00 */
[----:B------:R-:W-:Y:S02]  /*8de10*/  HMMA.1688.F32.TF32 R192, R244, R116, R192 ;  /* 0x00000074f4c0723c */ /* 0x000fe400000810c0 */
[----:B------:R-:W-:Y:S01]  /*8de20*/  LDS R181, [R252+0x84800] ;  /* 0x08480000fcb57984 */ /* 0x000fe20000000800 */
[----:B-1----:R-:W-:-:S03]  /*8de30*/  IMAD.MOV.U32 R164, RZ, RZ, R185 ;  /* 0x000000ffffa47224 */ /* 0x002fc600078e00b9 */
[----:B------:R-:W-:Y:S01]  /*8de40*/  LDS R183, [R252+0x84c00] ;  /* 0x084c0000fcb77984 */ /* 0x000fe20000000800 */
[----:B------:R-:W-:Y:S01]  /*8de50*/  IMAD.MOV.U32 R165, RZ, RZ, R186 ;  /* 0x000000ffffa57224 */ /* 0x000fe200078e00ba */
[----:B------:R-:W-:Y:S02]  /*8de60*/  HMMA.1688.F32.TF32 R196, R244, R120, R196 ;  /* 0x00000078f4c4723c */ /* 0x000fe400000810c4 */
[----:B------:R-:W-:Y:S04]  /*8de70*/  LDS R180, [R251+0x84800] ;  /* 0x08480000fbb47984 */ /* 0x000fe80000000800 */
[----:B------:R-:W1:Y:S04]  /*8de80*/  LDS R182, [R251+0x84c00] ;  /* 0x084c0000fbb67984 */ /* 0x000e680000000800 */
[----:B------:R-:W-:Y:S04]  /*8de90*/  STL.64 [R1+0x5390], R170 ;  /* 0x005390aa01007387 */ /* 0x000fe80000100a00 */
[----:B------:R3:W-:Y:S04]  /*8dea0*/  STL.64 [R1+0xd0], R160 ;  /* 0x0000d0a001007387 */ /* 0x0007e80000100a00 */
[----:B------:R4:W-:Y:S04]  /*8deb0*/  STL.64 [R1+0xd8], R162 ;  /* 0x0000d8a201007387 */ /* 0x0009e80000100a00 */
[----:B------:R-:W-:Y:S04]  /*8dec0*/  STL.64 [R1+0x5388], R168 ;  /* 0x005388a801007387 */ /* 0x000fe80000100a00 */
[----:B------:R-:W-:Y:S04]  /*8ded0*/  STL.64 [R1+0x53a0], R174 ;  /* 0x0053a0ae01007387 */ /* 0x000fe80000100a00 */
[----:B------:R-:W-:Y:S01]  /*8dee0*/  STL.64 [R1+0x5398], R172 ;  /* 0x005398ac01007387 */ /* 0x000fe20000100a00 */
[----:B--2---:R-:W-:-:S03]  /*8def0*/  IMAD.MOV.U32 R166, RZ, RZ, R187 ;  /* 0x000000ffffa67224 */ /* 0x004fc600078e00bb */
[----:B------:R-:W-:Y:S04]  /*8df00*/  STL.64 [R1+0x53b0], R178 ;  /* 0x0053b0b201007387 */ /* 0x000fe80000100a00 */
[----:B------:R-:W-:Y:S01]  /*8df10*/  STL.64 [R1+0x53a8], R176 ;  /* 0x0053a8b001007387 */ /* 0x000fe20000100a00 */
[----:B------:R-:W-:-:S03]  /*8df20*/  MOV R167, R191 ;  /* 0x000000bf00a77202 */ /* 0x000fc60000000f00 */
[----:B------:R-:W2:Y:S04]  /*8df30*/  LDL.LU R185, [R1+0x5744] ;  /* 0x0057440001b97983 */ /* 0x000ea80000300800 */
[----:B------:R-:W2:Y:S04]  /*8df40*/  LDL.LU R186, [R1+0x5740] ;  /* 0x0057400001ba7983 */ /* 0x000ea80000300800 */
[----:B------:R-:W2:Y:S04]  /*8df50*/  LDL.LU R187, [R1+0x573c] ;  /* 0x00573c0001bb7983 */ /* 0x000ea80000300800 */
[----:B------:R-:W2:Y:S04]  /*8df60*/  LDL.LU R191, [R1+0x5738] ;  /* 0x0057380001bf7983 */ /* 0x000ea80000300800 */
[----:B---3--:R-:W3:Y:S04]  /*8df70*/  LDL.LU R160, [R1+0x630] ;  /* 0x0006300001a07983 */ /* 0x008ee80000300800 */
[----:B------:R-:W3:Y:S04]  /*8df80*/  LDL.LU R161, [R1+0x634] ;  /* 0x0006340001a17983 */ /* 0x000ee80000300800 */
[----:B----4-:R-:W3:Y:S04]  /*8df90*/  LDL.LU R162, [R1+0x638] ;  /* 0x0006380001a27983 */ /* 0x010ee80000300800 */
[----:B------:R-:W3:Y:S01]  /*8dfa0*/  LDL.LU R163, [R1+0x63c] ;  /* 0x00063c0001a37983 */ /* 0x000ee20000300800 */
        /* <DEDUP_REMOVED lines=8> */
[----:B------:R-:W-:Y:S11]  /*8e030*/  @!UPT UIADD3 URZ, URZ, URZ, URZ ;  /* 0x0000003f3f3ff290 */ /* 0x000ff6000fffe03f */
[----:B------:R-:W-:Y:S02]  /*8e040*/  @!UPT UIADD3 URZ, URZ, URZ, URZ ;  /* 0x0000003f3f3ff290 */ /* 0x000fe4000fffe03f */
[----:B------:R-:W-:Y:S01]  /*8e050*/  IMAD.MOV.U32 R69, RZ, RZ, R166 ;  /* 0x000000ffff457224 */ /* 0x000fe200078e00a6 */
[----:B------:R-:W-:Y:S01]  /*8e060*/  MOV R68, R167 ;  /* 0x000000a700447202 */ /* 0x000fe20000000f00 */
[C---:B--2---:R-:W-:Y:S08]  /*8e070*/  HMMA.1688.F32.TF32 R184, R244.reuse, R108, R184 ;  /* 0x0000006cf4b8723c */ /* 0x044ff000000810b8 */
[C---:B------:R-:W-:Y:S08]  /*8e080*/  HMMA.1688.F32.TF32 R188, R244.reuse, R112, R188 ;  /* 0x00000070f4bc723c */ /* 0x040ff000000810bc */
[----:B---3--:R-:W-:Y:S07]  /*8e090*/  HMMA.1688.F32.TF32 R160, R244, R60, R160 ;  /* 0x0000003cf4a0723c */ /* 0x008fee00000810a0 */
        /* <DEDUP_REMOVED lines=22> */
[----:B------:R-:W-:-:S03]  /*8e200*/  IMAD.MOV.U32 R61, RZ, RZ, R162 ;  /* 0x000000ffff3d7224 */ /* 0x000fc600078e00a2 */
[----:B------:R-:W-:Y:S01]  /*8e210*/  STL.64 [R1+0x54e0], R226 ;  /* 0x0054e0e201007387 */ /* 0x000fe20000100a00 */
[----:B------:R-:W-:-:S03]  /*8e220*/  MOV R60, R163 ;  /* 0x000000a3003c7202 */ /* 0x000fc60000000f00 */
[----:B------:R-:W-:Y:S04]  /*8e230*/  STL.64 [R1+0x54d8], R224 ;  /* 0x0054d8e001007387 */ /* 0x000fe80000100a00 */
[----:B------:R-:W3:Y:S04]  /*8e240*/  LDL.LU R160, [R1+0x610] ;  /* 0x0006100001a07983 */ /* 0x000ee80000300800 */
[----:B------:R-:W3:Y:S04]  /*8e250*/  LDL.LU R161, [R1+0x614] ;  /* 0x0006140001a17983 */ /* 0x000ee80000300800 */
[----:B------:R-:W3:Y:S04]  /*8e260*/  LDL.LU R162, [R1+0x618] ;  /* 0x0006180001a27983 */ /* 0x000ee80000300800 */
[----:B------:R-:W3:Y:S04]  /*8e270*/  LDL.LU R163, [R1+0x61c] ;  /* 0x00061c0001a37983 */ /* 0x000ee80000300800 */
[----:B------:R4:W-:Y:S04]  /*8e280*/  STL [R1+0x5370], R60 ;  /* 0x0053703c01007387 */ /* 0x0009e80000100800 */
[----:B------:R-:W-:Y:S04]  /*8e290*/  STL [R1+0x536c], R61 ;  /* 0x00536c3d01007387 */ /* 0x000fe80000100800 */
[----:B------:R1:W-:Y:S04]  /*8e2a0*/  STL [R1+0x5368], R65 ;  /* 0x0053684101007387 */ /* 0x0003e80000100800 */
[----:B------:R1:W-:Y:S01]  /*8e2b0*/  STL [R1+0x5364], R64 ;  /* 0x0053644001007387 */ /* 0x0003e20000100800 */
[----:B------:R-:W-:-:S03]  /*8e2c0*/  IMAD.MOV.U32 R109, RZ, RZ, R164 ;  /* 0x000000ffff6d7224 */ /* 0x000fc600078e00a4 */
[----:B--2---:R-:W2:Y:S01]  /*8e2d0*/  LDL.LU R188, [R1+0x600] ;  /* 0x0006000001bc7983 */ /* 0x004ea20000300800 */
        /* <DEDUP_REMOVED lines=20> */
[----:B------:R-:W4:Y:S04]  /*8e420*/  LDL.LU R175, [R1+0x5dc] ;  /* 0x0005dc0001af7983 */ /* 0x000f280000300800 */
[----:B------:R-:W4:Y:S04]  /*8e430*/  LDL.LU R168, [R1+0x5c0] ;  /* 0x0005c00001a87983 */ /* 0x000f280000300800 */
[----:B------:R-:W4:Y:S04]  /*8e440*/  LDL.LU R169, [R1+0x5c4] ;  /* 0x0005c40001a97983 */ /* 0x000f280000300800 */
[----:B------:R-:W4:Y:S04]  /*8e450*/  LDL.LU R170, [R1+0x5c8] ;  /* 0x0005c80001aa7983 */ /* 0x000f280000300800 */
[----:B------:R-:W4:Y:S04]  /*8e460*/  LDL.LU R66, [R1+0x5734] ;  /* 0x0057340001427983 */ /* 0x000f280000300800 */
[----:B------:R-:W-:Y:S04]  /*8e470*/  STL [R1+0x5380], R68 ;  /* 0x0053804401007387 */ /* 0x000fe80000100800 */
[----:B------:R-:W-:Y:S04]  /*8e480*/  STL [R1+0x537c], R69 ;  /* 0x00537c4501007387 */ /* 0x000fe80000100800 */
[----:B------:R1:W-:Y:S04]  /*8e490*/  STL [R1+0x5378], R108 ;  /* 0x0053786c01007387 */ /* 0x0003e80000100800 */
[----:B------:R1:W-:Y:S01]  /*8e4a0*/  STL [R1+0x5374], R109 ;  /* 0x0053746d01007387 */ /* 0x0003e20000100800 */
[----:B---3--:R-:W-:Y:S11]  /*8e4b0*/  HMMA.1688.F32.TF32 R160, R244, R52, R160 ;  /* 0x00000034f4a0723c */ /* 0x008ff600000810a0 */
[----:B------:R-:W-:Y:S11]  /*8e4c0*/  @!UPT UIADD3 URZ, URZ, URZ, URZ ;  /* 0x0000003f3f3ff290 */ /* 0x000ff6000fffe03f */
[----:B------:R-:W-:Y:S02]  /*8e4d0*/  @!UPT UIADD3 URZ, URZ, URZ, URZ ;  /* 0x0000003f3f3ff290 */ /* 0x000fe4000fffe03f */
[----:B------:R-:W-:Y:S01]  /*8e4e0*/  IMAD.MOV.U32 R57, RZ, RZ, R160 ;  /* 0x000000ffff397224 */ /* 0x000fe200078e00a0 */
[----:B------:R-:W-:Y:S01]  /*8e4f0*/  MOV R53, R162 ;  /* 0x000000a200357202 */ /* 0x000fe20000000f00 */
[----:B------:R-:W-:Y:S01]  /*8e500*/  IMAD.MOV.U32 R56, RZ, RZ, R161 ;  /* 0x000000ffff387224 */ /* 0x000fe200078e00a1 */
[----:B------:R-:W-:Y:S01]  /*8e510*/  MOV R162, R71 ;  /* 0x0000004700a27202 */ /* 0x000fe20000000f00 */
[----:B------:R-:W-:Y:S02]  /*8e520*/  IMAD.MOV.U32 R52, RZ, RZ, R163 ;  /* 0x000000ffff347224 */ /* 0x000fe400078e00a3 */
[----:B------:R-:W-:Y:S02]  /*8e530*/  IMAD.MOV.U32 R160, RZ, RZ, R67 ;  /* 0x000000ffffa07224 */ /* 0x000fe400078e0043 */
[----:B------:R-:W-:Y:S01]  /*8e540*/  IMAD.MOV.U32 R161, RZ, RZ, R70 ;  /* 0x000000ffffa17224 */ /* 0x000fe200078e0046 */
[----:B------:R-:W3:Y:S01]  /*8e550*/  LDL.LU R67, [R1+0x5730] ;  /* 0x0057300001437983 */ /* 0x000ee20000300800 */
[----:B------:R-:W-:-:S03]  /*8e560*/  IMAD.MOV.U32 R163, RZ, RZ, R2 ;  /* 0x000000ffffa37224 */ /* 0x000fc600078e0002 */
[----:B------:R-:W3:Y:S04]  /*8e570*/  LDL.LU R70, [R1+0x572c] ;  /* 0x00572c0001467983 */ /* 0x000ee80000300800 */
[C---:B------:R-:W-:Y:S01]  /*8e580*/  HMMA.1688.F32.TF32 R160, R244.reuse, R24, R160 ;  /* 0x00000018f4a0723c */ /* 0x040fe200000810a0 */
[----:B------:R-:W3:Y:S07]  /*8e590*/  LDL.LU R71, [R1+0x5728] ;  /* 0x0057280001477983 */ /* 0x000eee0000300800 */
[----:B--2---:R-:W-:Y:S11]  /*8e5a0*/  HMMA.1688.F32.TF32 R164, R244, R28, R164 ;  /* 0x0000001cf4a4723c */ /* 0x004ff600000810a4 */
[----:B------:R-:W-:Y:S05]  /*8e5b0*/  @!UPT UIADD3 URZ, URZ, URZ, URZ ;  /* 0x0000003f3f3ff290 */ /* 0x000fea000fffe03f */
        /* <DEDUP_REMOVED lines=9> */
[----:B------:R-:W-:-:S02]  /*8e650*/  IMAD.MOV.U32 R84, RZ, RZ, R164 ;  /* 0x000000ffff547224 */ /* 0x000fc400078e00a4 */
[----:B------:R-:W-:Y:S01]  /*8e660*/  IMAD.MOV.U32 R163, RZ, RZ, R79 ;  /* 0x000000ffffa37224 */ /* 0x000fe200078e004f */
[----:B------:R-:W2:Y:S01]  /*8e670*/  LDL.LU R78, [R1+0x571c] ;  /* 0x00571c00014e7983 */ /* 0x000ea20000300800 */
[----:B------:R-:W-:Y:S01]  /*8e680*/  IMAD.MOV.U32 R85, RZ, RZ, R165 ;  /* 0x000000ffff557224 */ /* 0x000fe200078e00a5 */
[----:B------:R-:W-:Y:S01]  /*8e690*/  MOV R125, R166 ;  /* 0x000000a6007d7202 */ /* 0x000fe20000000f00 */
[----:B------:R-:W-:Y:S01]  /*8e6a0*/  IMAD.MOV.U32 R164, RZ, RZ, R86 ;  /* 0x000000ffffa47224 */ /* 0x000fe200078e0056 */
[----:B------:R-:W2:Y:S01]  /*8e6b0*/  LDL.LU R79, [R1+0x5718] ;  /* 0x00571800014f7983 */ /* 0x000ea20000300800 */
[----:B------:R-:W-:Y:S01]  /*8e6c0*/  IMAD.MOV.U32 R165, RZ, RZ, R87 ;  /* 0x000000ffffa57224 */ /* 0x000fe200078e0057 */
[----:B------:R-:W-:Y:S01]  /*8e6d0*/  MOV R166, R82 ;  /* 0x0000005200a67202 */ /* 0x000fe20000000f00 */
[----:B------:R-:W-:Y:S01]  /*8e6e0*/  IMAD.MOV.U32 R124, RZ, RZ, R167 ;  /* 0x000000ffff7c7224 */ /* 0x000fe200078e00a7 */
[----:B------:R-:W2:Y:S01]  /*8e6f0*/  LDL.LU R86, [R1+0x5714] ;  /* 0x0057140001567983 */ /* 0x000ea20000300800 */
[----:B------:R-:W-:-:S03]  /*8e700*/  IMAD.MOV.U32 R167, RZ, RZ, R83 ;  /* 0x000000ffffa77224 */ /* 0x000fc600078e0053 */
[----:B------:R-:W2:Y:S04]  /*8e710*/  LDL.LU R87, [R1+0x5710] ;  /* 0x0057100001577983 */ /* 0x000ea80000300800 */
[----:B------:R-:W2:Y:S04]  /*8e720*/  LDL.LU R82, [R1+0x570c] ;  /* 0x00570c0001527983 */ /* 0x000ea80000300800 */
[----:B------:R-:W2:Y:S01]  /*8e730*/  LDL.LU R83, [R1+0x5708] ;  /* 0x0057080001537983 */ /* 0x000ea20000300800 */
        /* <DEDUP_REMOVED lines=10> */
[----:B----4-:R-:W-:Y:S01]  /*8e7e0*/  IMAD.MOV.U32 R60, RZ, RZ, R88 ;  /* 0x000000ffff3c7224 */ /* 0x010fe200078e0058 */
[----:B-1----:R-:W-:Y:S01]  /*8e7f0*/  MOV R65, R90 ;  /* 0x0000005a00417202 */ /* 0x002fe20000000f00 */
[----:B------:R-:W-:Y:S02]  /*8e800*/  IMAD.MOV.U32 R61, RZ, RZ, R89 ;  /* 0x000000ffff3d7224 */ /* 0x000fe400078e0059 */
[----:B------:R-:W-:Y:S02]  /*8e810*/  IMAD.MOV.U32 R64, RZ, RZ, R91 ;  /* 0x000000ffff407224 */ /* 0x000fe400078e005b */
[C---:B------:R-:W-:Y:S08]  /*8e820*/  HMMA.1688.F32.TF32 R88, R244.reuse, R12, R228 ;  /* 0x0000000cf458723c */ /* 0x040ff000000810e4 */
[----:B------:R-:W-:Y:S01]  /*8e830*/  HMMA.1688.F32.TF32 R232, R244, R8, R232 ;  /* 0x00000008f4e8723c */ /* 0x000fe200000810e8 */
[----:B------:R-:W-:Y:S01]  /*8e840*/  IMAD.MOV.U32 R192, RZ, RZ, R11 ;  /* 0x000000ffffc07224 */ /* 0x000fe200078e000b */
[----:B------:R-:W-:Y:S01]  /*8e850*/  MOV R194, R7 ;  /* 0x0000000700c27202 */ /* 0x000fe20000000f00 */
[----:B------:R-:W-:-:S02]  /*8e860*/  IMAD.MOV.U32 R193, RZ, RZ, R10 ;  /* 0x000000ffffc17224 */ /* 0x000fc400078e000a */
[----:B------:R-:W-:Y:S02]  /*8e870*/  IMAD.MOV.U32 R195, RZ, RZ, R6 ;  /* 0x000000ffffc37224 */ /* 0x000fe400078e0006 */
[----:B------:R-:W-:Y:S01]  /*8e880*/  IMAD.MOV.U32 R196, RZ, RZ, R159 ;  /* 0x000000ffffc47224 */ /* 0x000fe200078e009f */
[C---:B------:R-:W-:Y:S01]  /*8e890*/  HMMA.1688.F32.TF32 R172, R244.reuse, R36, R172 ;  /* 0x00000024f4ac723c */ /* 0x040fe200000810ac */
[----:B------:R-:W-:Y:S01]  /*8e8a0*/  IMAD.MOV.U32 R197, RZ, RZ, R158 ;  /* 0x000000ffffc57224 */ /* 0x000fe200078e009e */
[----:B------:R-:W-:Y:S01]  /*8e8b0*/  MOV R198, R63 ;  /* 0x0000003f00c67202 */ /* 0x000fe20000000f00 */
[----:B------:R-:W-:Y:S02]  /*8e8c0*/  IMAD.MOV.U32 R199, RZ, RZ, R62 ;  /* 0x000000ffffc77224 */ /* 0x000fe400078e003e */
[----:B------:R-:W-:Y:S01]  /*8e8d0*/  IMAD.MOV.U32 R200, RZ, RZ, R19 ;  /* 0x000000ffffc87224 */ /* 0x000fe200078e0013 */
[----:B------:R-:W-:Y:S01]  /*8e8e0*/  MOV R202, R15 ;  /* 0x0000000f00ca7202 */ /* 0x000fe20000000f00 */
[----:B------:R-:W-:Y:S01]  /*8e8f0*/  IMAD.MOV.U32 R201, RZ, RZ, R18 ;  /* 0x000000ffffc97224 */ /* 0x000fe200078e0012 */
[----:B------:R-:W-:Y:S01]  /*8e900*/  MOV R108, R90 ;  /* 0x0000005a006c7202 */ /* 0x000fe20000000f00 */
[----:B------:R-:W-:Y:S01]  /*8e910*/  IMAD.MOV.U32 R68, RZ, RZ, R88 ;  /* 0x000000ffff447224 */ /* 0x000fe200078e0058 */
[----:B------:R-:W-:Y:S01]  /*8e920*/  HMMA.1688.F32.TF32 R184, R244, R44, R184 ;  /* 0x0000002cf4b8723c */ /* 0x000fe200000810b8 */
[----:B------:R-:W-:-:S02]  /*8e930*/  IMAD.MOV.U32 R69, RZ, RZ, R89 ;  /* 0x000000ffff457224 */ /* 0x000fc400078e0059 */
[----:B------:R-:W-:Y:S01]  /*8e940*/  IMAD.MOV.U32 R203, RZ, RZ, R14 ;  /* 0x000000ffffcb7224 */ /* 0x000fe200078e000e */
[----:B------:R-:W-:Y:S01]  /*8e950*/  MOV R210, R23 ;  /* 0x0000001700d27202 */ /* 0x000fe20000000f00 */
[----:B------:R-:W-:Y:S01]  /*8e960*/  IMAD.MOV.U32 R109, RZ, RZ, R91 ;  /* 0x000000ffff6d7224 */ /* 0x000fe200078e005b */
[----:B------:R-:W-:Y:S01]  /*8e970*/  MOV R206, R142 ;  /* 0x0000008e00ce7202 */ /* 0x000fe20000000f00 */
[----:B------:R-:W-:Y:S01]  /*8e980*/  IMAD.MOV.U32 R208, RZ, RZ, R27 ;  /* 0x000000ffffd07224 */ /* 0x000fe200078e001b */
[----:B------:R-:W-:Y:S01]  /*8e990*/  HMMA.1688.F32.TF32 R88, R244, R4, R240 ;  /* 0x00000004f458723c */ /* 0x000fe200000810f0 */
[----:B------:R-:W-:Y:S04]  /*8e9a0*/  STL.64 [R1+0x54f0], R234 ;  /* 0x0054f0ea01007387 */ /* 0x000fe80000100a00 */
[----:B------:R-:W-:Y:S03]  /*8e9b0*/  STL.64 [R1+0x54e8], R232 ;  /* 0x0054e8e801007387 */ /* 0x000fe60000100a00 */
[----:B------:R-:W-:Y:S01]  /*8e9c0*/  HMMA.1688.F32.TF32 R164, R180, R110, R164 ;  /* 0x0000006eb4a4723c */ /* 0x000fe200000810a4 */
[----:B------:R-:W-:Y:S01]  /*8e9d0*/  IMAD.MOV.U32 R76, RZ, RZ, R172 ;  /* 0x000000ffff4c7224 */ /* 0x000fe200078e00ac */
[----:B------:R-:W-:Y:S01]  /*8e9e0*/  LDS R228, [R3+0x84800] ;  /* 0x0848000003e47984 */ /* 0x000fe20000000800 */
[----:B------:R-:W-:-:S02]  /*8e9f0*/  IMAD.MOV.U32 R77, RZ, RZ, R173 ;  /* 0x000000ffff4d7224 */ /* 0x000fc400078e00ad */
[----:B------:R-:W-:Y:S01]  /*8ea00*/  IMAD.MOV.U32 R209, RZ, RZ, R26 ;  /* 0x000000ffffd17224 */ /* 0x000fe200078e001a */
[----:B------:R-:W-:Y:S02]  /*8ea10*/  LDS R230, [R3+0x84c00] ;  /* 0x084c000003e67984 */ /* 0x000fe40000000800 */
[----:B------:R-:W-:Y:S01]  /*8ea20*/  HMMA.1688.F32.TF32 R176, R244, R40, R176 ;  /* 0x00000028f4b0723c */ /* 0x000fe200000810b0 */
[----:B------:R-:W-:Y:S01]  /*8ea30*/  IMAD.MOV.U32 R72, RZ, RZ, R184 ;  /* 0x000000ffff487224 */ /* 0x000fe200078e00b8 */
[----:B------:R-:W-:Y:S01]  /*8ea40*/  LDS R229, [R0+0x84800] ;  /* 0x0848000000e57984 */ /* 0x000fe20000000800 */
[----:B------:R-:W-:Y:S02]  /*8ea50*/  IMAD.MOV.U32 R211, RZ, RZ, R22 ;  /* 0x000000ffffd37224 */ /* 0x000fe400078e0016 */
[----:B------:R-:W-:Y:S01]  /*8ea60*/  IMAD.MOV.U32 R204, RZ, RZ, R146 ;  /* 0x000000ffffcc7224 */ /* 0x000fe200078e0092 */
[----:B------:R-:W1:Y:S04]  /*8ea70*/  LDS R231, [R0+0x84c00] ;  /* 0x084c000000e77984 */ /* 0x000e680000000800 */
[----:B------:R-:W-:Y:S04]  /*8ea80*/  STL.64 [R1+0x5500], R90 ;  /* 0x0055005a01007387 */ /* 0x000fe80000100a00 */
[----:B------:R-:W-:Y:S01]  /*8ea90*/  STL.64 [R1+0x54f8], R88 ;  /* 0x0054f85801007387 */ /* 0x000fe20000100a00 */
[----:B------:R-:W-:-:S02]  /*8eaa0*/  IMAD.MOV.U32 R73, RZ, RZ, R185 ;  /* 0x000000ffff497224 */ /* 0x000fc400078e00b9 */
[----:B------:R-:W-:Y:S01]  /*8eab0*/  IMAD.MOV.U32 R9, RZ, RZ, R164 ;  /* 0x000000ffff097224 */ /* 0x000fe200078e00a4 */
[----:B------:R-:W-:Y:S01]  /*8eac0*/  MOV R5, R166 ;  /* 0x000000a600057202 */ /* 0x000fe20000000f00 */
[----:B------:R-:W-:Y:S02]  /*8ead0*/  IMAD.MOV.U32 R8, RZ, RZ, R165 ;  /* 0x000000ffff087224 */ /* 0x000fe400078e00a5 */
[----:B------:R-:W-:Y:S01]  /*8eae0*/  IMAD.MOV.U32 R164, RZ, RZ, R54 ;  /* 0x000000ffffa47224 */ /* 0x000fe200078e0036 */
[----:B------:R-:W-:Y:S01]  /*8eaf0*/  MOV R166, R58 ;  /* 0x0000003a00a67202 */ /* 0x000fe20000000f00 */
[----:B------:R-:W-:Y:S02]  /*8eb00*/  IMAD.MOV.U32 R165, RZ, RZ, R55 ;  /* 0x000000ffffa57224 */ /* 0x000fe400078e0037 */
[----:B------:R-:W-:Y:S02]  /*8eb10*/  IMAD.MOV.U32 R4, RZ, RZ, R167 ;  /* 0x000000ffff047224 */ /* 0x000fe400078e00a7 */
[----:B------:R-:W-:Y:S01]  /*8eb20*/  IMAD.MOV.U32 R167, RZ, RZ, R59 ;  /* 0x000000ffffa77224 */ /* 0x000fe200078e003b */
[----:B------:R-:W-:Y:S01]  /*8eb30*/  MOV R37, R174 ;  /* 0x000000ae00257202 */ /* 0x000fe20000000f00 */
        /* <DEDUP_REMOVED lines=8> */
[----:B------:R-:W-:Y:S01]  /*8ebc0*/  IMAD.MOV.U32 R176, RZ, RZ, R38 ;  /* 0x000000ffffb07224 */ /* 0x000fe200078e0026 */
[----:B------:R-:W-:Y:S01]  /*8ebd0*/  MOV R178, R42 ;  /* 0x0000002a00b27202 */ /* 0x000fe20000000f00 */
[----:B------:R-:W-:-:S02]  /*8ebe0*/  IMAD.MOV.U32 R177, RZ, RZ, R39 ;  /* 0x000000ffffb17224 */ /* 0x000fc400078e0027 */
        /* <DEDUP_REMOVED lines=8> */
[C---:B---3--:R-:W-:Y:S08]  /*8ec70*/  HMMA.1688.F32.TF32 R132, R180.reuse, R70, R132 ;  /* 0x00000046b484723c */ /* 0x048ff00000081084 */
[C---:B--2---:R-:W-:Y:S08]  /*8ec80*/  HMMA.1688.F32.TF32 R104, R180.reuse, R74, R104 ;  /* 0x0000004ab468723c */ /* 0x044ff00000081068 */
[C---:B------:R-:W-:Y:S08]  /*8ec90*/  HMMA.1688.F32.TF32 R100, R180.reuse, R78, R100 ;  /* 0x0000004eb464723c */ /* 0x040ff00000081064 */
[C---:B------:R-:W-:Y:S08]  /*8eca0*/  HMMA.1688.F32.TF32 R92, R180.reuse, R86, R236 ;  /* 0x00000056b45c723c */ /* 0x040ff000000810ec */
[C---:B------:R-:W-:Y:S11]  /*8ecb0*/  HMMA.1688.F32.TF32 R96, R180.reuse, R82, R96 ;  /* 0x00000052b460723c */ /* 0x040ff60000081060 */
[----:B------:R-:W-:Y:S04]  /*8ecc0*/  @!UPT UIADD3 URZ, URZ, URZ, URZ ;  /* 0x0000003f3f3ff290 */ /* 0x000fe8000fffe03f */
        /* <DEDUP_REMOVED lines=14> */
[----:B--2---:R-:W-:Y:S07]  /*8edb0*/  HMMA.1688.F32.TF32 R68, R180, R114, R160 ;  /* 0x00000072b444723c */ /* 0x004fee00000810a0 */
        /* <DEDUP_REMOVED lines=94> */
[----:B------:R-:W4:Y:S01]  /*8f3a0*/  LDL.LU R26, [R1+0x560c] ;  /* 0x00560c00011a7983 */ /* 0x000f220000300800 */
[C---:B------:R-:W-:Y:S03]  /*8f3b0*/  HMMA.1688.F32.TF32 R188, R244.reuse, R48, R188 ;  /* 0x00000030f4bc723c */ /* 0x040fe600000810bc */
[----:B------:R-:W4:Y:S05]  /*8f3c0*/  LDL.LU R27, [R1+0x5608] ;  /* 0x00560800011b7983 */ /* 0x000f2a0000300800 */
[----:B------:R-:W-:Y:S01]  /*8f3d0*/  HMMA.1688.F32.TF32 R168, R244, R32, R168 ;  /* 0x00000020f4a8723c */ /* 0x000fe200000810a8 */
[----:B------:R-:W-:-:S06]  /*8f3e0*/  IMAD.MOV.U32 R220, RZ, RZ, R154 ;  /* 0x000000ffffdc7224 */ /* 0x000fcc00078e009a */
[----:B------:R-:W-:Y:S01]  /*8f3f0*/  IMAD.MOV.U32 R244, RZ, RZ, R62 ;  /* 0x000000fffff47224 */ /* 0x000fe200078e003e */
[----:B------:R-:W-:Y:S01]  /*8f400*/  MOV R246, R158 ;  /* 0x0000009e00f67202 */ /* 0x000fe20000000f00 */
[----:B------:R-:W-:Y:S02]  /*8f410*/  IMAD.MOV.U32 R245, RZ, RZ, R63 ;  /* 0x000000fffff57224 */ /* 0x000fe400078e003f */
[----:B------:R-:W-:Y:S01]  /*8f420*/  IMAD.MOV.U32 R247, RZ, RZ, R159 ;  /* 0x000000fffff77224 */ /* 0x000fe200078e009f */
[----:B------:R-:W-:Y:S01]  /*8f430*/  MOV R222, R150 ;  /* 0x0000009600de7202 */ /* 0x000fe20000000f00 */
[----:B------:R-:W-:Y:S02]  /*8f440*/  IMAD.MOV.U32 R221, RZ, RZ, R155 ;  /* 0x000000ffffdd7224 */ /* 0x000fe400078e009b */
[----:B------:R-:W-:Y:S02]  /*8f450*/  IMAD.MOV.U32 R223, RZ, RZ, R151 ;  /* 0x000000ffffdf7224 */ /* 0x000fe400078e0097 */
[----:B------:R-:W-:-:S02]  /*8f460*/  IMAD.MOV.U32 R205, RZ, RZ, R147 ;  /* 0x000000ffffcd7224 */ /* 0x000fc400078e0093 */
[----:B------:R-:W-:Y:S02]  /*8f470*/  IMAD.MOV.U32 R113, RZ, RZ, R188 ;  /* 0x000000ffff717224 */ /* 0x000fe400078e00bc */
        /* <DEDUP_REMOVED lines=9> */
[----:B------:R-:W-:Y:S01]  /*8f510*/  IMAD.MOV.U32 R168, RZ, RZ, R123 ;  /* 0x000000ffffa87224 */ /* 0x000fe200078e007b */
[----:B------:R-:W-:Y:S01]  /*8f520*/  MOV R121, R170 ;  /* 0x000000aa00797202 */ /* 0x000fe20000000f00 */
[----:B------:R-:W-:Y:S01]  /*8f530*/  IMAD.MOV.U32 R81, RZ, RZ, R169 ;  /* 0x000000ffff517224 */ /* 0x000fe200078e00a9 */
[----:B------:R-:W-:Y:S01]  /*8f540*/  MOV R170, R126 ;  /* 0x0000007e00aa7202 */ /* 0x000fe20000000f00 */
[----:B------:R-:W-:Y:S02]  /*8f550*/  IMAD.MOV.U32 R169, RZ, RZ, R131 ;  /* 0x000000ffffa97224 */ /* 0x000fe400078e0083 */
[----:B------:R-:W-:-:S02]  /*8f560*/  IMAD.MOV.U32 R120, RZ, RZ, R171 ;  /* 0x000000ffff787224 */ /* 0x000fc400078e00ab */
[----:B------:R-:W-:Y:S02]  /*8f570*/  IMAD.MOV.U32 R171, RZ, RZ, R127 ;  /* 0x000000ffffab7224 */ /* 0x000fe400078e007f */
[----:B--2---:R-:W-:Y:S01]  /*8f580*/  IMAD.MOV.U32 R95, RZ, RZ, R51 ;  /* 0x000000ffff5f7224 */ /* 0x004fe200078e0033 */
[----:B---3--:R-:W-:Y:S01]  /*8f590*/  MOV R94, R50 ;  /* 0x00000032005e7202 */ /* 0x008fe20000000f00 */
[----:B----4-:R-:W-:Y:S02]  /*8f5a0*/  IMAD.MOV.U32 R93, RZ, RZ, R47 ;  /* 0x000000ffff5d7224 */ /* 0x010fe400078e002f */
        /* <DEDUP_REMOVED lines=60> */
[C---:B---3--:R-:W-:Y:S08]  /*8f970*/  HMMA.1688.F32.TF32 R68, R180.reuse, R122, R76 ;  /* 0x0000007ab444723c */ /* 0x048ff0000008104c */
        /* <DEDUP_REMOVED lines=8> */
[----:B------:R2:W-:Y:S03]  /*8fa00*/  STL.64 [R1+0xc08], R74 ;  /* 0x000c084a01007387 */ /* 0x0005e60000100a00 */
[C---:B------:R-:W-:Y:S08]  /*8fa10*/  HMMA.1688.F32.TF32 R76, R180.reuse, R142, R236 ;  /* 0x0000008eb44c723c */ /* 0x040ff000000810ec */
[C---:B--2---:R-:W-:Y:S07]  /*8fa20*/  HMMA.1688.F32.TF32 R72, R180.reuse, R146, R88 ;  /* 0x00000092b448723c */ /* 0x044fee0000081058 */
[----:B------:R-:W-:Y:S04]  /*8fa30*/  STL.64 [R1+0xbf0], R68 ;  /* 0x000bf04401007387 */ /* 0x000fe80000100a00 */
[----:B------:R2:W-:Y:S02]  /*8fa40*/  STL.64 [R1+0xbf8], R70 ;  /* 0x000bf84601007387 */ /* 0x0005e40000100a00 */
[C---:B--2---:R-:W-:Y:S02]  /*8fa50*/  HMMA.1688.F32.TF32 R68, R180.reuse, R150, R244 ;  /* 0x00000096b444723c */ /* 0x044fe400000810f4 */
[----:B------:R-:W-:Y:S04]  /*8fa60*/  STL.64 [R1+0xbe0], R76 ;  /* 0x000be04c01007387 */ /* 0x000fe80000100a00 */
[----:B------:R2:W-:Y:S04]  /*8fa70*/  STL.64 [R1+0xbe8], R78 ;  /* 0x000be84e01007387 */ /* 0x0005e80000100a00 */
[----:B------:R-:W-:Y:S04]  /*8fa80*/  STL.64 [R1+0xbd0], R72 ;  /* 0x000bd04801007387 */ /* 0x000fe80000100a00 */
[----:B------:R3:W-:Y:S01]  /*8fa90*/  STL.64 [R1+0xbd8], R74 ;  /* 0x000bd84a01007387 */ /* 0x0007e20000100a00 */
[C---:B--2---:R-:W-:Y:S08]  /*8faa0*/  HMMA.1688.F32.TF32 R76, R180.reuse, R154, R240 ;  /* 0x0000009ab44c723c */ /* 0x044ff000000810f0 */
[----:B------:R-:W-:Y:S01]  /*8fab0*/  STL.64 [R1+0xbc0], R68 ;  /* 0x000bc04401007387 */ /* 0x000fe20000100a00 */
[C---:B---3--:R-:W-:Y:S03]  /*8fac0*/  HMMA.1688.F32.TF32 R72, R180.reuse, R158, R232 ;  /* 0x0000009eb448723c */ /* 0x048fe600000810e8 */
[----:B------:R2:W-:Y:S05]  /*8fad0*/  STL.64 [R1+0xbc8], R70 ;  /* 0x000bc84601007387 */ /* 0x0005ea0000100a00 */
[C---:B--2---:R-:W-:Y:S06]  /*8fae0*/  HMMA.1688.F32.TF32 R68, R180.reuse, R62, R224 ;  /* 0x0000003eb444723c */ /* 0x044fec00000810e0 */
[----:B------:R-:W-:Y:S04]  /*8faf0*/  STL.64 [R1+0xbb0], R76 ;  /* 0x000bb04c01007387 */ /* 0x000fe80000100a00 */
[----:B------:R2:W-:Y:S05]  /*8fb00*/  STL.64 [R1+0xbb8], R78 ;  /* 0x000bb84e01007387 */ /* 0x0005ea0000100a00 */
[----:B------:R-:W-:Y:S04]  /*8fb10*/  STL.64 [R1+0xba0], R72 ;  /* 0x000ba04801007387 */ /* 0x000fe80000100a00 */
[----:B------:R3:W-:Y:S01]  /*8fb20*/  STL.64 [R1+0xba8], R74 ;  /* 0x000ba84a01007387 */ /* 0x0007e20000100a00 */
[C---:B--2---:R-:W-:Y:S03]  /*8fb30*/  HMMA.1688.F32.TF32 R76, R180.reuse, R58, R220 ;  /* 0x0000003ab44c723c */ /* 0x044fe600000810dc */
[----:B------:R-:W-:Y:S05]  /*8fb40*/  STL.64 [R1+0xb90], R68 ;  /* 0x000b904401007387 */ /* 0x000fea0000100a00 */
[C---:B---3--:R-:W-:Y:S01]  /*8fb50*/  HMMA.1688.F32.TF32 R72, R180.reuse, R54, R216 ;  /* 0x00000036b448723c */ /* 0x048fe200000810d8 */
[----:B------:R2:W-:Y:S07]  /*8fb60*/  STL.64 [R1+0xb98], R70 ;  /* 0x000b984601007387 */ /* 0x0005ee0000100a00 */
[C---:B--2---:R-:W-:Y:S07]  /*8fb70*/  HMMA.1688.F32.TF32 R68, R180.reuse, R50, R212 ;  /* 0x00000032b444723c */ /* 0x044fee00000810d4 */
[----:B------:R-:W-:Y:S04]  /*8fb80*/  STL.64 [R1+0xb80], R76 ;  /* 0x000b804c01007387 */ /* 0x000fe80000100a00 */
[----:B------:R2:W-:Y:S04]  /*8fb90*/  STL.64 [R1+0xb88], R78 ;  /* 0x000b884e01007387 */ /* 0x0005e80000100a00 */
[----:B------:R-:W-:Y:S04]  /*8fba0*/  STL.64 [R1+0xb70], R72 ;  /* 0x000b704801007387 */ /* 0x000fe80000100a00 */
[----:B------:R3:W-:Y:S01]  /*8fbb0*/  STL.64 [R1+0xb78], R74 ;  /* 0x000b784a01007387 */ /* 0x0007e20000100a00 */
[C---:B--2---:R-:W-:Y:S03]  /*8fbc0*/  HMMA.1688.F32.TF32 R76, R180.reuse, R46, R208 ;  /* 0x0000002eb44c723c */ /* 0x044fe600000810d0 */
[----:B------:R-:W-:Y:S05]  /*8fbd0*/  STL.64 [R1+0xb60], R68 ;  /* 0x000b604401007387 */ /* 0x000fea0000100a00 */
[C---:B---3--:R-:W-:Y:S01]  /*8fbe0*/  HMMA.1688.F32.TF32 R72, R180.reuse, R42, R204 ;  /* 0x0000002ab448723c */ /* 0x048fe200000810cc */
[----:B------:R4:W-:Y:S07]  /*8fbf0*/  STL.64 [R1+0xb68], R70 ;  /* 0x000b684601007387 */ /* 0x0009ee0000100a00 */
[C---:B----4-:R-:W-:Y:S07]  /*8fc00*/  HMMA.1688.F32.TF32 R68, R180.reuse, R38, R200 ;  /* 0x00000026b444723c */ /* 0x050fee00000810c8 */
        /* <DEDUP_REMOVED lines=24> */
[----:B---3--:R-:W-:Y:S01]  /*8fd90*/  HMMA.1688.F32.TF32 R72, R180, R6, R164 ;  /* 0x00000006b448723c */ /* 0x008fe200000810a4 */
[----:B------:R1:W-:Y:S07]  /*8fda0*/  STL.64 [R1+0xad8], R70 ;  /* 0x000ad84601007387 */ /* 0x0003ee0000100a00 */
[----:B-1----:R-:W-:Y:S07]  /*8fdb0*/  HMMA.1688.F32.TF32 R68, R228, R86, R160 ;  /* 0x00000056e444723c */ /* 0x002fee00000810a0 */
[----:B------:R-:W-:Y:S04]  /*8fdc0*/  STL.64 [R1+0xac0], R76 ;  /* 0x000ac04c01007387 */ /* 0x000fe80000100a00 */
[----:B------:R-:W-:Y:S04]  /*8fdd0*/  STL.64 [R1+0xac8], R78 ;  /* 0x000ac84e01007387 */ /* 0x000fe80000100a00 */
[----:B------:R-:W-:Y:S04]  /*8fde0*/  STL.64 [R1+0x770], R72 ;  /* 0x0007704801007387 */ /* 0x000fe80000100a00 */
[----:B------:R-:W-:Y:S04]  /*8fdf0*/  STL.64 [R1+0x778], R74 ;  /* 0x0007784a01007387 */ /* 0x000fe80000100a00 */
        /* <DEDUP_REMOVED lines=49> */
[----:B------:R-:W-:Y:S04]  /*90110*/  LDS R180, [R251+0x84880] ;  /* 0x08488000fbb47984 */ /* 0x000fe80000000800 */
[----:B------:R1:W-:Y:S04]  /*90120*/  LDS R182, [R251+0x84c80] ;  /* 0x084c8000fbb67984 */ /* 0x0003e80000000800 */
[----:B------:R-:W2:Y:S04]  /*90130*/  LDL.LU R250, [R1+0x338] ;  /* 0x0003380001fa7983 */ /* 0x000ea80000300800 */
[----:B-1----:R-:W2:Y:S04]  /*90140*/  LDL.LU R251, [R1+0x33c] ;  /* 0x00033c0001fb7983 */ /* 0x002ea80000300800 */
        /* <DEDUP_REMOVED lines=65> */
[----:B------:R-:W4:Y:S04]  /*90560*/  LDL.LU R168, [R1] ;  /* 0x0000000001a87983 */ /* 0x000f280000300800 */
        /* <DEDUP_REMOVED lines=11> */
[C---:B------:R-:W-:Y:S01]  /*90620*/  HMMA.1688.F32.TF32 R244, R228.reuse, R158, R244 ;  /* 0x0000009ee4f4723c */ /* 0x040fe200000810f4 */
[----:B------:R-:W-:Y:S04]  /*90630*/  LDS R181, [R149+0x84880] ;  /* 0x0848800095b57984 */ /* 0x000fe80000000800 */
[----:B------:R-:W1:Y:S03]  /*90640*/  LDS R183, [R149+0x84c80] ;  /* 0x084c800095b77984 */ /* 0x000e660000000800 */
[C---:B------:R-:W-:Y:S11]  /*90650*/  HMMA.1688.F32.TF32 R76, R228.reuse, R82, R76 ;  /* 0x00000052e44c723c */ /* 0x040ff6000008104c */
[----:B------:R-:W-:Y:S11]  /*90660*/  @!UPT UIADD3 URZ, URZ, URZ, URZ ;  /* 0x0000003f3f3ff290 */ /* 0x000ff6000fffe03f */
[----:B------:R-:W-:Y:S01]  /*90670*/  @!UPT UIADD3 URZ, URZ, URZ, URZ ;  /* 0x0000003f3f3ff290 */ /* 0x000fe2000fffe03f */
[----:B------:R-:W-:Y:S04]  /*90680*/  STL.64 [R1+0xab0], R76 ;  /* 0x000ab04c01007387 */ /* 0x000fe80000100a00 */
[----:B------:R2:W-:Y:S04]  /*90690*/  STL.64 [R1+0xab8], R78 ;  /* 0x000ab84e01007387 */ /* 0x0005e80000100a00 */
[----:B--2---:R-:W2:Y:S04]  /*906a0*/  LDL.LU.64 R78, [R1+0x5570] ;  /* 0x00557000014e7983 */ /* 0x004ea80000300a00 */
[----:B------:R-:W3:Y:S01]  /*906b0*/  LDL.LU.64 R76, [R1+0x5568] ;  /* 0x00556800014c7983 */ /* 0x000ee20000300a00 */
[C---:B--2---:R-:W-:Y:S11]  /*906c0*/  HMMA.1688.F32.TF32 R72, R228.reuse, R78, R72 ;  /* 0x0000004ee448723c */ /* 0x044ff60000081048 */
[----:B------:R-:W-:Y:S11]  /*906d0*/  @!UPT UIADD3 URZ, URZ, URZ, URZ ;  /* 0x0000003f3f3ff290 */ /* 0x000ff6000fffe03f */
[----:B------:R-:W-:Y:S01]  /*906e0*/  @!UPT UIADD3 URZ, URZ, URZ, URZ ;  /* 0x0000003f3f3ff290 */ /* 0x000fe2000fffe03f */
[----:B------:R-:W-:Y:S04]  /*906f0*/  STL.64 [R1+0xaa0], R72 ;  /* 0x000aa04801007387 */ /* 0x000fe80000100a00 */
[----:B------:R2:W-:Y:S04]  /*90700*/  STL.64 [R1+0xaa8], R74 ;  /* 0x000aa84a01007387 */ /* 0x0005e80000100a00 */
[----:B--2---:R-:W2:Y:S04]  /*90710*/  LDL.LU.64 R74, [R1+0x5560] ;  /* 0x00556000014a7983 */ /* 0x004ea80000300a00 */
[----:B------:R-:W4:Y:S01]  /*90720*/  LDL.LU.64 R72, [R1+0x5558] ;  /* 0x0055580001487983 */ /* 0x000f220000300a00 */
[C---:B--2---:R-:W-:Y:S11]  /*90730*/  HMMA.1688.F32.TF32 R68, R228.reuse, R74, R68 ;  /* 0x0000004ae444723c */ /* 0x044ff60000081044 */
[----:B------:R-:W-:Y:S11]  /*90740*/  @!UPT UIADD3 URZ, URZ, URZ, URZ ;  /* 0x0000003f3f3ff290 */ /* 0x000ff6000fffe03f */
[----:B------:R-:W-:Y:S01]  /*90750*/  @!UPT UIADD3 URZ, URZ, URZ, URZ ;  /* 0x0000003f3f3ff290 */ /* 0x000fe2000fffe03f */
[----:B------:R-:W-:Y:S04]  /*90760*/  STL.64 [R1+0xa90], R68 ;  /* 0x000a904401007387 */ /* 0x000fe80000100a00 */
[----:B------:R2:W-:Y:S04]  /*90770*/  STL.64 [R1+0xa98], R70 ;  /* 0x000a984601007387 */ /* 0x0005e80000100a00 */
[----:B--2---:R-:W2:Y:S01]  /*90780*/  LDL.LU.64 R70, [R1+0x5550] ;  /* 0x0055500001467983 */ /* 0x004ea20000300a00 */
[C---:B------:R-:W-:Y:S03]  /*90790*/  HMMA.1688.F32.TF32 R100, R228.reuse, R66, R100 ;  /* 0x00000042e464723c */ /* 0x040fe60000081064 */
[----:B------:R-:W3:Y:S05]  /*907a0*/  LDL.LU.64 R68, [R1+0x5548] ;  /* 0x0055480001447983 */ /* 0x000eea0000300a00 */
[C---:B------:R-:W-:Y:S08]  /*907b0*/  HMMA.1688.F32.TF32 R232, R228.reuse, R122, R232 ;  /* 0x0000007ae4e8723c */ /* 0x040ff000000810e8 */
[C---:B------:R-:W-:Y:S08]  /*907c0*/  HMMA.1688.F32.TF32 R164, R228.reuse, R146, R164 ;  /* 0x00000092e4a4723c */ /* 0x040ff000000810a4 */
[C---:B--2---:R-:W-:Y:S11]  /*907d0*/  HMMA.1688.F32.TF32 R104, R228.reuse, R70, R104 ;  /* 0x00000046e468723c */ /* 0x044ff60000081068 */
[----:B------:R-:W-:Y:S11]  /*907e0*/  @!UPT UIADD3 URZ, URZ, URZ, URZ ;  /* 0x0000003f3f3ff290 */ /* 0x000ff6000fffe03f */
[----:B------:R-:W-:Y:S01]  /*907f0*/  @!UPT UIADD3 URZ, URZ, URZ, URZ ;  /* 0x0000003f3f3ff290 */ /* 0x000fe2000fffe03f */
[----:B------:R-:W-:Y:S04]  /*90800*/  STL.64 [R1+0xa80], R104 ;  /* 0x000a806801007387 */ /* 0x000fe80000100a00 */
[----:B------:R2:W-:Y:S04]  /*90810*/  STL.64 [R1+0xa88], R106 ;  /* 0x000a886a01007387 */ /* 0x0005e80000100a00 */
[----:B--2---:R-:W2:Y:S04]  /*90820*/  LDL.LU.64 R106, [R1+0x5540] ;  /* 0x00554000016a7983 */ /* 0x004ea80000300a00 */
        /* <DEDUP_REMOVED lines=41> */
[C---:B------:R-:W-:Y:S03]  /*90ac0*/  HMMA.1688.F32.TF32 R240, R228.reuse, R62, R240 ;  /* 0x0000003ee4f0723c */ /* 0x040fe600000810f0 */
[----:B------:R-:W-:Y:S04]  /*90ad0*/  STL.64 [R1+0x9d0], R236 ;  /* 0x0009d0ec01007387 */ /* 0x000fe80000100a00 */
[----:B------:R1:W-:Y:S02]  /*90ae0*/  STL.64 [R1+0x9d8], R238 ;  /* 0x0009d8ee01007387 */ /* 0x0003e40000100a00 */
[C---:B-1----:R-:W-:Y:S08]  /*90af0*/  HMMA.1688.F32.TF32 R236, R228.reuse, R58, R216 ;  /* 0x0000003ae4ec723c */ /* 0x042ff000000810d8 */
        /* <DEDUP_REMOVED lines=15> */
[----:B------:R-:W-:Y:S04]  /*90bf0*/  STL.64 [R1+0x9a8], R238 ;  /* 0x0009a8ee01007387 */ /* 0x000fe80000100a00 */
[----:B------:R-:W-:Y:S03]  /*90c00*/  STL.64 [R1+0x990], R216 ;  /* 0x000990d801007387 */ /* 0x000fe60000100a00 */
[----:B------:R-:W-:Y:S01]  /*90c10*/  HMMA.1688.F32.TF32 R172, R228, R14, R168 ;  /* 0x0000000ee4ac723c */ /* 0x000fe200000810a8 */
        /* <DEDUP_REMOVED lines=19> */
[----:B------:R1:W-:Y:S04]  /*90d50*/  STL.64 [R1+0x970], R172 ;  /* 0x000970ac01007387 */ /* 0x0003e80000100a00 */
[----:B------:R1:W-:Y:S01]  /*90d60*/  STL.64 [R1+0x978], R174 ;  /* 0x000978ae01007387 */ /* 0x0003e20000100a00 */
[----:B--2---:R-:W-:-:S03]  /*90d70*/  IMAD.MOV.U32 R176, RZ, RZ, R162 ;  /* 0x000000ffffb07224 */ /* 0x004fc600078e00a2 */
[----:B------:R-:W2:Y:S01]  /*90d80*/  LDL.LU R162, [R1+0x5490] ;  /* 0x0054900001a27983 */ /* 0x000ea20000300800 */
[----:B---3--:R-:W-:Y:S02]  /*90d90*/  IMAD.MOV.U32 R179, RZ, RZ, R160 ;  /* 0x000000ffffb37224 */ /* 0x008fe400078e00a0 */
[----:B----4-:R-:W-:Y:S01]  /*90da0*/  IMAD.MOV.U32 R177, RZ, RZ, R164 ;  /* 0x000000ffffb17224 */ /* 0x010fe200078e00a4 */
[----:B------:R-:W-:Y:S01]  /*90db0*/  HMMA.1688.F32.TF32 R168, R228, R10, R248 ;  /* 0x0000000ae4a8723c */ /* 0x000fe200000810f8 */
[----:B------:R-:W-:Y:S11]  /*90dc0*/  MOV R178, R165 ;  /* 0x000000a500b27202 */ /* 0x000ff60000000f00 */
[----:B------:R-:W-:Y:S11]  /*90dd0*/  @!UPT UIADD3 URZ, URZ, URZ, URZ ;  /* 0x0000003f3f3ff290 */ /* 0x000ff6000fffe03f */
[----:B------:R3:W-:Y:S04]  /*90de0*/  STL.64 [R1+0x960], R168 ;  /* 0x000960a801007387 */ /* 0x0007e80000100a00 */
[----:B------:R4:W-:Y:S04]  /*90df0*/  STL.64 [R1+0x968], R170 ;  /* 0x000968aa01007387 */ /* 0x0009e80000100a00 */
[----:B------:R-:W3:Y:S04]  /*90e00*/  LDL.LU R164, [R1+0x548c] ;  /* 0x00548c0001a47983 */ /* 0x000ee80000300800 */
[----:B------:R-:W4:Y:S04]  /*90e10*/  LDL.LU R165, [R1+0x5488] ;  /* 0x0054880001a57983 */ /* 0x000f280000300800 */
[----:B------:R-:W4:Y:S01]  /*90e20*/  LDL.LU R160, [R1+0x5484] ;  /* 0x0054840001a07983 */ /* 0x000f220000300800 */
[----:B-1----:R-:W-:-:S02]  /*90e30*/  IMAD.MOV.U32 R172, RZ, RZ, R166 ;  /* 0x000000ffffac7224 */ /* 0x002fc400078e00a6 */
[----:B------:R-:W-:Y:S01]  /*90e40*/  IMAD.MOV.U32 R173, RZ, RZ, R163 ;  /* 0x000000ffffad7224 */ /* 0x000fe200078e00a3 */
[----:B------:R-:W4:Y:S01]  /*90e50*/  LDL.LU R166, [R1+0x5480] ;  /* 0x0054800001a67983 */ /* 0x000f220000300800 */
[----:B------:R-:W-:-:S03]  /*90e60*/  IMAD.MOV.U32 R175, RZ, RZ, R161 ;  /* 0x000000ffffaf7224 */ /* 0x000fc600078e00a1 */
[----:B------:R-:W4:Y:S01]  /*90e70*/  LDL.LU R163, [R1+0x547c] ;  /* 0x00547c0001a37983 */ /* 0x000f220000300800 */
[----:B--2---:R-:W-:-:S03]  /*90e80*/  MOV R174, R162 ;  /* 0x000000a200ae7202 */ /* 0x004fc60000000f00 */
[----:B------:R-:W2:Y:S04]  /*90e90*/  LDL.LU R162, [R1+0x5478] ;  /* 0x0054780001a27983 */ /* 0x000ea80000300800 */
[----:B------:R-:W2:Y:S04]  /*90ea0*/  LDL.LU R161, [R1+0x5474] ;  /* 0x0054740001a17983 */ /* 0x000ea80000300800 */
[----:B------:R-:W2:Y:S01]  /*90eb0*/  LDL.LU R188, [R1+0x2b0] ;  /* 0x0002b00001bc7983 */ /* 0x000ea20000300800 */
[----:B---3--:R-:W-:Y:S01]  /*90ec0*/  MOV R191, R164 ;  /* 0x000000a400bf7202 */ /* 0x008fe20000000f00 */
[----:B----4-:R-:W-:-:S02]  /*90ed0*/  IMAD.MOV.U32 R190, RZ, RZ, R165 ;  /* 0x000000ffffbe7224 */ /* 0x010fc400078e00a5 */
[----:B------:R-:W-:Y:S02]  /*90ee0*/  IMAD.MOV.U32 R189, RZ, RZ, R160 ;  /* 0x000000ffffbd7224 */ /* 0x000fe400078e00a0 */
        /* <DEDUP_REMOVED lines=19> */
[----:B--2---:R-:W-:Y:S01]  /*91020*/  IMAD.MOV.U32 R193, RZ, RZ, R162 ;  /* 0x000000ffffc17224 */ /* 0x004fe200078e00a2 */
[----:B------:R-:W-:Y:S01]  /*91030*/  MOV R192, R161 ;  /* 0x000000a100c07202 */ /* 0x000fe20000000f00 */
[----:B---3--:R-:W-:Y:S02]  /*91040*/  IMAD.MOV.U32 R199, RZ, RZ, R160 ;  /* 0x000000ffffc77224 */ /* 0x008fe400078e00a0 */
[----:B----4-:R-:W-:Y:S02]  /*91050*/  IMAD.MOV.U32 R198, RZ, RZ, R165 ;  /* 0x000000ffffc67224 */ /* 0x010fe400078e00a5 */
[----:B------:R-:W-:Y:S02]  /*91060*/  IMAD.MOV.U32 R197, RZ, RZ, R164 ;  /* 0x000000ffffc57224 */ /* 0x000fe400078e00a4 */
[----:B------:R-:W2:Y:S04]  /*91070*/  LDL.LU R164, [R1+0x5464] ;  /* 0x0054640001a47983 */ /* 0x000ea80000300800 */
[----:B------:R-:W2:Y:S04]  /*91080*/  LDL.LU R165, [R1+0x5460] ;  /* 0x0054600001a57983 */ /* 0x000ea80000300800 */
[----:B------:R-:W3:Y:S04]  /*91090*/  LDL.LU R160, [R1+0x545c] ;  /* 0x00545c0001a07983 */ /* 0x000ee80000300800 */
[----:B------:R-:W3:Y:S04]  /*910a0*/  LDL.LU R161, [R1+0x5458] ;  /* 0x0054580001a17983 */ /* 0x000ee80000300800 */
[----:B------:R-:W3:Y:S04]  /*910b0*/  LDL.LU R162, [R1+0x5454] ;  /* 0x0054540001a27983 */ /* 0x000ee80000300800 */
[----:B------:R-:W3:Y:S04]  /*910c0*/  LDL.LU R163, [R1+0x5450] ;  /* 0x0054500001a37983 */ /* 0x000ee80000300800 */
[----:B------:R-:W2:Y:S04]  /*910d0*/  LDL.LU R166, [R1+0x544c] ;  /* 0x00544c0001a67983 */ /* 0x000ea80000300800 */
[----:B------:R-:W2:Y:S01]  /*910e0*/  LDL.LU R167, [R1+0x5448] ;  /* 0x0054480001a77983 */ /* 0x000ea20000300800 */
[C---:B------:R-:W-:Y:S03]  /*910f0*/  HMMA.1688.F32.TF32 R204, R180.reuse, R82, R204 ;  /* 0x00000052b4cc723c */ /* 0x040fe600000810cc */
[----:B------:R-:W4:Y:S04]  /*91100*/  LDL.LU R185, [R1+0x294] ;  /* 0x0002940001b97983 */ /* 0x000f280000300800 */
[----:B------:R-:W4:Y:S04]  /*91110*/  LDL.LU R186, [R1+0x298] ;  /* 0x0002980001ba7983 */ /* 0x000f280000300800 */
[----:B------:R-:W4:Y:S01]  /*91120*/  LDL.LU R187, [R1+0x29c] ;  /* 0x00029c0001bb7983 */ /* 0x000f220000300800 */
[----:B------:R-:W-:Y:S11]  /*91130*/  HMMA.1688.F32.TF32 R200, R180, R78, R200 ;  /* 0x0000004eb4c8723c */ /* 0x000ff600000810c8 */
[----:B------:R-:W-:Y:S01]  /*91140*/  @!UPT UIADD3 URZ, URZ, URZ, URZ ;  /* 0x0000003f3f3ff290 */ /* 0x000fe2000fffe03f */
[----:B------:R-:W-:Y:S02]  /*91150*/  IMAD.MOV.U32 R148, RZ, RZ, R207 ;  /* 0x000000ffff947224 */ /* 0x000fe400078e00cf */
[----:B------:R-:W-:Y:S01]  /*91160*/  IMAD.MOV.U32 R149, RZ, RZ, R206 ;  /* 0x000000ffff957224 */ /* 0x000fe200078e00ce */
[----:B---3--:R-:W-:Y:S01]  /*91170*/  HMMA.1688.F32.TF32 R244, R228, R6, R160 ;  /* 0x00000006e4f4723c */ /* 0x008fe200000810a0 */
[----:B------:R-:W-:Y:S04]  /*91180*/  LDS R160, [R3+0x84880] ;  /* 0x0848800003a07984 */ /* 0x000fe80000000800 */
[----:B------:R-:W-:Y:S03]  /*91190*/  LDS R162, [R3+0x84c80] ;  /* 0x084c800003a27984 */ /* 0x000fe60000000800 */
[C---:B--2---:R-:W-:Y:S01]  /*911a0*/  HMMA.1688.F32.TF32 R164, R180.reuse, R86, R164 ;  /* 0x00000056b4a4723c */ /* 0x044fe200000810a4 */
[----:B------:R-:W-:Y:S04]  /*911b0*/  LDS R161, [R0+0x84880] ;  /* 0x0848800000a17984 */ /* 0x000fe80000000800 */
[----:B------:R-:W1:Y:S10]  /*911c0*/  LDS R163, [R0+0x84c80] ;  /* 0x084c800000a37984 */ /* 0x000e740000000800 */
[----:B------:R-:W-:Y:S04]  /*911d0*/  STL [R1+0x5224], R244 ;  /* 0x005224f401007387 */ /* 0x000fe80000100800 */
[----:B------:R-:W-:Y:S04]  /*911e0*/  STL [R1+0x5220], R245 ;  /* 0x005220f501007387 */ /* 0x000fe80000100800 */
[----:B------:R-:W-:Y:S04]  /*911f0*/  STL [R1+0x521c], R246 ;  /* 0x00521cf601007387 */ /* 0x000fe80000100800 */
[----:B------:R-:W-:Y:S04]  /*91200*/  STL [R1+0x5218], R247 ;  /* 0x005218f701007387 */ /* 0x000fe80000100800 */
[----:B------:R-:W-:Y:S04]  /*91210*/  STL [R1+0x5230], R164 ;  /* 0x005230a401007387 */ /* 0x000fe80000100800 */
[----:B------:R-:W-:Y:S04]  /*91220*/  STL [R1+0x522c], R165 ;  /* 0x00522ca501007387 */ /* 0x000fe80000100800 */
[----:B------:R-:W-:Y:S04]  /*91230*/  STL [R1+0x5228], R166 ;  /* 0x005228a601007387 */ /* 0x000fe80000100800 */
[----:B------:R2:W-:Y:S02]  /*91240*/  STL [R1+0x5214], R167 ;  /* 0x005214a701007387 */ /* 0x0005e40000100800 */
[C---:B--2---:R-:W-:Y:S02]  /*91250*/  HMMA.1688.F32.TF32 R164, R180.reuse, R74, R168 ;  /* 0x0000004ab4a4723c */ /* 0x044fe400000810a8 */
[----:B------:R-:W-:Y:S04]  /*91260*/  STL.64 [R1+0x950], R204 ;  /* 0x000950cc01007387 */ /* 0x000fe80000100a00 */
[----:B------:R-:W-:Y:S04]  /*91270*/  STL [R1+0x5238], R148 ;  /* 0x0052389401007387 */ /* 0x000fe80000100800 */
[----:B------:R-:W-:Y:S04]  /*91280*/  STL [R1+0x5234], R149 ;  /* 0x0052349501007387 */ /* 0x000fe80000100800 */
[----:B------:R-:W2:Y:S04]  /*91290*/  LDL.LU R168, [R1+0x270] ;  /* 0x0002700001a87983 */ /* 0x000ea80000300800 */
[----:B------:R-:W-:Y:S04]  /*912a0*/  STL.64 [R1+0x940], R200 ;  /* 0x000940c801007387 */ /* 0x000fe80000100a00 */
[----:B------:R-:W-:Y:S04]  /*912b0*/  STL.64 [R1+0x948], R202 ;  /* 0x000948ca01007387 */ /* 0x000fe80000100a00 */
[----:B------:R-:W-:Y:S04]  /*912c0*/  STL.64 [R1+0x930], R164 ;  /* 0x000930a401007387 */ /* 0x000fe80000100a00 */
[----:B------:R3:W-:Y:S04]  /*912d0*/  STL.64 [R1+0x938], R166 ;  /* 0x000938a601007387 */ /* 0x0007e80000100a00 */
[----:B------:R-:W2:Y:S04]  /*912e0*/  LDL.LU R169, [R1+0x274] ;  /* 0x0002740001a97983 */ /* 0x000ea80000300800 */
[----:B------:R-:W2:Y:S04]  /*912f0*/  LDL.LU R170, [R1+0x278] ;  /* 0x0002780001aa7983 */ /* 0x000ea80000300800 */
[----:B------:R-:W2:Y:S01]  /*91300*/  LDL.LU R171, [R1+0x27c] ;  /* 0x00027c0001ab7983 */ /* 0x000ea20000300800 */
[C---:B---3--:R-:W-:Y:S08]  /*91310*/  HMMA.1688.F32.TF32 R164, R180.reuse, R70, R196 ;  /* 0x00000046b4a4723c */ /* 0x048ff000000810c4 */
[C---:B------:R-:W-:Y:S08]  /*91320*/  HMMA.1688.F32.TF32 R192, R180.reuse, R66, R192 ;  /* 0x00000042b4c0723c */ /* 0x040ff000000810c0 */
[C---:B------:R-:W-:Y:S07]  /*91330*/  HMMA.1688.F32.TF32 R188, R180.reuse, R110, R188 ;  /* 0x0000006eb4bc723c */ /* 0x040fee00000810bc */
[----:B------:R-:W-:Y:S04]  /*91340*/  STL.64 [R1+0x920], R164 ;  /* 0x000920a401007387 */ /* 0x000fe80000100a00 */
[----:B------:R3:W-:Y:S02]  /*91350*/  STL.64 [R1+0x928], R166 ;  /* 0x000928a601007387 */ /* 0x0007e40000100a00 */
[C---:B---3--:R-:W-:Y:S02]  /*91360*/  HMMA.1688.F32.TF32 R164, R180.reuse, R114, R172 ;  /* 0x00000072b4a4723c */ /* 0x048fe400000810ac */
[----:B------:R-:W-:Y:S04]  /*91370*/  STL.64 [R1+0x910], R192 ;  /* 0x000910c001007387 */ /* 0x000fe80000100a00 */
[----:B------:R-:W-:Y:S04]  /*91380*/  STL.64 [R1+0x918], R194 ;  /* 0x000918c201007387 */ /* 0x000fe80000100a00 */
[----:B------:R-:W-:Y:S04]  /*91390*/  STL.64 [R1+0x900], R188 ;  /* 0x000900bc01007387 */ /* 0x000fe80000100a00 */
[----:B------:R-:W-:Y:S09]  /*913a0*/  STL.64 [R1+0x908], R190 ;  /* 0x000908be01007387 */ /* 0x000ff20000100a00 */
[----:B------:R3:W-:Y:S04]  /*913b0*/  STL.64 [R1+0x8f0], R164 ;  /* 0x0008f0a401007387 */ /* 0x0007e80000100a00 */
[----:B------:R-:W2:Y:S04]  /*913c0*/  LDL.LU R172, [R1+0x260] ;  /* 0x0002600001ac7983 */ /* 0x000ea80000300800 */
[----:B------:R-:W2:Y:S04]  /*913d0*/  LDL.LU R173, [R1+0x264] ;  /* 0x0002640001ad7983 */ /* 0x000ea80000300800 */
[----:B------:R-:W2:Y:S04]  /*913e0*/  LDL.LU R174, [R1+0x268] ;  /* 0x0002680001ae7983 */ /* 0x000ea80000300800 */
[----:B------:R-:W2:Y:S01]  /*913f0*/  LDL.LU R175, [R1+0x26c] ;  /* 0x00026c0001af7983 */ /* 0x000ea20000300800 */
[C---:B----4-:R-:W-:Y:S08]  /*91400*/  HMMA.1688.F32.TF32 R184, R180.reuse, R118, R184 ;  /* 0x00000076b4b8723c */ /* 0x050ff000000810b8 */
[----:B------:R-:W-:Y:S01]  /*91410*/  HMMA.1688.F32.TF32 R176, R180, R122, R176 ;  /* 0x0000007ab4b0723c */ /* 0x000fe200000810b0 */
[----:B------:R-:W-:Y:S01]  /*91420*/  MOV R149, R167 ;  /* 0x000000a700957202 */ /* 0x000fe20000000f00 */
[----:B------:R-:W-:-:S04]  /*91430*/  IMAD.MOV.U32 R148, RZ, RZ, R166 ;  /* 0x000000ffff947224 */ /* 0x000fc800078e00a6 */
[----:B------:R-:W-:Y:S04]  /*91440*/  STL [R1+0x5240], R149 ;  /* 0x0052409501007387 */ /* 0x000fe80000100800 */
[----:B------:R4:W-:Y:S06]  /*91450*/  STL [R1+0x523c], R148 ;  /* 0x00523c9401007387 */ /* 0x0009ec0000100800 */
[----:B------:R-:W-:Y:S01]  /*91460*/  MOV R244, R187 ;  /* 0x000000bb00f47202 */ /* 0x000fe20000000f00 */
[----:B------:R-:W-:-:S02]  /*91470*/  IMAD.MOV.U32 R166, RZ, RZ, R186 ;  /* 0x000000ffffa67224 */ /* 0x000fc400078e00ba */
[----:B---3--:R-:W-:Y:S02]  /*91480*/  IMAD.MOV.U32 R165, RZ, RZ, R185 ;  /* 0x000000ffffa57224 */ /* 0x008fe400078e00b9 */
[----:B------:R-:W-:Y:S01]  /*91490*/  IMAD.MOV.U32 R164, RZ, RZ, R184 ;  /* 0x000000ffffa47224 */ /* 0x000fe200078e00b8 */
[----:B------:R3:W-:Y:S04]  /*914a0*/  STL [R1+0x5250], R244 ;  /* 0x005250f401007387 */ /* 0x0007e80000100800 */
[----:B------:R1:W-:Y:S04]  /*914b0*/  STL [R1+0x524c], R166 ;  /* 0x00524ca601007387 */ /* 0x0003e80000100800 */
[----:B------:R1:W-:Y:S01]  /*914c0*/  STL [R1+0x5248], R165 ;  /* 0x005248a501007387 */ /* 0x0003e20000100800 */
[----:B----4-:R-:W-:-:S03]  /*914d0*/  IMAD.MOV.U32 R148, RZ, RZ, R179 ;  /* 0x000000ffff947224 */ /* 0x010fc600078e00b3 */
[----:B------:R4:W-:Y:S01]  /*914e0*/  STL [R1+0x5244], R164 ;  /* 0x005244a401007387 */ /* 0x0009e20000100800 */
[----:B------:R-:W-:-:S03]  /*914f0*/  IMAD.MOV.U32 R149, RZ, RZ, R178 ;  /* 0x000000ffff957224 */ /* 0x000fc600078e00b2 */
[----:B------:R1:W-:Y:S04]  /*91500*/  STL.64 [R1+0x8d0], R176 ;  /* 0x0008d0b001007387 */ /* 0x0003e80000100a00 */
[----:B------:R-:W2:Y:S04]  /*91510*/  LDL.LU R184, [R1+0x250] ;  /* 0x0002500001b87983 */ /* 0x000ea80000300800 */
[----:B------:R-:W2:Y:S04]  /*91520*/  LDL.LU R185, [R1+0x254] ;  /* 0x0002540001b97983 */ /* 0x000ea80000300800 */
[----:B------:R-:W2:Y:S04]  /*91530*/  LDL.LU R186, [R1+0x258] ;  /* 0x0002580001ba7983 */ /* 0x000ea80000300800 */
[----:B------:R-:W2:Y:S04]  /*91540*/  LDL.LU R187, [R1+0x25c] ;  /* 0x00025c0001bb7983 */ /* 0x000ea80000300800 */
[----:B------:R-:W-:Y:S04]  /*91550*/  STL [R1+0x5258], R148 ;  /* 0x0052589401007387 */ /* 0x000fe80000100800 */
[----:B------:R1:W-:Y:S01]  /*91560*/  STL [R1+0x5254], R149 ;  /* 0x0052549501007387 */ /* 0x0003e20000100800 */
[C---:B--2---:R-:W-:Y:S11]  /*91570*/  HMMA.1688.F32.TF32 R168, R180.reuse, R126, R168 ;  /* 0x0000007eb4a8723c */ /* 0x044ff600000810a8 */
[----:B------:R-:W-:Y:S11]  /*91580*/  @!UPT UIADD3 URZ, URZ, URZ, URZ ;  /* 0x0000003f3f3ff290 */ /* 0x000ff6000fffe03f */
[----:B------:R-:W-:Y:S02]  /*91590*/  @!UPT UIADD3 URZ, URZ, URZ, URZ ;  /* 0x0000003f3f3ff290 */ /* 0x000fe4000fffe03f */
[----:B---3--:R-:W-:Y:S01]  /*915a0*/  IMAD.MOV.U32 R244, RZ, RZ, R168 ;  /* 0x000000fffff47224 */ /* 0x008fe200078e00a8 */
[----:B-1----:R-:W-:Y:S01]  /*915b0*/  MOV R166, R169 ;  /* 0x000000a900a67202 */ /* 0x002fe20000000f00 */
[----:B------:R-:W2:Y:S01]  /*915c0*/  LDL.LU R168, [R1+0x240] ;  /* 0x0002400001a87983 */ /* 0x000ea20000300800 */
[----:B------:R-:W-:Y:S02]  /*915d0*/  IMAD.MOV.U32 R165, RZ, RZ, R170 ;  /* 0x000000ffffa57224 */ /* 0x000fe400078e00aa */
[----:B----4-:R-:W-:Y:S01]  /*915e0*/  IMAD.MOV.U32 R164, RZ, RZ, R171 ;  /* 0x000000ffffa47224 */ /* 0x010fe200078e00ab */
[----:B------:R-:W2:Y:S04]  /*915f0*/  LDL.LU R169, [R1+0x244] ;  /* 0x0002440001a97983 */ /* 0x000ea80000300800 */
[----:B------:R-:W2:Y:S04]  /*91600*/  LDL.LU R170, [R1+0x248] ;  /* 0x0002480001aa7983 */ /* 0x000ea80000300800 */
[----:B------:R-:W2:Y:S04]  /*91610*/  LDL.LU R171, [R1+0x24c] ;  /* 0x00024c0001ab7983 */ /* 0x000ea80000300800 */
[----:B------:R-:W-:Y:S04]  /*91620*/  STL [R1+0x5268], R244 ;  /* 0x005268f401007387 */ /* 0x000fe80000100800 */
[----:B------:R-:W-:Y:S04]  /*91630*/  STL [R1+0x5264], R166 ;  /* 0x005264a601007387 */ /* 0x000fe80000100800 */
[----:B------:R-:W-:Y:S04]  /*91640*/  STL [R1+0x5260], R165 ;  /* 0x005260a501007387 */ /* 0x000fe80000100800 */
[----:B------:R1:W-:Y:S04]  /*91650*/  STL [R1+0x525c], R164 ;  /* 0x00525ca401007387 */ /* 0x0003e80000100800 */
[----:B------:R-:W3:Y:S04]  /*91660*/  LDL.LU R176, [R1+0x230] ;  /* 0x0002300001b07983 */ /* 0x000ee80000300800 */
[----:B------:R-:W3:Y:S04]  /*91670*/  LDL.LU R177, [R1+0x234] ;  /* 0x0002340001b17983 */ /* 0x000ee80000300800 */
[----:B------:R-:W3:Y:S04]  /*91680*/  LDL.LU R178, [R1+0x238] ;  /* 0x0002380001b27983 */ /* 0x000ee80000300800 */
[----:B------:R-:W3:Y:S01]  /*91690*/  LDL.LU R179, [R1+0x23c] ;  /* 0x00023c0001b37983 */ /* 0x000ee20000300800 */
[C---:B------:R-:W-:Y:S11]  /*916a0*/  HMMA.1688.F32.TF32 R172, R180.reuse, R130, R172 ;  /* 0x00000082b4ac723c */ /* 0x040ff600000810ac */
[----:B------:R-:W-:Y:S11]  /*916b0*/  @!UPT UIADD3 URZ, URZ, URZ, URZ ;  /* 0x0000003f3f3ff290 */ /* 0x000ff6000fffe03f */
[----:B------:R-:W-:Y:S02]  /*916c0*/  @!UPT UIADD3 URZ, URZ, URZ, URZ ;  /* 0x0000003f3f3ff290 */ /* 0x000fe4000fffe03f */
[----:B------:R-:W-:Y:S01]  /*916d0*/  IMAD.MOV.U32 R245, RZ, RZ, R172 ;  /* 0x000000fffff57224 */ /* 0x000fe200078e00ac */
[----:B------:R-:W-:Y:S01]  /*916e0*/  MOV R246, R173 ;  /* 0x000000ad00f67202 */ /* 0x000fe20000000f00 */
[----:B------:R-:W4:Y:S01]  /*916f0*/  LDL.LU R172, [R1+0x220] ;  /* 0x0002200001ac7983 */ /* 0x000f220000300800 */
[----:B------:R-:W-:Y:S02]  /*91700*/  IMAD.MOV.U32 R247, RZ, RZ, R174 ;  /* 0x000000fffff77224 */ /* 0x000fe400078e00ae */
[----:B------:R-:W-:Y:S01]  /*91710*/  IMAD.MOV.U32 R167, RZ, RZ, R175 ;  /* 0x000000ffffa77224 */ /* 0x000fe200078e00af */
[----:B------:R-:W4:Y:S04]  /*91720*/  LDL.LU R173, [R1+0x224] ;  /* 0x0002240001ad7983 */ /* 0x000f280000300800 */
[----:B------:R-:W4:Y:S04]  /*91730*/  LDL.LU R174, [R1+0x228] ;  /* 0x0002280001ae7983 */ /* 0x000f280000300800 */
[----:B------:R-:W4:Y:S01]  /*91740*/  LDL.LU R175, [R1+0x22c] ;  /* 0x00022c0001af7983 */ /* 0x000f220000300800 */
[----:B------:R-:W-:Y:S03]  /*91750*/  HMMA.1688.F32.TF32 R184, R180, R142, R184 ;  /* 0x0000008eb4b8723c */ /* 0x000fe600000810b8 */
[----:B------:R-:W-:Y:S04]  /*91760*/  STL [R1+0x5278], R167 ;  /* 0x005278a701007387 */ /* 0x000fe80000100800 */
[----:B------:R-:W-:Y:S04]  /*91770*/  STL [R1+0x5274], R247 ;  /* 0x005274f701007387 */ /* 0x000fe80000100800 */
[----:B------:R1:W-:Y:S04]  /*91780*/  STL [R1+0x5270], R246 ;  /* 0x005270f601007387 */ /* 0x0003e80000100800 */
[----:B------:R1:W-:Y:S09]  /*91790*/  STL [R1+0x526c], R245 ;  /* 0x00526cf501007387 */ /* 0x0003f20000100800 */
[----:B------:R-:W-:Y:S01]  /*917a0*/  IMAD.MOV.U32 R149, RZ, RZ, R187 ;  /* 0x000000ffff957224 */ /* 0x000fe200078e00bb */
[----:B-1----:R-:W-:Y:S01]  /*917b0*/  MOV R164, R185 ;  /* 0x000000b900a47202 */ /* 0x002fe20000000f00 */
[----:B------:R-:W-:-:S02]  /*917c0*/  IMAD.MOV.U32 R148, RZ, RZ, R186 ;  /* 0x000000ffff947224 */ /* 0x000fc400078e00ba */
[----:B------:R-:W-:Y:S01]  /*917d0*/  IMAD.MOV.U32 R165, RZ, RZ, R184 ;  /* 0x000000ffffa57224 */ /* 0x000fe200078e00b8 */
[----:B------:R-:W-:Y:S04]  /*917e0*/  STL [R1+0x5288], R149 ;  /* 0x0052889501007387 */ /* 0x000fe80000100800 */
[----:B------:R-:W-:Y:S04]  /*917f0*/  STL [R1+0x5284], R148 ;  /* 0x0052849401007387 */ /* 0x000fe80000100800 */
[----:B------:R-:W-:Y:S04]  /*91800*/  STL [R1+0x5280], R164 ;  /* 0x005280a401007387 */ /* 0x000fe80000100800 */
[----:B------:R1:W-:Y:S01]  /*91810*/  STL [R1+0x527c], R165 ;  /* 0x00527ca501007387 */ /* 0x0003e20000100800 */
[C---:B--2---:R-:W-:Y:S11]  /*91820*/  HMMA.1688.F32.TF32 R168, R180.reuse, R146, R168 ;  /* 0x00000092b4a8723c */ /* 0x044ff600000810a8 */
[----:B------:R-:W-:Y:S11]  /*91830*/  @!UPT UIADD3 URZ, URZ, URZ, URZ ;  /* 0x0000003f3f3ff290 */ /* 0x000ff6000fffe03f */
[----:B------:R-:W-:Y:S02]  /*91840*/  @!UPT UIADD3 URZ, URZ, URZ, URZ ;  /* 0x0000003f3f3ff290 */ /* 0x000fe4000fffe03f */
        /* <DEDUP_REMOVED lines=8> */
[----:B---3--:R-:W-:Y:S03]  /*918d0*/  HMMA.1688.F32.TF32 R176, R180, R150, R176 ;  /* 0x00000096b4b0723c */ /* 0x008fe600000810b0 */
[----:B------:R-:W-:Y:S04]  /*918e0*/  STL [R1+0x5298], R166 ;  /* 0x005298a601007387 */ /* 0x000fe80000100800 */
[----:B------:R-:W-:Y:S04]  /*918f0*/  STL [R1+0x5294], R244 ;  /* 0x005294f401007387 */ /* 0x000fe80000100800 */
[----:B------:R-:W-:Y:S04]  /*91900*/  STL [R1+0x5290], R245 ;  /* 0x005290f501007387 */ /* 0x000fe80000100800 */
[----:B------:R3:W-:Y:S09]  /*91910*/  STL [R1+0x528c], R246 ;  /* 0x00528cf601007387 */ /* 0x0007f20000100800 */
[----:B------:R-:W-:Y:S01]  /*91920*/  IMAD.MOV.U32 R247, RZ, RZ, R179 ;  /* 0x000000fffff77224 */ /* 0x000fe200078e00b3 */
[----:B-1----:R-:W-:Y:S01]  /*91930*/  MOV R165, R177 ;  /* 0x000000b100a57202 */ /* 0x002fe20000000f00 */
[----:B------:R-:W-:-:S02]  /*91940*/  IMAD.MOV.U32 R167, RZ, RZ, R178 ;  /* 0x000000ffffa77224 */ /* 0x000fc400078e00b2 */
[----:B------:R-:W-:Y:S01]  /*91950*/  IMAD.MOV.U32 R164, RZ, RZ, R176 ;  /* 0x000000ffffa47224 */ /* 0x000fe200078e00b0 */
[----:B------:R-:W-:Y:S01]  /*91960*/  STL [R1+0x52a8], R247 ;  /* 0x0052a8f701007387 */ /* 0x000fe20000100800 */
[----:B----4-:R-:W-:Y:S03]  /*91970*/  HMMA.1688.F32.TF32 R172, R180, R154, R172 ;  /* 0x0000009ab4ac723c */ /* 0x010fe600000810ac */
[----:B------:R-:W-:Y:S04]  /*91980*/  STL [R1+0x52a4], R167 ;  /* 0x0052a4a701007387 */ /* 0x000fe80000100800 */
[----:B------:R1:W-:Y:S04]  /*91990*/  STL [R1+0x52a0], R165 ;  /* 0x0052a0a501007387 */ /* 0x0003e80000100800 */
        /* <DEDUP_REMOVED lines=9> */
[----:B---3--:R-:W-:-:S03]  /*91a30*/  MOV R246, R173 ;  /* 0x000000ad00f67202 */ /* 0x008fc60000000f00 */
        /* <DEDUP_REMOVED lines=9> */
[----:B------:R-:W-:Y:S04]  /*91ad0*/  STL [R1+0x52b0], R246 ;  /* 0x0052b0f601007387 */ /* 0x000fe80000100800 */
        /* <DEDUP_REMOVED lines=41> */
[----:B--2---:R-:W-:Y:S01]  /*91d70*/  HMMA.1688.F32.TF32 R168, R180, R158, R168 ;  /* 0x0000009eb4a8723c */ /* 0x004fe200000810a8 */
[----:B------:R-:W-:-:S02]  /*91d80*/  IMAD.MOV.U32 R149, RZ, RZ, R174 ;  /* 0x000000ffff957224 */ /* 0x000fc400078e00ae */
[----:B------:R-:W-:Y:S11]  /*91d90*/  IMAD.MOV.U32 R148, RZ, RZ, R175 ;  /* 0x000000ffff947224 */ /* 0x000ff600078e00af */
[----:B------:R-:W-:Y:S10]  /*91da0*/  @!UPT UIADD3 URZ, URZ, URZ, URZ ;  /* 0x0000003f3f3ff290 */ /* 0x000ff4000fffe03f */
[----:B-1----:R-:W-:Y:S01]  /*91db0*/  IMAD.MOV.U32 R165, RZ, RZ, R168 ;  /* 0x000000ffffa57224 */ /* 0x002fe200078e00a8 */
[----:B----4-:R-:W-:Y:S01]  /*91dc0*/  MOV R164, R169 ;  /* 0x000000a900a47202 */ /* 0x010fe20000000f00 */
[----:B------:R-:W2:Y:S01]  /*91dd0*/  LDL.LU R168, [R1+0x150] ;  /* 0x0001500001a87983 */ /* 0x000ea20000300800 */
[----:B------:R-:W-:Y:S02]  /*91de0*/  IMAD.MOV.U32 R166, RZ, RZ, R170 ;  /* 0x000000ffffa67224 */ /* 0x000fe400078e00aa */
[----:B------:R-:W-:Y:S01]  /*91df0*/  IMAD.MOV.U32 R244, RZ, RZ, R171 ;  /* 0x000000fffff47224 */ /* 0x000fe200078e00ab */
[----:B------:R-:W2:Y:S04]  /*91e00*/  LDL.LU R169, [R1+0x154] ;  /* 0x0001540001a97983 */ /* 0x000ea80000300800 */
[----:B------:R-:W2:Y:S04]  /*91e10*/  LDL.LU R170, [R1+0x158] ;  /* 0x0001580001aa7983 */ /* 0x000ea80000300800 */
[----:B------:R-:W2:Y:S04]  /*91e20*/  LDL.LU R171, [R1+0x15c] ;  /* 0x00015c0001ab7983 */ /* 0x000ea80000300800 */
        /* <DEDUP_REMOVED lines=12> */
[----:B------:R-:W3:Y:S04]  /*91ef0*/  LDL.LU.64 R216, [R1+0x5438] ;  /* 0x0054380001d87983 */ /* 0x000ee80000300a00 */
[----:B------:R-:W-:Y:S04]  /*91f00*/  STL.64 [R1+0x52d0], R166 ;  /* 0x0052d0a601007387 */ /* 0x000fe80000100a00 */
[----:B------:R1:W-:Y:S01]  /*91f10*/  STL.64 [R1+0x52c8], R164 ;  /* 0x0052c8a401007387 */ /* 0x0003e20000100a00 */
[C---:B------:R-:W-:Y:S08]  /*91f20*/  HMMA.1688.F32.TF32 R200, R180.reuse, R46, R200 ;  /* 0x0000002eb4c8723c */ /* 0x040ff000000810c8 */
[C---:B------:R-:W-:Y:S01]  /*91f30*/  HMMA.1688.F32.TF32 R204, R180.reuse, R50, R204 ;  /* 0x00000032b4cc723c */ /* 0x040fe200000810cc */
[----:B-1----:R-:W3:Y:S04]  /*91f40*/  LDL.LU R164, [R1+0x130] ;  /* 0x0001300001a47983 */ /* 0x002ee80000300800 */
[----:B------:R-:W3:Y:S04]  /*91f50*/  LDL.LU R165, [R1+0x134] ;  /* 0x0001340001a57983 */ /* 0x000ee80000300800 */
[----:B------:R-:W3:Y:S01]  /*91f60*/  LDL.LU R166, [R1+0x138] ;  /* 0x0001380001a67983 */ /* 0x000ee20000300800 */
[C---:B------:R-:W-:Y:S03]  /*91f70*/  HMMA.1688.F32.TF32 R212, R180.reuse, R58, R212 ;  /* 0x0000003ab4d4723c */ /* 0x040fe600000810d4 */
[----:B------:R-:W3:Y:S04]  /*91f80*/  LDL.LU R167, [R1+0x13c] ;  /* 0x00013c0001a77983 */ /* 0x000ee80000300800 */
[----:B------:R-:W-:Y:S04]  /*91f90*/  STL.64 [R1+0x52c0], R246 ;  /* 0x0052c0f601007387 */ /* 0x000fe80000100a00 */
[----:B------:R1:W-:Y:S01]  /*91fa0*/  STL.64 [R1+0x52b8], R244 ;  /* 0x0052b8f401007387 */ /* 0x0003e20000100a00 */
[C---:B------:R-:W-:Y:S03]  /*91fb0*/  HMMA.1688.F32.TF32 R208, R180.reuse, R54, R208 ;  /* 0x00000036b4d0723c */ /* 0x040fe600000810d0 */
[----:B-1----:R-:W3:Y:S04]  /*91fc0*/  LDL.LU R244, [R1+0x140] ;  /* 0x0001400001f47983 */ /* 0x002ee80000300800 */
[----:B------:R-:W3:Y:S01]  /*91fd0*/  LDL.LU R245, [R1+0x144] ;  /* 0x0001440001f57983 */ /* 0x000ee20000300800 */
[C---:B------:R-:W-:Y:S03]  /*91fe0*/  HMMA.1688.F32.TF32 R196, R180.reuse, R42, R196 ;  /* 0x0000002ab4c4723c */ /* 0x040fe600000810c4 */
[----:B------:R-:W3:Y:S04]  /*91ff0*/  LDL.LU R246, [R1+0x148] ;  /* 0x0001480001f67983 */ /* 0x000ee80000300800 */
[----:B------:R-:W3:Y:S01]  /*92000*/  LDL.LU R247, [R1+0x14c] ;  /* 0x00014c0001f77983 */ /* 0x000ee20000300800 */
[C---:B------:R-:W-:Y:S03]  /*92010*/  HMMA.1688.F32.TF32 R192, R180.reuse, R38, R192 ;  /* 0x00000026b4c0723c */ /* 0x040fe600000810c0 */
[----:B------:R-:W-:Y:S04]  /*92020*/  STL.64 [R1+0x840], R212 ;  /* 0x000840d401007387 */ /* 0x000fe80000100a00 */
[----:B------:R1:W-:Y:S01]  /*92030*/  STL.64 [R1+0x848], R214 ;  /* 0x000848d601007387 */ /* 0x0003e20000100a00 */
[C---:B------:R-:W-:Y:S08]  /*92040*/  HMMA.1688.F32.TF32 R188, R180.reuse, R34, R188 ;  /* 0x00000022b4bc723c */ /* 0x040ff000000810bc */
[C---:B------:R-:W-:Y:S01]  /*92050*/  HMMA.1688.F32.TF32 R184, R180.reuse, R30, R184 ;  /* 0x0000001eb4b8723c */ /* 0x040fe200000810b8 */
[----:B-1----:R-:W3:Y:S04]  /*92060*/  LDL.LU.64 R214, [R1+0x5430] ;  /* 0x0054300001d67983 */ /* 0x002ee80000300a00 */
[----:B------:R-:W3:Y:S03]  /*92070*/  LDL.LU.64 R212, [R1+0x5428] ;  /* 0x0054280001d47983 */ /* 0x000ee60000300a00 */
[C---:B------:R-:W-:Y:S01]  /*92080*/  HMMA.1688.F32.TF32 R176, R180.reuse, R26, R176 ;  /* 0x0000001ab4b0723c */ /* 0x040fe200000810b0 */
[----:B------:R-:W-:Y:S04]  /*92090*/  STL.64 [R1+0x830], R208 ;  /* 0x000830d001007387 */ /* 0x000fe80000100a00 */
[----:B------:R1:W-:Y:S04]  /*920a0*/  STL.64 [R1+0x838], R210 ;  /* 0x000838d201007387 */ /* 0x0003e80000100a00 */
[----:B-1----:R-:W3:Y:S04]  /*920b0*/  LDL.LU.64 R210, [R1+0x5420] ;  /* 0x0054200001d27983 */ /* 0x002ee80000300a00 */
[----:B------:R-:W3:Y:S04]  /*920c0*/  LDL.LU.64 R208, [R1+0x5418] ;  /* 0x0054180001d07983 */ /* 0x000ee80000300a00 */
[----:B------:R-:W-:Y:S04]  /*920d0*/  STL.64 [R1+0x820], R204 ;  /* 0x000820cc01007387 */ /* 0x000fe80000100a00 */
[----:B------:R1:W-:Y:S01]  /*920e0*/  STL.64 [R1+0x828], R206 ;  /* 0x000828ce01007387 */ /* 0x0003e20000100a00 */
[C---:B--2---:R-:W-:Y:S03]  /*920f0*/  HMMA.1688.F32.TF32 R168, R180.reuse, R18, R168 ;  /* 0x00000012b4a8723c */ /* 0x044fe600000810a8 */
[----:B-1----:R-:W2:Y:S05]  /*92100*/  LDL.LU.64 R206, [R1+0x5410] ;  /* 0x0054100001ce7983 */ /* 0x002eaa0000300a00 */
[----:B----4-:R-:W-:Y:S01]  /*92110*/  HMMA.1688.F32.TF32 R172, R180, R22, R172 ;  /* 0x00000016b4ac723c */ /* 0x010fe200000810ac */
[----:B------:R-:W2:Y:S04]  /*92120*/  LDL.LU.64 R204, [R1+0x5408] ;  /* 0x0054080001cc7983 */ /* 0x000ea80000300a00 */
[----:B------:R-:W-:Y:S04]  /*92130*/  STL.64 [R1+0x810], R200 ;  /* 0x000810c801007387 */ /* 0x000fe80000100a00 */
[----:B------:R1:W-:Y:S04]  /*92140*/  STL.64 [R1+0x818], R202 ;  /* 0x000818ca01007387 */ /* 0x0003e80000100a00 */
[----:B-1----:R-:W4:Y:S04]  /*92150*/  LDL.LU.64 R202, [R1+0x5400] ;  /* 0x0054000001ca7983 */ /* 0x002f280000300a00 */
[----:B------:R-:W4:Y:S04]  /*92160*/  LDL.LU.64 R200, [R1+0x53f8] ;  /* 0x0053f80001c87983 */ /* 0x000f280000300a00 */
[----:B------:R-:W-:Y:S04]  /*92170*/  STL.64 [R1+0x800], R196 ;  /* 0x000800c401007387 */ /* 0x000fe80000100a00 */
[----:B------:R1:W-:Y:S04]  /*92180*/  STL.64 [R1+0x808], R198 ;  /* 0x000808c601007387 */ /* 0x0003e80000100a00 */
[----:B-1----:R-:W2:Y:S04]  /*92190*/  LDL.LU.64 R198, [R1+0x53f0] ;  /* 0x0053f00001c67983 */ /* 0x002ea80000300a00 */
[----:B------:R-:W2:Y:S04]  /*921a0*/  LDL.LU.64 R196, [R1+0x53e8] ;  /* 0x0053e80001c47983 */ /* 0x000ea80000300a00 */
[----:B------:R-:W-:Y:S04]  /*921b0*/  STL.64 [R1+0x7f0], R192 ;  /* 0x0007f0c001007387 */ /* 0x000fe80000100a00 */
[----:B------:R1:W-:Y:S01]  /*921c0*/  STL.64 [R1+0x7f8], R194 ;  /* 0x0007f8c201007387 */ /* 0x0003e20000100a00 */
[----:B------:R-:W-:Y:S01]  /*921d0*/  IMAD.MOV.U32 R153, RZ, RZ, R178 ;  /* 0x000000ffff997224 */ /* 0x000fe200078e00b2 */
[----:B------:R-:W-:Y:S01]  /*921e0*/  MOV R156, R177 ;  /* 0x000000b1009c7202 */ /* 0x000fe20000000f00 */
[----:B------:R-:W-:Y:S01]  /*921f0*/  IMAD.MOV.U32 R152, RZ, RZ, R179 ;  /* 0x000000ffff987224 */ /* 0x000fe200078e00b3 */
[----:B-1----:R-:W2:Y:S04]  /*92200*/  LDL.LU.64 R194, [R1+0x53e0] ;  /* 0x0053e00001c27983 */ /* 0x002ea80000300a00 */
[----:B------:R-:W2:Y:S04]  /*92210*/  LDL.LU.64 R192, [R1+0x53d8] ;  /* 0x0053d80001c07983 */ /* 0x000ea80000300a00 */
[----:B------:R-:W-:Y:S04]  /*92220*/  STL.64 [R1+0x7e0], R188 ;  /* 0x0007e0bc01007387 */ /* 0x000fe80000100a00 */
[----:B------:R1:W-:Y:S01]  /*92230*/  STL.64 [R1+0x7e8], R190 ;  /* 0x0007e8be01007387 */ /* 0x0003e20000100a00 */
[----:B------:R-:W-:-:S03]  /*92240*/  IMAD.MOV.U32 R157, RZ, RZ, R176 ;  /* 0x000000ffff9d7224 */ /* 0x000fc600078e00b0 */
[----:B-1----:R-:W2:Y:S04]  /*92250*/  LDL.LU.64 R190, [R1+0x53d0] ;  /* 0x0053d00001be7983 */ /* 0x002ea80000300a00 */
[----:B------:R-:W2:Y:S04]  /*92260*/  LDL.LU.64 R188, [R1+0x53c8] ;  /* 0x0053c80001bc7983 */ /* 0x000ea80000300a00 */
[----:B------:R-:W-:Y:S04]  /*92270*/  STL.64 [R1+0x7d0], R184 ;  /* 0x0007d0b801007387 */ /* 0x000fe80000100a00 */
[----:B------:R1:W-:Y:S04]  /*92280*/  STL.64 [R1+0x7d8], R186 ;  /* 0x0007d8ba01007387 */ /* 0x0003e80000100a00 */
[----:B-1----:R-:W4:Y:S04]  /*92290*/  LDL.LU.64 R186, [R1+0x53c0] ;  /* 0x0053c00001ba7983 */ /* 0x002f280000300a00 */
[----:B------:R-:W4:Y:S04]  /*922a0*/  LDL.LU.64 R184, [R1+0x53b8] ;  /* 0x0053b80001b87983 */ /* 0x000f280000300a00 */
[----:B------:R-:W4:Y:S04]  /*922b0*/  LDL.LU.64 R178, [R1+0x53b0] ;  /* 0x0053b00001b27983 */ /* 0x000f280000300a00 */
        /* <DEDUP_REMOVED lines=9> */
[C---:B---3--:R-:W-:Y:S08]  /*92350*/  HMMA.1688.F32.TF32 R164, R180.reuse, R10, R164 ;  /* 0x0000000ab4a4723c */ /* 0x048ff000000810a4 */
[C---:B------:R-:W-:Y:S08]  /*92360*/  HMMA.1688.F32.TF32 R244, R180.reuse, R14, R244 ;  /* 0x0000000eb4f4723c */ /* 0x040ff000000810f4 */
[----:B------:R-:W-:Y:S08]  /*92370*/  HMMA.1688.F32.TF32 R180, R180, R6, R228 ;  /* 0x00000006b4b4723c */ /* 0x000ff000000810e4 */
[C---:B------:R-:W-:Y:S07]  /*92380*/  HMMA.1688.F32.TF32 R228, R160.reuse, R86, R248 ;  /* 0x00000056a0e4723c */ /* 0x040fee00000810f8 */
[----:B------:R-:W-:Y:S04]  /*92390*/  STL.64 [R1+0x790], R244 ;  /* 0x000790f401007387 */ /* 0x000fe80000100a00 */
[----:B------:R-:W-:Y:S04]  /*923a0*/  STL.64 [R1+0x798], R246 ;  /* 0x000798f601007387 */ /* 0x000fe80000100a00 */
[----:B------:R-:W-:Y:S04]  /*923b0*/  STL.64 [R1+0x780], R164 ;  /* 0x000780a401007387 */ /* 0x000fe80000100a00 */
[----:B------:R1:W-:Y:S02]  /*923c0*/  STL.64 [R1+0x788], R166 ;  /* 0x000788a601007387 */ /* 0x0003e40000100a00 */
[C---:B-1----:R-:W-:Y:S02]  /*923d0*/  HMMA.1688.F32.TF32 R164, R160.reuse, R82, R236 ;  /* 0x00000052a0a4723c */ /* 0x042fe400000810ec */
[----:B------:R-:W-:Y:S04]  /*923e0*/  STL.64 [R1+0x750], R180 ;  /* 0x000750b401007387 */ /* 0x000fe80000100a00 */
[----:B------:R1:W-:Y:S04]  /*923f0*/  STL.64 [R1+0x758], R182 ;  /* 0x000758b601007387 */ /* 0x0003e80000100a00 */
[----:B------:R-:W-:Y:S04]  /*92400*/  STL.64 [R1+0x740], R228 ;  /* 0x000740e401007387 */ /* 0x000fe80000100a00 */
[----:B------:R-:W-:Y:S01]  /*92410*/  STL.64 [R1+0x748], R230 ;  /* 0x000748e601007387 */ /* 0x000fe20000100a00 */
[C---:B-1----:R-:W-:Y:S08]  /*92420*/  HMMA.1688.F32.TF32 R180, R160.reuse, R78, R240 ;  /* 0x0000004ea0b4723c */ /* 0x042ff000000810f0 */
[----:B------:R-:W-:Y:S04]  /*92430*/  STL.64 [R1+0x730], R164 ;  /* 0x000730a401007387 */ /* 0x000fe80000100a00 */
[----:B------:R1:W-:Y:S11]  /*92440*/  STL.64 [R1+0x738], R166 ;  /* 0x000738a601007387 */ /* 0x0003f60000100a00 */
[----:B------:R-:W-:Y:S04]  /*92450*/  STL.64 [R1+0x720], R180 ;  /* 0x000720b401007387 */ /* 0x000fe80000100a00 */
[----:B------:R-:W-:Y:S01]  /*92460*/  STL.64 [R1+0x728], R182 ;  /* 0x000728b601007387 */ /* 0x000fe20000100a00 */
[C---:B--2---:R-:W-:Y:S08]  /*92470*/  HMMA.1688.F32.TF32 R236, R160.reuse, R114, R188 ;  /* 0x00000072a0ec723c */ /* 0x044ff000000810bc */
[C---:B----4-:R-:W-:Y:S08]  /*92480*/  HMMA.1688.F32.TF32 R240, R160.reuse, R66, R176 ;  /* 0x00000042a0f0723c */ /* 0x050ff000000810b0 */
[C---:B-1----:R-:W-:Y:S08]  /*92490*/  HMMA.1688.F32.TF32 R164, R160.reuse, R70, R172 ;  /* 0x00000046a0a4723c */ /* 0x042ff000000810ac */
[C---:B------:R-:W-:Y:S11]  /*924a0*/  HMMA.1688.F32.TF32 R168, R160.reuse, R74, R168 ;  /* 0x0000004aa0a8723c */ /* 0x040ff600000810a8 */
[----:B------:R-:W-:Y:S11]  /*924b0*/  @!UPT UIADD3 URZ, URZ, URZ, URZ ;  /* 0x0000003f3f3ff290 */ /* 0x000ff6000fffe03f */
[----:B------:R-:W-:Y:S01]  /*924c0*/  @!UPT UIADD3 URZ, URZ, URZ, URZ ;  /* 0x0000003f3f3ff290 */ /* 0x000fe2000fffe03f */
[----:B------:R-:W-:Y:S04]  /*924d0*/  STL.64 [R1+0x710], R168 ;  /* 0x000710a801007387 */ /* 0x000fe80000100a00 */
[----:B------:R-:W-:Y:S04]  /*924e0*/  STL.64 [R1+0x718], R170 ;  /* 0x000718aa01007387 */ /* 0x000fe80000100a00 */
[----:B------:R-:W-:Y:S04]  /*924f0*/  STL [R1+0x5210], R240 ;  /* 0x005210f001007387 */ /* 0x000fe80000100800 */
[----:B------:R-:W-:Y:S04]  /*92500*/  STL.64 [R1+0x700], R164 ;  /* 0x000700a401007387 */ /* 0x000fe80000100a00 */
[----:B------:R1:W-:Y:S02]  /*92510*/  STL.64 [R1+0x708], R166 ;  /* 0x000708a601007387 */ /* 0x0003e40000100a00 */
[C---:B-1----:R-:W-:Y:S02]  /*92520*/  HMMA.1688.F32.TF32 R164, R160.reuse, R110, R184 ;  /* 0x0000006ea0a4723c */ /* 0x042fe400000810b8 */
[----:B------:R-:W-:Y:S04]  /*92530*/  STL [R1+0x520c], R241 ;  /* 0x00520cf101007387 */ /* 0x000fe80000100800 */
[----:B------:R-:W-:Y:S04]  /*92540*/  STL [R1+0x5208], R242 ;  /* 0x005208f201007387 */ /* 0x000fe80000100800 */
[----:B------:R-:W-:Y:S04]  /*92550*/  STL [R1+0x5204], R243 ;  /* 0x005204f301007387 */ /* 0x000fe80000100800 */
[----:B------:R-:W-:Y:S09]  /*92560*/  STL [R1+0x5200], R236 ;  /* 0x005200ec01007387 */ /* 0x000ff20000100800 */
[----:B------:R-:W-:Y:S04]  /*92570*/  STL.64 [R1+0x6f0], R164 ;  /* 0x0006f0a401007387 */ /* 0x000fe80000100a00 */
[----:B------:R1:W-:Y:S02]  /*92580*/  STL.64 [R1+0x6f8], R166 ;  /* 0x0006f8a601007387 */ /* 0x0003e40000100a00 */
[C---:B-1----:R-:W-:Y:S02]  /*92590*/  HMMA.1688.F32.TF32 R164, R160.reuse, R122, R196 ;  /* 0x0000007aa0a4723c */ /* 0x042fe400000810c4 */
[----:B------:R1:W-:Y:S06]  /*925a0*/  STL [R1+0x51fc], R237 ;  /* 0x0051fced01007387 */ /* 0x0003ec0000100800 */
[C---:B------:R-:W-:Y:S11]  /*925b0*/  HMMA.1688.F32.TF32 R168, R160.reuse, R118, R192 ;  /* 0x00000076a0a8723c */ /* 0x040ff600000810c0 */
[----:B------:R-:W-:Y:S05]  /*925c0*/  @!UPT UIADD3 URZ, URZ, URZ, URZ ;  /* 0x0000003f3f3ff290 */ /* 0x000fea000fffe03f */
[----:B------:R-:W-:Y:S01]  /*925d0*/  IMAD.MOV.U32 R242, RZ, RZ, R164 ;  /* 0x000000fffff27224 */ /* 0x000fe200078e00a4 */
[----:B------:R-:W-:Y:S01]  /*925e0*/  MOV R243, R165 ;  /* 0x000000a500f37202 */ /* 0x000fe20000000f00 */
[----:B------:R-:W-:Y:S02]  /*925f0*/  IMAD.MOV.U32 R236, RZ, RZ, R166 ;  /* 0x000000ffffec7224 */ /* 0x000fe400078e00a6 */
[----:B-1----:R-:W-:Y:S02]  /*92600*/  IMAD.MOV.U32 R237, RZ, RZ, R167 ;  /* 0x000000ffffed7224 */ /* 0x002fe400078e00a7 */
[----:B------:R-:W-:Y:S01]  /*92610*/  HMMA.1688.F32.TF32 R164, R160, R126, R200 ;  /* 0x0000007ea0a4723c */ /* 0x000fe200000810c8 */
[----:B------:R-:W-:Y:S04]  /*92620*/  STL [R1+0x51f8], R238 ;  /* 0x0051f8ee01007387 */ /* 0x000fe80000100800 */
[----:B------:R-:W-:Y:S04]  /*92630*/  STL [R1+0x51f4], R239 ;  /* 0x0051f4ef01007387 */ /* 0x000fe80000100800 */
[----:B------:R-:W-:Y:S04]  /*92640*/  STL.64 [R1+0x6e0], R168 ;  /* 0x0006e0a801007387 */ /* 0x000fe80000100a00 */
[----:B------:R-:W-:Y:S10]  /*92650*/  STL.64 [R1+0x6e8], R170 ;  /* 0x0006e8aa01007387 */ /* 0x000ff40000100a00 */
[----:B------:R1:W-:Y:S01]  /*92660*/  STL.64 [R1+0x6c0], R164 ;  /* 0x0006c0a401007387 */ /* 0x0003e20000100a00 */
[----:B------:R-:W-:Y:S01]  /*92670*/  IMAD.MOV.U32 R240, RZ, RZ, R166 ;  /* 0x000000fffff07224 */ /* 0x000fe200078e00a6 */
[----:B------:R-:W-:-:S02]  /*92680*/  MOV R241, R167 ;  /* 0x000000a700f17202 */ /* 0x000fc40000000f00 */
[C---:B-1----:R-:W-:Y:S08]  /*92690*/  HMMA.1688.F32.TF32 R164, R160.reuse, R130, R204 ;  /* 0x00000082a0a4723c */ /* 0x042ff000000810cc */
[C---:B------:R-:W-:Y:S01]  /*926a0*/  HMMA.1688.F32.TF32 R228, R160.reuse, R146, R212 ;  /* 0x00000092a0e4723c */ /* 0x040fe200000810d4 */
[----:B------:R-:W-:Y:S11]  /*926b0*/  STL.64 [R1+0x52e0], R242 ;  /* 0x0052e0f201007387 */ /* 0x000ff60000100a00 */
[----:B------:R-:W-:Y:S04]  /*926c0*/  @!UPT UIADD3 URZ, URZ, URZ, URZ ;  /* 0x0000003f3f3ff290 */ /* 0x000fe8000fffe03f */
[----:B------:R-:W-:Y:S01]  /*926d0*/  IMAD.MOV.U32 R207, RZ, RZ, R164 ;  /* 0x000000ffffcf7224 */ /* 0x000fe200078e00a4 */
[----:B------:R-:W-:Y:S01]  /*926e0*/  MOV R204, R167 ;  /* 0x000000a700cc7202 */ /* 0x000fe20000000f00 */
[----:B------:R-:W-:Y:S02]  /*926f0*/  IMAD.MOV.U32 R206, RZ, RZ, R165 ;  /* 0x000000ffffce7224 */ /* 0x000fe400078e00a5 */
[----:B------:R-:W-:Y:S01]  /*92700*/  IMAD.MOV.U32 R205, RZ, RZ, R166 ;  /* 0x000000ffffcd7224 */ /* 0x000fe200078e00a6 */
[----:B------:R-:W-:Y:S01]  /*92710*/  HMMA.1688.F32.TF32 R168, R160, R150, R216 ;  /* 0x00000096a0a8723c */ /* 0x000fe200000810d8 */
[----:B------:R-:W-:Y:S01]  /*92720*/  IMAD.MOV.U32 R248, RZ, RZ, R68 ;  /* 0x000000fffff87224 */ /* 0x000fe200078e0044 */
[----:B------:R-:W-:Y:S01]  /*92730*/  MOV R249, R69 ;  /* 0x0000004500f97202 */ /* 0x000fe20000000f00 */
[----:B------:R-:W-:Y:S02]  /*92740*/  IMAD.MOV.U32 R250, RZ, RZ, R108 ;  /* 0x000000fffffa7224 */ /* 0x000fe400078e006c */
[----:B------:R-:W-:-:S02]  /*92750*/  IMAD.MOV.U32 R251, RZ, RZ, R109 ;  /* 0x000000fffffb7224 */ /* 0x000fc400078e006d */
[----:B------:R-:W-:Y:S01]  /*92760*/  IMAD.MOV.U32 R244, RZ, RZ, R2 ;  /* 0x000000fffff47224 */ /* 0x000fe200078e0002 */
[----:B------:R-:W-:Y:S01]  /*92770*/  HMMA.1688.F32.TF32 R164, R160, R142, R208 ;  /* 0x0000008ea0a4723c */ /* 0x000fe200000810d0 */
[----:B------:R-:W-:Y:S04]  /*92780*/  STL.64 [R1+0x52d8], R240 ;  /* 0x0052d8f001007387 */ /* 0x000fe80000100a00 */
[----:B------:R-:W-:Y:S04]  /*92790*/  STL.64 [R1+0x52f0], R206 ;  /* 0x0052f0ce01007387 */ /* 0x000fe80000100a00 */
[----:B------:R-:W-:Y:S01]  /*927a0*/  STL.64 [R1+0x52e8], R204 ;  /* 0x0052e8cc01007387 */ /* 0x000fe20000100a00 */
[----:B------:R-:W-:-:S02]  /*927b0*/  IMAD.MOV.U32 R182, RZ, RZ, R129 ;  /* 0x000000ffffb67224 */ /* 0x000fc400078e0081 */
        /* <DEDUP_REMOVED lines=8> */
[----:B------:R-:W-:Y:S01]  /*92840*/  IMAD.MOV.U32 R75, RZ, RZ, R116 ;  /* 0x000000ffff4b7224 */ /* 0x000fe200078e0074 */
[----:B------:R-:W-:Y:S01]  /*92850*/  MOV R79, R36 ;  /* 0x00000024004f7202 */ /* 0x000fe20000000f00 */
[----:B------:R-:W-:-:S02]  /*92860*/  IMAD.MOV.U32 R238, RZ, RZ, R164 ;  /* 0x000000ffffee7224 */ /* 0x000fc400078e00a4 */
[----:B------:R-:W-:Y:S01]  /*92870*/  IMAD.MOV.U32 R78, RZ, RZ, R37 ;  /* 0x000000ffff4e7224 */ /* 0x000fe200078e0025 */
[----:B------:R-:W-:Y:S01]  /*92880*/  MOV R245, R252 ;  /* 0x000000fc00f57202 */ /* 0x000fe20000000f00 */
[----:B------:R-:W-:Y:S01]  /*92890*/  IMAD.MOV.U32 R239, RZ, RZ, R165 ;  /* 0x000000ffffef7224 */ /* 0x000fe200078e00a5 */
[----:B------:R1:W-:Y:S04]  /*928a0*/  STL.64 [R1+0x6a8], R166 ;  /* 0x0006a8a601007387 */ /* 0x0003e80000100a00 */
[----:B------:R-:W-:Y:S04]  /*928b0*/  STL.64 [R1+0x5300], R238 ;  /* 0x005300ee01007387 */ /* 0x000fe80000100a00 */
[----:B------:R-:W-:Y:S01]  /*928c0*/  STL.64 [R1+0x52f8], R236 ;  /* 0x0052f8ec01007387 */ /* 0x000fe20000100a00 */
[----:B-1----:R-:W-:Y:S03]  /*928d0*/  HMMA.1688.F32.TF32 R164, R160, R154, R220 ;  /* 0x0000009aa0a4723c */ /* 0x002fe600000810dc */
[----:B------:R-:W-:Y:S04]  /*928e0*/  STL [R1+0x51ec], R228 ;  /* 0x0051ece401007387 */ /* 0x000fe80000100800 */
[----:B------:R-:W-:Y:S04]  /*928f0*/  STL [R1+0x51e8], R229 ;  /* 0x0051e8e501007387 */ /* 0x000fe80000100800 */
[----:B------:R-:W-:Y:S04]  /*92900*/  STL [R1+0x51e4], R230 ;  /* 0x0051e4e601007387 */ /* 0x000fe80000100800 */
[----:B------:R-:W-:Y:S04]  /*92910*/  STL [R1+0x51e0], R231 ;  /* 0x0051e0e701007387 */ /* 0x000fe80000100800 */
[----:B------:R1:W-:Y:S01]  /*92920*/  STL.64 [R1+0x5308], R148 ;  /* 0x0053089401007387 */ /* 0x0003e20000100a00 */
[----:B------:R-:W-:-:S02]  /*92930*/  IMAD.MOV.U32 R172, RZ, RZ, R113 ;  /* 0x000000ffffac7224 */ /* 0x000fc400078e0071 */
[----:B------:R-:W-:Y:S01]  /*92940*/  IMAD.MOV.U32 R70, RZ, RZ, R53 ;  /* 0x000000ffff467224 */ /* 0x000fe200078e0035 */
[----:B------:R-:W-:Y:S01]  /*92950*/  MOV R181, R140 ;  /* 0x0000008c00b57202 */ /* 0x000fe20000000f00 */
[----:B------:R-:W-:Y:S01]  /*92960*/  IMAD.MOV.U32 R174, RZ, RZ, R49 ;  /* 0x000000ffffae7224 */ /* 0x000fe200078e0031 */
[----:B------:R-:W-:Y:S01]  /*92970*/  LDS R146, [R3+0x85400] ;  /* 0x0854000003927984 */ /* 0x000fe20000000800 */
[----:B------:R-:W-:Y:S02]  /*92980*/  IMAD.MOV.U32 R175, RZ, RZ, R48 ;  /* 0x000000ffffaf7224 */ /* 0x000fe400078e0030 */
[----:B------:R-:W-:Y:S01]  /*92990*/  IMAD.MOV.U32 R180, RZ, RZ, R141 ;  /* 0x000000ffffb47224 */ /* 0x000fe200078e008d */
[----:B------:R-:W-:Y:S01]  /*929a0*/  LDS R147, [R0+0x85400] ;  /* 0x0854000000937984 */ /* 0x000fe20000000800 */
[----:B-1----:R-:W-:Y:S01]  /*929b0*/  HMMA.1688.F32.TF32 R148, R160, R158, R224 ;  /* 0x0000009ea094723c */ /* 0x002fe200000810e0 */
[----:B------:R-:W-:Y:S02]  /*929c0*/  IMAD.MOV.U32 R228, RZ, RZ, R165 ;  /* 0x000000ffffe47224 */ /* 0x000fe400078e00a5 */
[----:B------:R-:W-:Y:S04]  /*929d0*/  STL.64 [R1+0x690], R168 ;  /* 0x000690a801007387 */ /* 0x000fe80000100a00 */
[----:B------:R-:W-:Y:S04]  /*929e0*/  STL.64 [R1+0x698], R170 ;  /* 0x000698aa01007387 */ /* 0x000fe80000100a00 */
[----:B------:R1:W-:Y:S04]  /*929f0*/  STL [R1+0x680], R164 ;  /* 0x000680a401007387 */ /* 0x0003e80000100800 */
[----:B------:R-:W-:Y:S04]  /*92a00*/  STL.64 [R1+0x5310], R152 ;  /* 0x0053109801007387 */ /* 0x000fe80000100a00 */
[----:B------:R2:W-:Y:S01]  /*92a10*/  STL [R1+0x51f0], R228 ;  /* 0x0051f0e401007387 */ /* 0x0005e20000100800 */
[----:B------:R-:W-:Y:S01]  /*92a20*/  MOV R229, R166 ;  /* 0x000000a600e57202 */ /* 0x000fe20000000f00 */
[----:B-1----:R-:W-:Y:S01]  /*92a30*/  IMAD.MOV.U32 R164, RZ, RZ, R60 ;  /* 0x000000ffffa47224 */ /* 0x002fe200078e003c */
[----:B------:R-:W-:Y:S01]  /*92a40*/  MOV R165, R61 ;  /* 0x0000003d00a57202 */ /* 0x000fe20000000f00 */
[----:B--2---:R-:W2:Y:S04]  /*92a50*/  LDL R228, [R1+0xc58] ;  /* 0x000c580001e47983 */ /* 0x004ea80000100800 */
[----:B------:R-:W-:Y:S04]  /*92a60*/  STL [R1+0x674], R149 ;  /* 0x0006749501007387 */ /* 0x000fe80000100800 */
[----:B------:R-:W-:Y:S04]  /*92a70*/  STL.64 [R1+0x678], R150 ;  /* 0x0006789601007387 */ /* 0x000fe80000100a00 */
[----:B------:R-:W3:Y:S04]  /*92a80*/  LDL.LU R68, [R1+0x5380] ;  /* 0x0053800001447983 */ /* 0x000ee80000300800 */
[----:B------:R-:W4:Y:S01]  /*92a90*/  LDL.LU R69, [R1+0x537c] ;  /* 0x00537c0001457983 */ /* 0x000f220000300800 */
[----:B------:R-:W-:-:S03]  /*92aa0*/  IMAD.MOV.U32 R230, RZ, RZ, R167 ;  /* 0x000000ffffe67224 */ /* 0x000fc600078e00a7 */
        /* <DEDUP_REMOVED lines=9> */
[----:B------:R-:W-:Y:S04]  /*92b40*/  STL.64 [R1+0x5318], R156 ;  /* 0x0053189c01007387 */ /* 0x000fe80000100a00 */
[----:B------:R-:W4:Y:S01]  /*92b50*/  LDL R227, [R1+0xc64] ;  /* 0x000c640001e37983 */ /* 0x000f220000100800 */
[----:B------:R-:W-:-:S02]  /*92b60*/  IMAD.MOV.U32 R168, RZ, RZ, R45 ;  /* 0x000000ffffa87224 */ /* 0x000fc400078e002d */
[----:B------:R-:W-:Y:S01]  /*92b70*/  IMAD.MOV.U32 R169, RZ, RZ, R44 ;  /* 0x000000ffffa97224 */ /* 0x000fe200078e002c */
[C---:B------:R-:W-:Y:S08]  /*92b80*/  HMMA.1688.F32.TF32 R48, R160.reuse, R50, R172 ;  /* 0x00000032a030723c */ /* 0x040ff000000810ac */
[----:B------:R-:W-:Y:S01]  /*92b90*/  HMMA.1688.F32.TF32 R44, R160, R46, R72 ;  /* 0x0000002ea02c723c */ /* 0x000fe20000081048 */
[----:B------:R-:W-:Y:S01]  /*92ba0*/  IMAD.MOV.U32 R170, RZ, RZ, R41 ;  /* 0x000000ffffaa7224 */ /* 0x000fe200078e0029 */
[----:B------:R-:W-:Y:S01]  /*92bb0*/  MOV R171, R40 ;  /* 0x0000002800ab7202 */ /* 0x000fe20000000f00 */
[----:B------:R-:W-:-:S02]  /*92bc0*/  IMAD.MOV.U32 R246, RZ, RZ, R145 ;  /* 0x000000fffff67224 */ /* 0x000fc400078e0091 */
[----:B------:R-:W-:Y:S01]  /*92bd0*/  IMAD.MOV.U32 R247, RZ, RZ, R144 ;  /* 0x000000fffff77224 */ /* 0x000fe200078e0090 */
[----:B------:R-:W-:Y:S04]  /*92be0*/  LDS R145, [R0+0x85000] ;  /* 0x0850000000917984 */ /* 0x000fe80000000800 */
[----:B------:R-:W-:Y:S11]  /*92bf0*/  LDS R144, [R3+0x85000] ;  /* 0x0850000003907984 */ /* 0x000ff60000000800 */
[----:B------:R-:W-:Y:S03]  /*92c00*/  @!UPT UIADD3 URZ, URZ, URZ, URZ ;  /* 0x0000003f3f3ff290 */ /* 0x000fe6000fffe03f */
[----:B------:R-:W-:Y:S01]  /*92c10*/  IMAD.MOV.U32 R252, RZ, RZ, R47 ;  /* 0x000000fffffc7224 */ /* 0x000fe200078e002f */
[----:B--2---:R-:W-:Y:S04]  /*92c20*/  LDS R141, [R228+0x85000] ;  /* 0x08500000e48d7984 */ /* 0x004fe80000000800 */
[----:B------:R-:W-:Y:S01]  /*92c30*/  LDS R143, [R228+0x85400] ;  /* 0x08540000e48f7984 */ /* 0x000fe20000000800 */
[----:B---3--:R-:W-:Y:S01]  /*92c40*/  MOV R177, R108 ;  /* 0x0000006c00b17202 */ /* 0x008fe20000000f00 */
[----:B----4-:R-:W-:Y:S02]  /*92c50*/  IMAD.MOV.U32 R176, RZ, RZ, R109 ;  /* 0x000000ffffb07224 */ /* 0x010fe400078e006d */
[----:B------:R-:W1:Y:S04]  /*92c60*/  LDSM.16.M88.4 R128, [R2+0x100] ;  /* 0x000100000280783b */ /* 0x000e680000000200 */
[----:B------:R-:W2:Y:S04]  /*92c70*/  LDSM.16.M88.4 R124, [R2+0x2100] ;  /* 0x00210000027c783b */ /* 0x000ea80000000200 */
[----:B------:R-:W3:Y:S04]  /*92c80*/  LDSM.16.M88.4 R120, [R2+0x4100] ;  /* 0x004100000278783b */ /* 0x000ee80000000200 */
[----:B------:R-:W4:Y:S04]  /*92c90*/  LDSM.16.M88.4 R116, [R2+0x6100] ;  /* 0x006100000274783b */ /* 0x000f280000000200 */
[----:B------:R-:W3:Y:S04]  /*92ca0*/  LDSM.16.M88.4 R112, [R2+0x8100] ;  /* 0x008100000270783b */ /* 0x000ee80000000200 */
[----:B------:R-:W3:Y:S01]  /*92cb0*/  LDSM.16.M88.4 R108, [R2+0xa100] ;  /* 0x00a10000026c783b */ /* 0x000ee20000000200 */
[----:B------:R-:W-:Y:S01]  /*92cc0*/  IMAD.MOV.U32 R66, RZ, RZ, R61 ;  /* 0x000000ffff427224 */ /* 0x000fe200078e003d */
[----:B------:R-:W-:Y:S01]  /*92cd0*/  MOV R67, R60 ;  /* 0x0000003c00437202 */ /* 0x000fe20000000f00 */
[----:B------:R-:W-:Y:S01]  /*92ce0*/  IMAD.MOV.U32 R178, RZ, RZ, R69 ;  /* 0x000000ffffb27224 */ /* 0x000fe200078e0045 */
[----:B------:R-:W-:Y:S01]  /*92cf0*/  LDS R140, [R227+0x85000] ;  /* 0x08500000e38c7984 */ /* 0x000fe20000000800 */
[----:B------:R-:W-:-:S02]  /*92d00*/  IMAD.MOV.U32 R179, RZ, RZ, R68 ;  /* 0x000000ffffb37224 */ /* 0x000fc400078e0044 */
[----:B------:R-:W-:Y:S01]  /*92d10*/  IMAD.MOV.U32 R68, RZ, RZ, R57 ;  /* 0x000000ffff447224 */ /* 0x000fe200078e0039 */
[----:B------:R-:W4:Y:S01]  /*92d20*/  LDS R142, [R227+0x85400] ;  /* 0x08540000e38e7984 */ /* 0x000f220000000800 */
[----:B------:R-:W-:Y:S01]  /*92d30*/  IMAD.MOV.U32 R69, RZ, RZ, R56 ;  /* 0x000000ffff457224 */ /* 0x000fe200078e0038 */
[C---:B------:R-:W-:Y:S02]  /*92d40*/  HMMA.1688.F32.TF32 R60, R160.reuse, R62, R64 ;  /* 0x0000003ea03c723c */ /* 0x040fe40000081040 */
[----:B------:R-:W-:Y:S04]  /*92d50*/  LDSM.16.M88.4 R72, [R2+0x24100] ;  /* 0x024100000248783b */ /* 0x000fe80000000200 */
[----:B------:R-:W-:Y:S02]  /*92d60*/  LDSM.16.M88.4 R64, [R2+0x28100] ;  /* 0x028100000240783b */ /* 0x000fe40000000200 */
[C---:B------:R-:W-:Y:S08]  /*92d70*/  HMMA.1688.F32.TF32 R56, R160.reuse, R58, R176 ;  /* 0x0000003aa038723c */ /* 0x040ff000000810b0 */
[C---:B------:R-:W-:Y:S01]  /*92d80*/  HMMA.1688.F32.TF32 R52, R160.reuse, R54, R68 ;  /* 0x00000036a034723c */ /* 0x040fe20000081044 */
        /* <DEDUP_REMOVED lines=21> */
[----:B------:R2:W-:Y:S04]  /*92ee0*/  STL [R1+0x568], R46 ;  /* 0x0005682e01007387 */ /* 0x0005e80000100800 */
[----:B------:R-:W-:Y:S01]  /*92ef0*/  LDSM.16.M88.4 R68, [R2+0x26100] ;  /* 0x026100000244783b */ /* 0x000fe20000000200 */
[C---:B-1----:R-:W-:Y:S03]  /*92f00*/  HMMA.1688.F32.TF32 R48, R160.reuse, R42, R168 ;  /* 0x0000002aa030723c */ /* 0x042fe600000810a8 */
[----:B------:R-:W-:Y:S04]  /*92f10*/  LDSM.16.M88.4 R60, [R2+0x2a100] ;  /* 0x02a10000023c783b */ /* 0x000fe80000000200 */
[----:B------:R-:W-:Y:S01]  /*92f20*/  LDSM.16.M88.4 R56, [R2+0x2c100] ;  /* 0x02c100000238783b */ /* 0x000fe20000000200 */
[C---:B--2---:R-:W-:Y:S03]  /*92f30*/  HMMA.1688.F32.TF32 R44, R160.reuse, R38, R76 ;  /* 0x00000026a02c723c */ /* 0x044fe6000008104c */
[----:B------:R-:W-:Y:S04]  /*92f40*/  LDSM.16.M88.4 R76, [R2+0x22100] ;  /* 0x02210000024c783b */ /* 0x000fe80000000200 */
[----:B------:R-:W-:Y:S01]  /*92f50*/  LDSM.16.M88.4 R52, [R2+0x2e100] ;  /* 0x02e100000234783b */ /* 0x000fe20000000200 */
[C---:B------:R-:W-:Y:S03]  /*92f60*/  HMMA.1688.F32.TF32 R40, R160.reuse, R34, R80 ;  /* 0x00000022a028723c */ /* 0x040fe60000081050 */
[----:B------:R-:W-:Y:S05]  /*92f70*/  LDSM.16.M88.4 R80, [R2+0x20100] ;  /* 0x020100000250783b */ /* 0x000fea0000000200 */
[C---:B------:R-:W-:Y:S01]  /*92f80*/  HMMA.1688.F32.TF32 R36, R160.reuse, R30, R84 ;  /* 0x0000001ea024723c */ /* 0x040fe20000081054 */
[----:B------:R-:W-:Y:S04]  /*92f90*/  STL.64 [R1+0x550], R48 ;  /* 0x0005503001007387 */ /* 0x000fe80000100a00 */
[----:B------:R-:W-:Y:S04]  /*92fa0*/  STL.64 [R1+0x558], R50 ;  /* 0x0005583201007387 */ /* 0x000fe80000100a00 */
[----:B------:R-:W-:Y:S04]  /*92fb0*/  STL.64 [R1+0x540], R44 ;  /* 0x0005402c01007387 */ /* 0x000fe80000100a00 */
[----:B------:R1:W-:Y:S04]  /*92fc0*/  STL.64 [R1+0x548], R46 ;  /* 0x0005482e01007387 */ /* 0x0003e80000100a00 */
[----:B------:R-:W-:Y:S04]  /*92fd0*/  STL.64 [R1+0x530], R40 ;  /* 0x0005302801007387 */ /* 0x000fe80000100a00 */
[----:B------:R2:W-:Y:S01]  /*92fe0*/  STL.64 [R1+0x538], R42 ;  /* 0x0005382a01007387 */ /* 0x0005e20000100a00 */
[C---:B-1----:R-:W-:Y:S03]  /*92ff0*/  HMMA.1688.F32.TF32 R44, R160.reuse, R26, R180 ;  /* 0x0000001aa02c723c */ /* 0x042fe600000810b4 */
[----:B------:R-:W-:Y:S04]  /*93000*/  STL.64 [R1+0x520], R36 ;  /* 0x0005202401007387 */ /* 0x000fe80000100a00 */
[----:B------:R1:W-:Y:S01]  /*93010*/  STL.64 [R1+0x528], R38 ;  /* 0x0005282601007387 */ /* 0x0003e20000100a00 */
[C---:B--2---:R-:W-:Y:S03]  /*93020*/  HMMA.1688.F32.TF32 R40, R160.reuse, R22, R244 ;  /* 0x00000016a028723c */ /* 0x044fe600000810f4 */
[----:B------:R-:W-:Y:S04]  /*93030*/  LDSM.16.M88.4 R84, [R2+0x1e100] ;  /* 0x01e100000254783b */ /* 0x000fe80000000200 */
[----:B------:R-:W-:Y:S01]  /*93040*/  LDSM.16.M88.4 R48, [R2+0x30100] ;  /* 0x030100000230783b */ /* 0x000fe20000000200 */
        /* <DEDUP_REMOVED lines=9> */
[----:B-1----:R-:W-:Y:S01]  /*930e0*/  HMMA.1688.F32.TF32 R36, R160, R6, R88 ;  /* 0x00000006a024723c */ /* 0x002fe20000081058 */
[----:B------:R-:W-:Y:S06]  /*930f0*/  LDSM.16.M88.4 R88, [R2+0x14100] ;  /* 0x014100000258783b */ /* 0x000fec0000000200 */
[----:B------:R-:W-:Y:S04]  /*93100*/  STL.64 [R1+0x610], R44 ;  /* 0x0006102c01007387 */ /* 0x000fe80000100a00 */
[----:B------:R1:W-:Y:S04]  /*93110*/  STL.64 [R1+0x618], R46 ;  /* 0x0006182e01007387 */ /* 0x0003e80000100a00 */
[----:B------:R-:W-:Y:S04]  /*93120*/  STL.64 [R1+0x600], R40 ;  /* 0x0006002801007387 */ /* 0x000fe80000100a00 */
[----:B------:R2:W-:Y:S01]  /*93130*/  STL.64 [R1+0x608], R42 ;  /* 0x0006082a01007387 */ /* 0x0005e20000100a00 */
[C---:B-1----:R-:W-:Y:S03]  /*93140*/  HMMA.1688.F32.TF32 R44, R140.reuse, R128, R92 ;  /* 0x000000808c2c723c */ /* 0x042fe6000008105c */
[----:B------:R-:W-:Y:S04]  /*93150*/  STL.64 [R1+0x5f0], R36 ;  /* 0x0005f02401007387 */ /* 0x000fe80000100a00 */
[----:B------:R1:W-:Y:S01]  /*93160*/  STL.64 [R1+0x5f8], R38 ;  /* 0x0005f82601007387 */ /* 0x0003e20000100a00 */
[----:B--2---:R-:W-:Y:S03]  /*93170*/  HMMA.1688.F32.TF32 R40, R140, R124, R96 ;  /* 0x0000007c8c28723c */ /* 0x004fe60000081060 */
[----:B------:R-:W-:Y:S01]  /*93180*/  LDSM.16.M88.4 R96, [R2+0x10100] ;  /* 0x010100000260783b */ /* 0x000fe20000000200 */
[----:B------:R-:W-:-:S03]  /*93190*/  MOV R248, R17 ;  /* 0x0000001100f87202 */ /* 0x000fc60000000f00 */
[----:B------:R-:W-:Y:S01]  /*931a0*/  LDSM.16.M88.4 R92, [R2+0x12100] ;  /* 0x01210000025c783b */ /* 0x000fe20000000200 */
[----:B-1----:R-:W-:Y:S03]  /*931b0*/  HMMA.1688.F32.TF32 R36, R140, R120, R100 ;  /* 0x000000788c24723c */ /* 0x002fe60000081064 */
[----:B------:R-:W-:Y:S04]  /*931c0*/  LDSM.16.M88.4 R100, [R2+0xe100] ;  /* 0x00e100000264783b */ /* 0x000fe80000000200 */
[----:B------:R-:W-:Y:S04]  /*931d0*/  STL.64 [R1+0x5e0], R44 ;  /* 0x0005e02c01007387 */ /* 0x000fe80000100a00 */
[----:B------:R-:W-:Y:S04]  /*931e0*/  STL.64 [R1+0x5e8], R46 ;  /* 0x0005e82e01007387 */ /* 0x000fe80000100a00 */
[----:B------:R-:W-:Y:S04]  /*931f0*/  STL.64 [R1+0x5d0], R40 ;  /* 0x0005d02801007387 */ /* 0x000fe80000100a00 */
[----:B------:R-:W-:Y:S01]  /*93200*/  STL.64 [R1+0x5d8], R42 ;  /* 0x0005d82a01007387 */ /* 0x000fe20000100a00 */
[----:B------:R-:W-:-:S02]  /*93210*/  IMAD.MOV.U32 R249, RZ, RZ, R16 ;  /* 0x000000fffff97224 */ /* 0x000fc400078e0010 */
[----:B------:R-:W-:Y:S01]  /*93220*/  IMAD.MOV.U32 R250, RZ, RZ, R13 ;  /* 0x000000fffffa7224 */ /* 0x000fe200078e000d */
[----:B------:R-:W-:Y:S01]  /*93230*/  LDSM.16.M88.4 R16, [R2+0x16100] ;  /* 0x016100000210783b */ /* 0x000fe20000000200 */
[----:B------:R-:W-:-:S03]  /*93240*/  IMAD.MOV.U32 R114, RZ, RZ, R38 ;  /* 0x000000ffff727224 */ /* 0x000fc600078e0026 */
[----:B------:R1:W-:Y:S01]  /*93250*/  STL.64 [R1+0x500], R36 ;  /* 0x0005002401007387 */ /* 0x0003e20000100a00 */
[----:B------:R-:W-:Y:S02]  /*93260*/  IMAD.MOV.U32 R115, RZ, RZ, R39 ;  /* 0x000000ffff737224 */ /* 0x000fe400078e0027 */
[----:B------:R-:W-:Y:S01]  /*93270*/  IMAD.MOV.U32 R251, RZ, RZ, R12 ;  /* 0x000000fffffb7224 */ /* 0x000fe200078e000c */
[----:B------:R-:W-:Y:S01]  /*93280*/  MOV R180, R9 ;  /* 0x0000000900b47202 */ /* 0x000fe20000000f00 */
[----:B------:R-:W-:Y:S01]  /*93290*/  LDSM.16.M88.4 R12, [R2+0x18100] ;  /* 0x01810000020c783b */ /* 0x000fe20000000200 */
[----:B------:R-:W-:Y:S02]  /*932a0*/  IMAD.MOV.U32 R181, RZ, RZ, R8 ;  /* 0x000000ffffb57224 */ /* 0x000fe400078e0008 */
[----:B------:R-:W-:Y:S01]  /*932b0*/  IMAD.MOV.U32 R182, RZ, RZ, R5 ;  /* 0x000000ffffb67224 */ /* 0x000fe200078e0005 */
[----:B------:R-:W-:Y:S01]  /*932c0*/  LDSM.16.M88.4 R8, [R2+0x1a100] ;  /* 0x01a100000208783b */ /* 0x000fe20000000200 */
[----:B-1----:R-:W-:Y:S03]  /*932d0*/  HMMA.1688.F32.TF32 R36, R140, R116, R104 ;  /* 0x000000748c24723c */ /* 0x002fe60000081068 */
[----:B------:R-:W1:Y:S01]  /*932e0*/  LDSM.16.M88.4 R104, [R2+0xc100] ;  /* 0x00c100000268783b */ /* 0x000e620000000200 */
[----:B------:R-:W-:-:S03]  /*932f0*/  IMAD.MOV.U32 R183, RZ, RZ, R4 ;  /* 0x000000ffffb77224 */ /* 0x000fc600078e0004 */
[----:B------:R-:W2:Y:S04]  /*93300*/  LDSM.16.M88.4 R4, [R2+0x1c100] ;  /* 0x01c100000204783b */ /* 0x000ea80000000200 */
[----:B------:R-:W3:Y:S01]  /*93310*/  LDSM.16.M88.4 R44, [R2+0x32100] ;  /* 0x03210000022c783b */ /* 0x000ee20000000200 */
[----:B------:R-:W-:-:S03]  /*93320*/  MOV R244, R33 ;  /* 0x0000002100f47202 */ /* 0x000fc60000000f00 */
[----:B------:R-:W4:Y:S09]  /*93330*/  LDSM.16.M88.4 R40, [R2+0x34100] ;  /* 0x034100000228783b */ /* 0x000f320000000200 */
[----:B------:R-:W-:Y:S01]  /*93340*/  MOV R118, R36 ;  /* 0x0000002400767202 */ /* 0x000fe20000000f00 */
[----:B------:R-:W-:-:S02]  /*93350*/  IMAD.MOV.U32 R119, RZ, RZ, R37 ;  /* 0x000000ffff777224 */ /* 0x000fc400078e0025 */
        /* <DEDUP_REMOVED lines=9> */
[----:B------:R-:W-:Y:S02]  /*933f0*/  IMAD.MOV.U32 R131, RZ, RZ, R39 ;  /* 0x000000ffff837224 */ /* 0x000fe400078e0027 */
[----:B------:R-:W-:Y:S01]  /*93400*/  HMMA.1688.F32.TF32 R36, R140, R108, R136 ;  /* 0x0000006c8c24723c */ /* 0x000fe20000081088 */
[----:B------:R1:W-:Y:S04]  /*93410*/  STL.64 [R1+0x5350], R116 ;  /* 0x0053507401007387 */ /* 0x0003e80000100a00 */
[----:B------:R-:W-:Y:S04]  /*93420*/  STL.64 [R1+0x5348], R114 ;  /* 0x0053487201007387 */ /* 0x000fe80000100a00 */
[----:B------:R-:W-:Y:S01]  /*93430*/  STL.64 [R1+0x5340], R112 ;  /* 0x0053407001007387 */ /* 0x000fe20000100a00 */
[----:B------:R-:W-:-:S02]  /*93440*/  IMAD.MOV.U32 R245, RZ, RZ, R32 ;  /* 0x000000fffff57224 */ /* 0x000fc400078e0020 */
[----:B------:R-:W-:Y:S01]  /*93450*/  IMAD.MOV.U32 R246, RZ, RZ, R29 ;  /* 0x000000fffff67224 */ /* 0x000fe200078e001d */
[----:B------:R-:W-:Y:S01]  /*93460*/  LDSM.16.M88.4 R32, [R2+0x38100] ;  /* 0x038100000220783b */ /* 0x000fe20000000200 */
[----:B------:R-:W-:Y:S01]  /*93470*/  IMAD.MOV.U32 R247, RZ, RZ, R28 ;  /* 0x000000fffff77224 */ /* 0x000fe200078e001c */
[----:B------:R-:W-:Y:S01]  /*93480*/  MOV R164, R25 ;  /* 0x0000001900a47202 */ /* 0x000fe20000000f00 */
[----:B------:R-:W-:Y:S01]  /*93490*/  IMAD.MOV.U32 R165, RZ, RZ, R24 ;  /* 0x000000ffffa57224 */ /* 0x000fe200078e0018 */
[----:B------:R-:W-:Y:S01]  /*934a0*/  LDSM.16.M88.4 R28, [R2+0x3a100] ;  /* 0x03a10000021c783b */ /* 0x000fe20000000200 */
[----:B------:R-:W-:Y:S02]  /*934b0*/  IMAD.MOV.U32 R166, RZ, RZ, R21 ;  /* 0x000000ffffa67224 */ /* 0x000fe400078e0015 */
[----:B------:R-:W-:Y:S01]  /*934c0*/  IMAD.MOV.U32 R167, RZ, RZ, R20 ;  /* 0x000000ffffa77224 */ /* 0x000fe200078e0014 */
[----:B------:R-:W-:Y:S04]  /*934d0*/  LDSM.16.M88.4 R24, [R2+0x3c100] ;  /* 0x03c100000218783b */ /* 0x000fe80000000200 */
[----:B------:R-:W-:Y:S04]  /*934e0*/  STL.64 [R1+0x4d0], R36 ;  /* 0x0004d02401007387 */ /* 0x000fe80000100a00 */
[----:B------:R-:W-:Y:S04]  /*934f0*/  STL.64 [R1+0x4d8], R38 ;  /* 0x0004d82601007387 */ /* 0x000fe80000100a00 */
[----:B-1----:R-:W-:Y:S04]  /*93500*/  STL [R1+0x5038], R106 ;  /* 0x0050386a01007387 */ /* 0x002fe80000100800 */
        /* <DEDUP_REMOVED lines=20> */
[----:B------:R2:W-:Y:S04]  /*93650*/  STL [R1+0x5078], R87 ;  /* 0x0050785701007387 */ /* 0x0005e80000100800 */
[----:B------:R1:W-:Y:S04]  /*93660*/  STL [R1+0x5084], R82 ;  /* 0x0050845201007387 */ /* 0x0003e80000100800 */
[----:B------:R1:W-:Y:S04]  /*93670*/  STL [R1+0x5080], R83 ;  /* 0x0050805301007387 */ /* 0x0003e80000100800 */
[----:B------:R-:W-:Y:S04]  /*93680*/  STL [R1+0x508c], R78 ;  /* 0x00508c4e01007387 */ /* 0x000fe80000100800 */
[----:B------:R-:W-:Y:S04]  /*93690*/  STL [R1+0x5088], R79 ;  /* 0x0050884f01007387 */ /* 0x000fe80000100800 */
[----:B------:R1:W-:Y:S04]  /*936a0*/  STL [R1+0x5094], R74 ;  /* 0x0050944a01007387 */ /* 0x0003e80000100800 */
[----:B------:R1:W-:Y:S04]  /*936b0*/  STL [R1+0x5090], R75 ;  /* 0x0050904b01007387 */ /* 0x0003e80000100800 */
[----:B------:R-:W-:Y:S01]  /*936c0*/  STL [R1+0x509c], R70 ;  /* 0x00509c4601007387 */ /* 0x000fe20000100800 */
[C---:B------:R-:W-:Y:S03]  /*936d0*/  HMMA.1688.F32.TF32 R116, R140.reuse, R104, R180 ;  /* 0x000000688c74723c */ /* 0x040fe600000810b4 */
[----:B------:R1:W-:Y:S04]  /*936e0*/  STL [R1+0x5098], R71 ;  /* 0x0050984701007387 */ /* 0x0003e80000100800 */
[----:B------:R1:W-:Y:S04]  /*936f0*/  STL [R1+0x50a4], R66 ;  /* 0x0050a44201007387 */ /* 0x0003e80000100800 */
[----:B------:R1:W-:Y:S04]  /*93700*/  STL [R1+0x50a0], R67 ;  /* 0x0050a04301007387 */ /* 0x0003e80000100800 */
        /* <DEDUP_REMOVED lines=8> */
[----:B---3--:R-:W-:Y:S04]  /*93790*/  STL [R1+0x50cc], R46 ;  /* 0x0050cc2e01007387 */ /* 0x008fe80000100800 */
[----:B------:R3:W-:Y:S04]  /*937a0*/  STL [R1+0x50c8], R47 ;  /* 0x0050c82f01007387 */ /* 0x0007e80000100800 */
[----:B----4-:R4:W-:Y:S04]  /*937b0*/  STL [R1+0x50d4], R42 ;  /* 0x0050d42a01007387 */ /* 0x0109e80000100800 */
[----:B------:R2:W-:Y:S04]  /*937c0*/  STL [R1+0x50d0], R43 ;  /* 0x0050d02b01007387 */ /* 0x0005e80000100800 */
[----:B-1----:R-:W-:Y:S04]  /*937d0*/  STL [R1+0x50dc], R38 ;  /* 0x0050dc2601007387 */ /* 0x002fe80000100800 */
        /* <DEDUP_REMOVED lines=8> */
[----:B------:R-:W-:Y:S03]  /*93860*/  HMMA.1688.F32.TF32 R112, R140, R100, R248 ;  /* 0x000000648c70723c */ /* 0x000fe600000810f8 */
[----:B------:R1:W-:Y:S04]  /*93870*/  STL [R1+0x50f8], R23 ;  /* 0x0050f81701007387 */ /* 0x0003e80000100800 */
[----:B------:R-:W-:Y:S04]  /*93880*/  STL [R1+0x4928], R2 ;  /* 0x0049280201007387 */ /* 0x000fe80000100800 */
[----:B------:R-:W-:Y:S04]  /*93890*/  STL.64 [R1+0x4c0], R116 ;  /* 0x0004c07401007387 */ /* 0x000fe80000100a00 */
[----:B------:R-:W-:Y:S04]  /*938a0*/  STL.64 [R1+0x4c8], R118 ;  /* 0x0004c87601007387 */ /* 0x000fe80000100a00 */
[----:B------:R-:W3:Y:S04]  /*938b0*/  LDL.LU R248, [R1+0xc00] ;  /* 0x000c000001f87983 */ /* 0x000ee80000300800 */
[----:B------:R-:W3:Y:S04]  /*938c0*/  LDL.LU R249, [R1+0xc04] ;  /* 0x000c040001f97983 */ /* 0x000ee80000300800 */
[----:B------:R-:W3:Y:S04]  /*938d0*/  LDL.LU R250, [R1+0xc08] ;  /* 0x000c080001fa7983 */ /* 0x000ee80000300800 */
[----:B------:R-:W3:Y:S01]  /*938e0*/  LDL.LU R251, [R1+0xc0c] ;  /* 0x000c0c0001fb7983 */ /* 0x000ee20000300800 */
[----:B--2---:R-:W-:-:S02]  /*938f0*/  IMAD.MOV.U32 R87, RZ, RZ, R115 ;  /* 0x000000ffff577224 */ /* 0x004fc400078e0073 */
[----:B------:R-:W-:Y:S01]  /*93900*/  IMAD.MOV.U32 R86, RZ, RZ, R114 ;  /* 0x000000ffff567224 */ /* 0x000fe200078e0072 */
[----:B------:R-:W-:Y:S01]  /*93910*/  MOV R82, R112 ;  /* 0x0000007000527202 */ /* 0x000fe20000000f00 */
[----:B------:R-:W-:Y:S01]  /*93920*/  IMAD.MOV.U32 R83, RZ, RZ, R113 ;  /* 0x000000ffff537224 */ /* 0x000fe200078e0071 */
[----:B------:R-:W-:Y:S01]  /*93930*/  STL [R1+0x510c], R87 ;  /* 0x00510c5701007387 */ /* 0x000fe20000100800 */
        /* <DEDUP_REMOVED lines=8> */
[----:B------:R-:W-:Y:S01]  /*939c0*/  MOV R74, R112 ;  /* 0x00000070004a7202 */ /* 0x000fe20000000f00 */
[----:B------:R-:W-:-:S02]  /*939d0*/  IMAD.MOV.U32 R75, RZ, RZ, R113 ;  /* 0x000000ffff4b7224 */ /* 0x000fc400078e0071 */
[----:B------:R-:W-:Y:S02]  /*939e0*/  IMAD.MOV.U32 R78, RZ, RZ, R114 ;  /* 0x000000ffff4e7224 */ /* 0x000fe400078e0072 */
[----:B------:R-:W-:Y:S02]  /*939f0*/  IMAD.MOV.U32 R79, RZ, RZ, R115 ;  /* 0x000000ffff4f7224 */ /* 0x000fe400078e0073 */
[----:B------:R-:W-:Y:S03]  /*93a00*/  HMMA.1688.F32.TF32 R112, R140, R92, R244 ;  /* 0x0000005c8c70723c */ /* 0x000fe600000810f4 */
        /* <DEDUP_REMOVED lines=8> */
[----:B------:R-:W-:-:S02]  /*93a90*/  IMAD.MOV.U32 R71, RZ, RZ, R115 ;  /* 0x000000ffff477224 */ /* 0x000fc400078e0073 */
[----:B------:R-:W-:Y:S01]  /*93aa0*/  IMAD.MOV.U32 R70, RZ, RZ, R114 ;  /* 0x000000ffff467224 */ /* 0x000fe200078e0072 */
[----:B------:R-:W-:Y:S01]  /*93ab0*/  MOV R66, R112 ;  /* 0x0000007000427202 */ /* 0x000fe20000000f00 */
[----:B------:R-:W-:Y:S01]  /*93ac0*/  IMAD.MOV.U32 R67, RZ, RZ, R113 ;  /* 0x000000ffff437224 */ /* 0x000fe200078e0071 */
[----:B------:R-:W-:Y:S04]  /*93ad0*/  STL [R1+0x512c], R71 ;  /* 0x00512c4701007387 */ /* 0x000fe80000100800 */
[----:B------:R-:W-:Y:S04]  /*93ae0*/  STL [R1+0x5128], R70 ;  /* 0x0051284601007387 */ /* 0x000fe80000100800 */
[----:B------:R-:W-:Y:S04]  /*93af0*/  STL [R1+0x5124], R67 ;  /* 0x0051244301007387 */ /* 0x000fe80000100800 */
[----:B------:R-:W-:Y:S01]  /*93b00*/  STL [R1+0x5120], R66 ;  /* 0x0051204201007387 */ /* 0x000fe20000100800 */
[----:B---3--:R-:W-:Y:S03]  /*93b10*/  HMMA.1688.F32.TF32 R112, R140, R88, R248 ;  /* 0x000000588c70723c */ /* 0x008fe600000810f8 */
[----:B------:R-:W3:Y:S04]  /*93b20*/  LDL.LU R248, [R1+0xbd0] ;  /* 0x000bd00001f87983 */ /* 0x000ee80000300800 */
[----:B------:R-:W3:Y:S04]  /*93b30*/  LDL.LU R249, [R1+0xbd4] ;  /* 0x000bd40001f97983 */ /* 0x000ee80000300800 */
[----:B------:R-:W3:Y:S04]  /*93b40*/  LDL.LU R250, [R1+0xbd8] ;  /* 0x000bd80001fa7983 */ /* 0x000ee80000300800 */
[----:B------:R-:W3:Y:S09]  /*93b50*/  LDL.LU R251, [R1+0xbdc] ;  /* 0x000bdc0001fb7983 */ /* 0x000ef20000300800 */
[----:B------:R-:W-:-:S02]  /*93b60*/  IMAD.MOV.U32 R63, RZ, RZ, R115 ;  /* 0x000000ffff3f7224 */ /* 0x000fc400078e0073 */
[----:B------:R-:W-:Y:S01]  /*93b70*/  IMAD.MOV.U32 R62, RZ, RZ, R114 ;  /* 0x000000ffff3e7224 */ /* 0x000fe200078e0072 */
[----:B------:R-:W-:Y:S01]  /*93b80*/  MOV R58, R112 ;  /* 0x00000070003a7202 */ /* 0x000fe20000000f00 */
[----:B------:R-:W-:Y:S01]  /*93b90*/  IMAD.MOV.U32 R59, RZ, RZ, R113 ;  /* 0x000000ffff3b7224 */ /* 0x000fe200078e0071 */
[----:B------:R-:W-:Y:S04]  /*93ba0*/  STL [R1+0x513c], R63 ;  /* 0x00513c3f01007387 */ /* 0x000fe80000100800 */
[----:B------:R-:W-:Y:S01]  /*93bb0*/  STL [R1+0x5138], R62 ;  /* 0x0051383e01007387 */ /* 0x000fe20000100800 */
[----:B--2---:R-:W-:Y:S03]  /*93bc0*/  HMMA.1688.F32.TF32 R112, R140, R16, R164 ;  /* 0x000000108c70723c */ /* 0x004fe600000810a4 */
[----:B------:R-:W-:Y:S04]  /*93bd0*/  STL [R1+0x5134], R59 ;  /* 0x0051343b01007387 */ /* 0x000fe80000100800 */
[----:B------:R-:W-:Y:S04]  /*93be0*/  STL [R1+0x5130], R58 ;  /* 0x0051303a01007387 */ /* 0x000fe80000100800 */
[----:B------:R-:W2:Y:S04]  /*93bf0*/  LDL.LU R164, [R1+0xbc0] ;  /* 0x000bc00001a47983 */ /* 0x000ea80000300800 */
[----:B------:R-:W2:Y:S04]  /*93c00*/  LDL.LU R165, [R1+0xbc4] ;  /* 0x000bc40001a57983 */ /* 0x000ea80000300800 */
[----:B------:R-:W2:Y:S04]  /*93c10*/  LDL.LU R166, [R1+0xbc8] ;  /* 0x000bc80001a67983 */ /* 0x000ea80000300800 */
[----:B------:R-:W2:Y:S01]  /*93c20*/  LDL.LU R167, [R1+0xbcc] ;  /* 0x000bcc0001a77983 */ /* 0x000ea20000300800 */
[----:B------:R-:W-:Y:S01]  /*93c30*/  MOV R6, R112 ;  /* 0x0000007000067202 */ /* 0x000fe20000000f00 */
[----:B------:R-:W-:-:S02]  /*93c40*/  IMAD.MOV.U32 R7, RZ, RZ, R113 ;  /* 0x000000ffff077224 */ /* 0x000fc400078e0071 */
[----:B------:R-:W-:Y:S02]  /*93c50*/  IMAD.MOV.U32 R10, RZ, RZ, R114 ;  /* 0x000000ffff0a7224 */ /* 0x000fe400078e0072 */
[----:B------:R-:W-:-:S05]  /*93c60*/  IMAD.MOV.U32 R11, RZ, RZ, R115 ;  /* 0x000000ffff0b7224 */ /* 0x000fca00078e0073 */
[----:B------:R-:W-:Y:S01]  /*93c70*/  STL [R1+0x514c], R11 ;  /* 0x00514c0b01007387 */ /* 0x000fe20000100800 */
[----:B----4-:R-:W-:Y:S03]  /*93c80*/  HMMA.1688.F32.TF32 R112, R140, R12, R244 ;  /* 0x0000000c8c70723c */ /* 0x010fe600000810f4 */
[----:B------:R-:W-:Y:S04]  /*93c90*/  STL [R1+0x5148], R10 ;  /* 0x0051480a01007387 */ /* 0x000fe80000100800 */
[----:B------:R-:W-:Y:S04]  /*93ca0*/  STL [R1+0x5144], R7 ;  /* 0x0051440701007387 */ /* 0x000fe80000100800 */
[----:B------:R-:W-:Y:S04]  /*93cb0*/  STL [R1+0x5140], R6 ;  /* 0x0051400601007387 */ /* 0x000fe80000100800 */
[----:B------:R-:W4:Y:S04]  /*93cc0*/  LDL.LU R180, [R1+0xbb0] ;  /* 0x000bb00001b47983 */ /* 0x000f280000300800 */
[----:B------:R-:W4:Y:S04]  /*93cd0*/  LDL.LU R181, [R1+0xbb4] ;  /* 0x000bb40001b57983 */ /* 0x000f280000300800 */
[----:B------:R-:W4:Y:S04]  /*93ce0*/  LDL.LU R182, [R1+0xbb8] ;  /* 0x000bb80001b67983 */ /* 0x000f280000300800 */
[----:B------:R-:W4:Y:S01]  /*93cf0*/  LDL.LU R183, [R1+0xbbc] ;  /* 0x000bbc0001b77983 */ /* 0x000f220000300800 */
[----:B------:R-:W-:Y:S01]  /*93d00*/  MOV R50, R112 ;  /* 0x0000007000327202 */ /* 0x000fe20000000f00 */
[----:B------:R-:W-:-:S02]  /*93d10*/  IMAD.MOV.U32 R51, RZ, RZ, R113 ;  /* 0x000000ffff337224 */ /* 0x000fc400078e0071 */
[----:B------:R-:W-:Y:S02]  /*93d20*/  IMAD.MOV.U32 R54, RZ, RZ, R114 ;  /* 0x000000ffff367224 */ /* 0x000fe400078e0072 */
[----:B------:R-:W-:-:S05]  /*93d30*/  IMAD.MOV.U32 R55, RZ, RZ, R115 ;  /* 0x000000ffff377224 */ /* 0x000fca00078e0073 */
        /* <DEDUP_REMOVED lines=14> */
[----:B------:R-:W-:Y:S04]  /*93e20*/  STL [R1+0x5168], R46 ;  /* 0x0051682e01007387 */ /* 0x000fe80000100800 */
[----:B------:R-:W-:Y:S04]  /*93e30*/  STL [R1+0x5164], R43 ;  /* 0x0051642b01007387 */ /* 0x000fe80000100800 */
[----:B------:R-:W-:Y:S04]  /*93e40*/  STL [R1+0x5160], R42 ;  /* 0x0051602a01007387 */ /* 0x000fe80000100800 */
        /* <DEDUP_REMOVED lines=9> */
[----:B-1----:R-:W-:Y:S01]  /*93ee0*/  MOV R34, R112 ;  /* 0x0000007000227202 */ /* 0x002fe20000000f00 */
[----:B------:R-:W-:-:S02]  /*93ef0*/  IMAD.MOV.U32 R35, RZ, RZ, R113 ;  /* 0x000000ffff237224 */ /* 0x000fc400078e0071 */
        /* <DEDUP_REMOVED lines=8> */
[----:B------:R-:W-:Y:S01]  /*93f80*/  IMAD.MOV.U32 R19, RZ, RZ, R115 ;  /* 0x000000ffff137224 */ /* 0x000fe200078e0073 */
        /* <DEDUP_REMOVED lines=21> */
[----:B------:R-:W-:Y:S09]  /*940e0*/  STL [R1+0x5190], R26 ;  /* 0x0051901a01007387 */ /* 0x000ff20000100800 */
        /* <DEDUP_REMOVED lines=26> */
[----:B------:R-:W-:-:S05]  /*94290*/  IMAD.MOV.U32 R86, RZ, RZ, R115 ;  /* 0x000000ffff567224 */ /* 0x000fca00078e0073 */
[----:B------:R-:W-:Y:S04]  /*942a0*/  STL.64 [R1+0x5328], R86 ;  /* 0x0053285601007387 */ /* 0x000fe80000100a00 */
[----:B------:R4:W-:Y:S01]  /*942b0*/  STL.64 [R1+0x5320], R84 ;  /* 0x0053205401007387 */ /* 0x0009e20000100a00 */
[----:B------:R-:W-:Y:S01]  /*942c0*/  IMAD.MOV.U32 R74, RZ, RZ, R113 ;  /* 0x000000ffff4a7224 */ /* 0x000fe200078e0071 */
[----:B------:R-:W-:-:S04]  /*942d0*/  MOV R75, R112 ;  /* 0x00000070004b7202 */ /* 0x000fc80000000f00 */
[----:B------:R1:W-:Y:S04]  /*942e0*/  STL [R1+0x51b4], R74 ;  /* 0x0051b44a01007387 */ /* 0x0003e80000100800 */
[----:B------:R1:W-:Y:S04]  /*942f0*/  STL [R1+0x51b0], R75 ;  /* 0x0051b04b01007387 */ /* 0x0003e80000100800 */
[----:B------:R-:W2:Y:S04]  /*94300*/  LDL.LU R244, [R1+0xb20] ;  /* 0x000b200001f47983 */ /* 0x000ea80000300800 */
[----:B------:R-:W2:Y:S04]  /*94310*/  LDL.LU R245, [R1+0xb24] ;  /* 0x000b240001f57983 */ /* 0x000ea80000300800 */
[----:B------:R-:W2:Y:S04]  /*94320*/  LDL.LU R246, [R1+0xb28] ;  /* 0x000b280001f67983 */ /* 0x000ea80000300800 */
[----:B------:R-:W2:Y:S01]  /*94330*/  LDL.LU R247, [R1+0xb2c] ;  /* 0x000b2c0001f77983 */ /* 0x000ea20000300800 */
[C---:B---3--:R-:W-:Y:S03]  /*94340*/  HMMA.1688.F32.TF32 R112, R140.reuse, R68, R248 ;  /* 0x000000448c70723c */ /* 0x048fe600000810f8 */
[----:B------:R-:W3:Y:S04]  /*94350*/  LDL.LU R248, [R1+0xb10] ;  /* 0x000b100001f87983 */ /* 0x000ee80000300800 */
        /* <DEDUP_REMOVED lines=10> */
[C---:B------:R-:W-:Y:S01]  /*94400*/  HMMA.1688.F32.TF32 R84, R140.reuse, R60, R168 ;  /* 0x0000003c8c54723c */ /* 0x040fe200000810a8 */
[----:B------:R-:W-:Y:S01]  /*94410*/  MOV R90, R112 ;  /* 0x00000070005a7202 */ /* 0x000fe20000000f00 */
[----:B------:R-:W-:Y:S11]  /*94420*/  IMAD.MOV.U32 R91, RZ, RZ, R113 ;  /* 0x000000ffff5b7224 */ /* 0x000ff600078e0071 */
[----:B------:R-:W-:Y:S11]  /*94430*/  @!UPT UIADD3 URZ, URZ, URZ, URZ ;  /* 0x0000003f3f3ff290 */ /* 0x000ff6000fffe03f */
[----:B------:R-:W-:Y:S01]  /*94440*/  MOV R59, R84 ;  /* 0x00000054003b7202 */ /* 0x000fe20000000f00 */
[----:B------:R-:W-:Y:S02]  /*94450*/  IMAD.MOV.U32 R58, RZ, RZ, R85 ;  /* 0x000000ffff3a7224 */ /* 0x000fe400078e0055 */
[----:B------:R-:W-:Y:S02]  /*94460*/  IMAD.MOV.U32 R71, RZ, RZ, R86 ;  /* 0x000000ffff477224 */ /* 0x000fe400078e0056 */
[----:B------:R-:W-:Y:S02]  /*94470*/  IMAD.MOV.U32 R70, RZ, RZ, R87 ;  /* 0x000000ffff467224 */ /* 0x000fe400078e0057 */
[C---:B------:R-:W-:Y:S01]  /*94480*/  HMMA.1688.F32.TF32 R84, R140.reuse, R56, R180 ;  /* 0x000000388c54723c */ /* 0x040fe200000810b4 */
[----:B------:R-:W-:Y:S04]  /*94490*/  STL.64 [R1+0x5338], R90 ;  /* 0x0053385a01007387 */ /* 0x000fe80000100a00 */
[----:B------:R-:W-:Y:S11]  /*944a0*/  STL.64 [R1+0x5330], R88 ;  /* 0x0053305801007387 */ /* 0x000ff60000100a00 */
[----:B------:R-:W-:Y:S08]  /*944b0*/  @!UPT UIADD3 URZ, URZ, URZ, URZ ;  /* 0x0000003f3f3ff290 */ /* 0x000ff0000fffe03f */
[----:B------:R-:W-:Y:S01]  /*944c0*/  MOV R7, R84 ;  /* 0x0000005400077202 */ /* 0x000fe20000000f00 */
[----:B------:R-:W-:Y:S02]  /*944d0*/  IMAD.MOV.U32 R6, RZ, RZ, R85 ;  /* 0x000000ffff067224 */ /* 0x000fe400078e0055 */
[----:B------:R-:W-:Y:S02]  /*944e0*/  IMAD.MOV.U32 R63, RZ, RZ, R86 ;  /* 0x000000ffff3f7224 */ /* 0x000fe400078e0056 */
[----:B------:R-:W-:Y:S02]  /*944f0*/  IMAD.MOV.U32 R62, RZ, RZ, R87 ;  /* 0x000000ffff3e7224 */ /* 0x000fe400078e0057 */
[----:B--2---:R-:W-:Y:S01]  /*94500*/  HMMA.1688.F32.TF32 R84, R140, R52, R164 ;  /* 0x000000348c54723c */ /* 0x004fe200000810a4 */
        /* <DEDUP_REMOVED lines=25> */
[----:B------:R-:W4:Y:S04]  /*946a0*/  LDL.LU R244, [R1+0x770] ;  /* 0x0007700001f47983 */ /* 0x000f280000300800 */
[----:B------:R-:W4:Y:S04]  /*946b0*/  LDL.LU R245, [R1+0x774] ;  /* 0x0007740001f57983 */ /* 0x000f280000300800 */
[----:B------:R-:W4:Y:S03]  /*946c0*/  LDL.LU R246, [R1+0x778] ;  /* 0x0007780001f67983 */ /* 0x000f260000300800 */
[----:B------:R-:W-:Y:S01]  /*946d0*/  MOV R51, R84 ;  /* 0x0000005400337202 */ /* 0x000fe20000000f00 */
[----:B------:R-:W-:Y:S01]  /*946e0*/  IMAD.MOV.U32 R50, RZ, RZ, R85 ;  /* 0x000000ffff327224 */ /* 0x000fe200078e0055 */
[----:B------:R-:W4:Y:S01]  /*946f0*/  LDL.LU R247, [R1+0x77c] ;  /* 0x00077c0001f77983 */ /* 0x000f220000300800 */
[----:B------:R-:W-:-:S02]  /*94700*/  IMAD.MOV.U32 R11, RZ, RZ, R86 ;  /* 0x000000ffff0b7224 */ /* 0x000fc400078e0056 */
[----:B------:R-:W-:Y:S02]  /*94710*/  IMAD.MOV.U32 R10, RZ, RZ, R87 ;  /* 0x000000ffff0a7224 */ /* 0x000fe400078e0057 */
[----:B---3--:R-:W-:Y:S01]  /*94720*/  HMMA.1688.F32.TF32 R84, R140, R44, R248 ;  /* 0x0000002c8c54723c */ /* 0x008fe200000810f8 */
[----:B------:R-:W3:Y:S04]  /*94730*/  LDL.LU R248, [R1+0x760] ;  /* 0x0007600001f87983 */ /* 0x000ee80000300800 */
[----:B------:R-:W3:Y:S04]  /*94740*/  LDL.LU R249, [R1+0x764] ;  /* 0x0007640001f97983 */ /* 0x000ee80000300800 */
[----:B------:R-:W3:Y:S04]  /*94750*/  LDL.LU R250, [R1+0x768] ;  /* 0x0007680001fa7983 */ /* 0x000ee80000300800 */
[----:B------:R-:W3:Y:S11]  /*94760*/  LDL.LU R251, [R1+0x76c] ;  /* 0x00076c0001fb7983 */ /* 0x000ef60000300800 */
[----:B------:R-:W-:Y:S01]  /*94770*/  MOV R43, R84 ;  /* 0x00000054002b7202 */ /* 0x000fe20000000f00 */
[----:B------:R-:W-:-:S02]  /*94780*/  IMAD.MOV.U32 R42, RZ, RZ, R85 ;  /* 0x000000ffff2a7224 */ /* 0x000fc400078e0055 */
[----:B------:R-:W-:Y:S02]  /*94790*/  IMAD.MOV.U32 R55, RZ, RZ, R86 ;  /* 0x000000ffff377224 */ /* 0x000fe400078e0056 */
[----:B------:R-:W-:Y:S02]  /*947a0*/  IMAD.MOV.U32 R54, RZ, RZ, R87 ;  /* 0x000000ffff367224 */ /* 0x000fe400078e0057 */
[----:B--2---:R-:W-:Y:S01]  /*947b0*/  HMMA.1688.F32.TF32 R84, R140, R40, R164 ;  /* 0x000000288c54723c */ /* 0x004fe200000810a4 */
[----:B------:R-:W2:Y:S04]  /*947c0*/  LDL.LU R164, [R1+0xab0] ;  /* 0x000ab00001a47983 */ /* 0x000ea80000300800 */
[----:B------:R-:W2:Y:S04]  /*947d0*/  LDL.LU R165, [R1+0xab4] ;  /* 0x000ab40001a57983 */ /* 0x000ea80000300800 */
[----:B------:R-:W2:Y:S04]  /*947e0*/  LDL.LU R166, [R1+0xab8] ;  /* 0x000ab80001a67983 */ /* 0x000ea80000300800 */
[----:B------:R-:W2:Y:S11]  /*947f0*/  LDL.LU R167, [R1+0xabc] ;  /* 0x000abc0001a77983 */ /* 0x000eb60000300800 */
[----:B------:R-:W-:Y:S01]  /*94800*/  MOV R35, R84 ;  /* 0x0000005400237202 */ /* 0x000fe20000000f00 */
        /* <DEDUP_REMOVED lines=11> */
[----:B------:R-:W4:Y:S11]  /*948c0*/  LDL.LU R172, [R1+0x970] ;  /* 0x0009700001ac7983 */ /* 0x000f360000300800 */
[----:B------:R-:W-:Y:S11]  /*948d0*/  @!UPT UIADD3 URZ, URZ, URZ, URZ ;  /* 0x0000003f3f3ff290 */ /* 0x000ff6000fffe03f */
[----:B------:R-:W-:Y:S01]  /*948e0*/  @!UPT UIADD3 URZ, URZ, URZ, URZ ;  /* 0x0000003f3f3ff290 */ /* 0x000fe2000fffe03f */
        /* <DEDUP_REMOVED lines=11> */
[----:B------:R-:W-:Y:S01]  /*949a0*/  HMMA.1688.F32.TF32 R84, R140, R24, R180 ;  /* 0x000000188c54723c */ /* 0x000fe200000810b4 */
[----:B------:R-:W-:Y:S01]  /*949b0*/  IMAD.MOV.U32 R94, RZ, RZ, R114 ;  /* 0x000000ffff5e7224 */ /* 0x000fe200078e0072 */
[----:B------:R-:W-:Y:S01]  /*949c0*/  LDS R180, [R227+0x85080] ;  /* 0x08508000e3b47984 */ /* 0x000fe20000000800 */
[----:B------:R-:W-:-:S02]  /*949d0*/  IMAD.MOV.U32 R95, RZ, RZ, R115 ;  /* 0x000000ffff5f7224 */ /* 0x000fc400078e0073 */
[----:B------:R-:W-:Y:S01]  /*949e0*/  IMAD.MOV.U32 R231, RZ, RZ, R148 ;  /* 0x000000ffffe77224 */ /* 0x000fe200078e0094 */
[----:B------:R-:W-:Y:S04]  /*949f0*/  LDS R182, [R227+0x85480] ;  /* 0x08548000e3b67984 */ /* 0x000fe80000000800 */
[----:B------:R-:W-:Y:S04]  /*94a00*/  LDS R181, [R228+0x85080] ;  /* 0x08508000e4b57984 */ /* 0x000fe80000000800 */
[----:B------:R-:W1:Y:S10]  /*94a10*/  LDS R183, [R228+0x85480] ;  /* 0x08548000e4b77984 */ /* 0x000e740000000800 */
[----:B------:R-:W-:Y:S01]  /*94a20*/  MOV R82, R84 ;  /* 0x0000005400527202 */ /* 0x000fe20000000f00 */
[----:B------:R-:W-:-:S02]  /*94a30*/  IMAD.MOV.U32 R83, RZ, RZ, R85 ;  /* 0x000000ffff537224 */ /* 0x000fc400078e0055 */
[----:B------:R-:W-:Y:S02]  /*94a40*/  IMAD.MOV.U32 R31, RZ, RZ, R86 ;  /* 0x000000ffff1f7224 */ /* 0x000fe400078e0056 */
[----:B------:R-:W-:Y:S02]  /*94a50*/  IMAD.MOV.U32 R30, RZ, RZ, R87 ;  /* 0x000000ffff1e7224 */ /* 0x000fe400078e0057 */
[----:B------:R-:W-:Y:S11]  /*94a60*/  HMMA.1688.F32.TF32 R84, R140, R20, R244 ;  /* 0x000000148c54723c */ /* 0x000ff600000810f4 */
[----:B------:R-:W-:Y:S11]  /*94a70*/  @!UPT UIADD3 URZ, URZ, URZ, URZ ;  /* 0x0000003f3f3ff290 */ /* 0x000ff6000fffe03f */
[----:B------:R-:W-:Y:S02]  /*94a80*/  @!UPT UIADD3 URZ, URZ, URZ, URZ ;  /* 0x0000003f3f3ff290 */ /* 0x000fe4000fffe03f */
[----:B-1----:R-:W-:Y:S01]  /*94a90*/  MOV R74, R84 ;  /* 0x00000054004a7202 */ /* 0x002fe20000000f00 */
[----:B------:R-:W-:Y:S02]  /*94aa0*/  IMAD.MOV.U32 R75, RZ, RZ, R85 ;  /* 0x000000ffff4b7224 */ /* 0x000fe400078e0055 */
[----:B------:R-:W-:Y:S02]  /*94ab0*/  IMAD.MOV.U32 R23, RZ, RZ, R86 ;  /* 0x000000ffff177224 */ /* 0x000fe400078e0056 */
[----:B------:R-:W-:Y:S02]  /*94ac0*/  IMAD.MOV.U32 R22, RZ, RZ, R87 ;  /* 0x000000ffff167224 */ /* 0x000fe400078e0057 */
[C---:B--2---:R-:W-:Y:S11]  /*94ad0*/  HMMA.1688.F32.TF32 R84, R144.reuse, R124, R164 ;  /* 0x0000007c9054723c */ /* 0x044ff600000810a4 */
[----:B------:R-:W-:Y:S11]  /*94ae0*/  @!UPT UIADD3 URZ, URZ, URZ, URZ ;  /* 0x0000003f3f3ff290 */ /* 0x000ff6000fffe03f */
[----:B------:R-:W-:Y:S01]  /*94af0*/  @!UPT UIADD3 URZ, URZ, URZ, URZ ;  /* 0x0000003f3f3ff290 */ /* 0x000fe2000fffe03f */
[----:B------:R1:W-:Y:S04]  /*94b00*/  STL.64 [R1+0x370], R84 ;  /* 0x0003705401007387 */ /* 0x0003e80000100a00 */
        /* <DEDUP_REMOVED lines=74> */
[----:B--2---:R-:W3:Y:S04]  /*94fb0*/  LDL.LU R86, [R1+0xa78] ;  /* 0x000a780001567983 */ /* 0x004ee80000300800 */
        /* <DEDUP_REMOVED lines=54> */
[----:B------:R-:W2:Y:S01]  /*95320*/  LDL.LU.64 R112, [R1+0x5340] ;  /* 0x0053400001707983 */ /* 0x000ea20000300a00 */
[C---:B---3--:R-:W-:Y:S08]  /*95330*/  HMMA.1688.F32.TF32 R84, R144.reuse, R108, R84 ;  /* 0x0000006c9054723c */ /* 0x048ff00000081054 */
[C---:B--2---:R-:W-:Y:S11]  /*95340*/  HMMA.1688.F32.TF32 R88, R144.reuse, R112, R88 ;  /* 0x000000709058723c */ /* 0x044ff60000081058 */
[----:B------:R-:W-:Y:S11]  /*95350*/  @!UPT UIADD3 URZ, URZ, URZ, URZ ;  /* 0x0000003f3f3ff290 */ /* 0x000ff6000fffe03f */
[----:B------:R-:W-:Y:S01]  /*95360*/  @!UPT UIADD3 URZ, URZ, URZ, URZ ;  /* 0x0000003f3f3ff290 */ /* 0x000fe2000fffe03f */
[----:B------:R-:W-:Y:S04]  /*95370*/  STL.64 [R1+0x340], R88 ;  /* 0x0003405801007387 */ /* 0x000fe80000100a00 */
[----:B------:R1:W-:Y:S04]  /*95380*/  STL.64 [R1+0x348], R90 ;  /* 0x0003485a01007387 */ /* 0x0003e80000100a00 */
[----:B-1----:R-:W2:Y:S04]  /*95390*/  LDL.LU.64 R90, [R1+0x5338] ;  /* 0x00533800015a7983 */ /* 0x002ea80000300a00 */
[----:B------:R-:W3:Y:S04]  /*953a0*/  LDL.LU.64 R88, [R1+0x5330] ;  /* 0x0053300001587983 */ /* 0x000ee80000300a00 */
[----:B------:R-:W-:Y:S04]  /*953b0*/  STL.64 [R1+0x330], R84 ;  /* 0x0003305401007387 */ /* 0x000fe80000100a00 */
[----:B------:R1:W-:Y:S04]  /*953c0*/  STL.64 [R1+0x338], R86 ;  /* 0x0003385601007387 */ /* 0x0003e80000100a00 */
[----:B-1----:R-:W2:Y:S04]  /*953d0*/  LDL.LU.64 R86, [R1+0x5328] ;  /* 0x0053280001567983 */ /* 0x002ea80000300a00 */
[----:B------:R-:W2:Y:S01]  /*953e0*/  LDL.LU.64 R84, [R1+0x5320] ;  /* 0x0053200001547983 */ /* 0x000ea20000300a00 */
[C---:B------:R-:W-:Y:S08]  /*953f0*/  HMMA.1688.F32.TF32 R156, R144.reuse, R104, R156 ;  /* 0x00000068909c723c */ /* 0x040ff0000008109c */
[C---:B------:R-:W-:Y:S08]  /*95400*/  HMMA.1688.F32.TF32 R152, R144.reuse, R100, R152 ;  /* 0x000000649098723c */ /* 0x040ff00000081098 */
[C---:B------:R-:W-:Y:S08]  /*95410*/  HMMA.1688.F32.TF32 R148, R144.reuse, R96, R148 ;  /* 0x000000609094723c */ /* 0x040ff00000081094 */
[C---:B------:R-:W-:Y:S01]  /*95420*/  HMMA.1688.F32.TF32 R236, R144.reuse, R92, R236 ;  /* 0x0000005c90ec723c */ /* 0x040fe200000810ec */
[----:B------:R1:W-:Y:S07]  /*95430*/  STL.64 [R1+0x320], R156 ;  /* 0x0003209c01007387 */ /* 0x0003ee0000100a00 */
[C---:B------:R-:W-:Y:S01]  /*95440*/  HMMA.1688.F32.TF32 R240, R144.reuse, R16, R240 ;  /* 0x0000001090f0723c */ /* 0x040fe200000810f0 */
[----:B------:R-:W-:Y:S04]  /*95450*/  STL.64 [R1+0x328], R158 ;  /* 0x0003289e01007387 */ /* 0x000fe80000100a00 */
[----:B-1----:R-:W2:Y:S03]  /*95460*/  LDL.LU.64 R156, [R1+0x5318] ;  /* 0x00531800019c7983 */ /* 0x002ea60000300a00 */
[C---:B------:R-:W-:Y:S01]  /*95470*/  HMMA.1688.F32.TF32 R164, R144.reuse, R12, R164 ;  /* 0x0000000c90a4723c */ /* 0x040fe200000810a4 */
[----:B------:R1:W-:Y:S04]  /*95480*/  STL.64 [R1+0x310], R152 ;  /* 0x0003109801007387 */ /* 0x0003e80000100a00 */
[----:B------:R-:W-:Y:S03]  /*95490*/  STL.64 [R1+0x318], R154 ;  /* 0x0003189a01007387 */ /* 0x000fe60000100a00 */
[C---:B------:R-:W-:Y:S01]  /*954a0*/  HMMA.1688.F32.TF32 R244, R144.reuse, R8, R244 ;  /* 0x0000000890f4723c */ /* 0x040fe200000810f4 */
[----:B-1----:R-:W2:Y:S04]  /*954b0*/  LDL.LU.64 R152, [R1+0x5310] ;  /* 0x0053100001987983 */ /* 0x002ea80000300a00 */
[----:B------:R1:W-:Y:S04]  /*954c0*/  STL.64 [R1+0x300], R148 ;  /* 0x0003009401007387 */ /* 0x0003e80000100a00 */
[----:B------:R-:W-:Y:S04]  /*954d0*/  STL.64 [R1+0x308], R150 ;  /* 0x0003089601007387 */ /* 0x000fe80000100a00 */
[----:B-1----:R-:W2:Y:S04]  /*954e0*/  LDL.LU.64 R148, [R1+0x5308] ;  /* 0x0053080001947983 */ /* 0x002ea80000300a00 */
[----:B------:R-:W-:Y:S04]  /*954f0*/  STL.64 [R1+0x2f0], R236 ;  /* 0x0002f0ec01007387 */ /* 0x000fe80000100a00 */
[----:B------:R1:W-:Y:S04]  /*95500*/  STL.64 [R1+0x2f8], R238 ;  /* 0x0002f8ee01007387 */ /* 0x0003e80000100a00 */
[----:B-1----:R-:W2:Y:S04]  /*95510*/  LDL.LU.64 R238, [R1+0x5300] ;  /* 0x0053000001ee7983 */ /* 0x002ea80000300a00 */
[----:B------:R-:W2:Y:S01]  /*95520*/  LDL.LU.64 R236, [R1+0x52f8] ;  /* 0x0052f80001ec7983 */ /* 0x000ea20000300a00 */
        /* <DEDUP_REMOVED lines=23> */
[----:B------:R2:W-:Y:S02]  /*956a0*/  STL.64 [R1+0x138], R142 ;  /* 0x0001388e01007387 */ /* 0x0005e40000100a00 */
[C---:B--2---:R-:W-:Y:S08]  /*956b0*/  HMMA.1688.F32.TF32 R140, R144.reuse, R84, R136 ;  /* 0x00000054908c723c */ /* 0x044ff00000081088 */
[C---:B------:R-:W-:Y:S11]  /*956c0*/  HMMA.1688.F32.TF32 R136, R144.reuse, R76, R160 ;  /* 0x0000004c9088723c */ /* 0x040ff600000810a0 */
[----:B------:R-:W-:Y:S04]  /*956d0*/  @!UPT UIADD3 URZ, URZ, URZ, URZ ;  /* 0x0000003f3f3ff290 */ /* 0x000fe8000fffe03f */
        /* <DEDUP_REMOVED lines=35> */
[----:B----4-:R-:W-:Y:S07]  /*95910*/  HMMA.1688.F32.TF32 R136, R144, R28, R172 ;  /* 0x0000001c9088723c */ /* 0x010fee00000810ac */
[----:B------:R-:W-:Y:S04]  /*95920*/  STL.64 [R1+0x60], R140 ;  /* 0x0000608c01007387 */ /* 0x000fe80000100a00 */
[----:B------:R-:W-:Y:S11]  /*95930*/  STL.64 [R1+0x68], R142 ;  /* 0x0000688e01007387 */ /* 0x000ff60000100a00 */
[----:B------:R-:W-:Y:S01]  /*95940*/  @!UPT UIADD3 URZ, URZ, URZ, URZ ;  /* 0x0000003f3f3ff290 */ /* 0x000fe2000fffe03f */
[----:B------:R-:W-:Y:S04]  /*95950*/  STL.64 [R1+0x4fa0], R138 ;  /* 0x004fa08a01007387 */ /* 0x000fe80000100a00 */
[----:B------:R-:W-:Y:S04]  /*95960*/  STL.64 [R1+0x50], R132 ;  /* 0x0000508401007387 */ /* 0x000fe80000100a00 */
[----:B------:R-:W-:Y:S04]  /*95970*/  STL.64 [R1+0x58], R134 ;  /* 0x0000588601007387 */ /* 0x000fe80000100a00 */
[----:B------:R1:W-:Y:S01]  /*95980*/  STL.64 [R1+0x4f98], R136 ;  /* 0x004f988801007387 */ /* 0x0003e20000100a00 */
[----:B---3--:R-:W-:Y:S01]  /*95990*/  IMAD.MOV.U32 R175, RZ, RZ, R167 ;  /* 0x000000ffffaf7224 */ /* 0x008fe200078e00a7 */
[----:B------:R-:W-:Y:S01]  /*959a0*/  MOV R176, R165 ;  /* 0x000000a500b07202 */ /* 0x000fe20000000f00 */
[----:B------:R-:W-:Y:S01]  /*959b0*/  IMAD.MOV.U32 R177, RZ, RZ, R164 ;  /* 0x000000ffffb17224 */ /* 0x000fe200078e00a4 */
[----:B------:R-:W-:Y:S01]  /*959c0*/  MOV R172, R246 ;  /* 0x000000f600ac7202 */ /* 0x000fe20000000f00 */
[----:B------:R-:W-:Y:S01]  /*959d0*/  IMAD.MOV.U32 R174, RZ, RZ, R247 ;  /* 0x000000ffffae7224 */ /* 0x000fe200078e00f7 */
[----:B------:R-:W2:Y:S01]  /*959e0*/  LDL.LU R246, [R1+0x52b0] ;  /* 0x0052b00001f67983 */ /* 0x000ea20000300800 */
[----:B------:R-:W-:-:S03]  /*959f0*/  IMAD.MOV.U32 R173, RZ, RZ, R245 ;  /* 0x000000ffffad7224 */ /* 0x000fc600078e00f5 */
[----:B------:R-:W3:Y:S04]  /*95a00*/  LDL.LU R245, [R1+0x52ac] ;  /* 0x0052ac0001f57983 */ /* 0x000ee80000300800 */
[----:B------:R-:W4:Y:S04]  /*95a10*/  LDL.LU R247, [R1+0x52a8] ;  /* 0x0052a80001f77983 */ /* 0x000f280000300800 */
[----:B------:R-:W4:Y:S04]  /*95a20*/  LDL.LU R167, [R1+0x52a4] ;  /* 0x0052a40001a77983 */ /* 0x000f280000300800 */
[----:B------:R-:W4:Y:S04]  /*95a30*/  LDL.LU R165, [R1+0x52a0] ;  /* 0x0052a00001a57983 */ /* 0x000f280000300800 */
[----:B------:R-:W4:Y:S01]  /*95a40*/  LDL.LU R164, [R1+0x529c] ;  /* 0x00529c0001a47983 */ /* 0x000f220000300800 */
[----:B------:R-:W-:-:S02]  /*95a50*/  IMAD.MOV.U32 R178, RZ, RZ, R166 ;  /* 0x000000ffffb27224 */ /* 0x000fc400078e00a6 */
[----:B------:R-:W-:Y:S01]  /*95a60*/  IMAD.MOV.U32 R179, RZ, RZ, R244 ;  /* 0x000000ffffb37224 */ /* 0x000fe200078e00f4 */
[----:B------:R-:W4:Y:S01]  /*95a70*/  LDL.LU R166, [R1+0x5298] ;  /* 0x0052980001a67983 */ /* 0x000f220000300800 */
[----:B------:R-:W-:-:S03]  /*95a80*/  IMAD.MOV.U32 R186, RZ, RZ, R149 ;  /* 0x000000ffffba7224 */ /* 0x000fc600078e0095 */
[----:B------:R-:W4:Y:S01]  /*95a90*/  LDL.LU R244, [R1+0x5294] ;  /* 0x0052940001f47983 */ /* 0x000f220000300800 */
[----:B------:R-:W-:Y:S02]  /*95aa0*/  IMAD.MOV.U32 R187, RZ, RZ, R148 ;  /* 0x000000ffffbb7224 */ /* 0x000fe400078e0094 */
[----:B--2---:R-:W-:Y:S01]  /*95ab0*/  IMAD.MOV.U32 R185, RZ, RZ, R246 ;  /* 0x000000ffffb97224 */ /* 0x004fe200078e00f6 */
[----:B---3--:R-:W-:Y:S02]  /*95ac0*/  MOV R184, R245 ;  /* 0x000000f500b87202 */ /* 0x008fe40000000f00 */
[----:B------:R-:W2:Y:S04]  /*95ad0*/  LDL.LU R245, [R1+0x5290] ;  /* 0x0052900001f57983 */ /* 0x000ea80000300800 */
[----:B------:R-:W3:Y:S04]  /*95ae0*/  LDL.LU R246, [R1+0x528c] ;  /* 0x00528c0001f67983 */ /* 0x000ee80000300800 */
[----:B------:R-:W3:Y:S01]  /*95af0*/  LDL.LU R149, [R1+0x5288] ;  /* 0x0052880001957983 */ /* 0x000ee20000300800 */
[----:B----4-:R-:W-:-:S03]  /*95b00*/  IMAD.MOV.U32 R189, RZ, RZ, R165 ;  /* 0x000000ffffbd7224 */ /* 0x010fc600078e00a5 */
[----:B------:R-:W4:Y:S01]  /*95b10*/  LDL.LU R148, [R1+0x5284] ;  /* 0x0052840001947983 */ /* 0x000f220000300800 */
[----:B------:R-:W-:-:S03]  /*95b20*/  MOV R188, R164 ;  /* 0x000000a400bc7202 */ /* 0x000fc60000000f00 */
[----:B------:R-:W4:Y:S04]  /*95b30*/  LDL.LU R164, [R1+0x5280] ;  /* 0x0052800001a47983 */ /* 0x000f280000300800 */
[----:B------:R-:W4:Y:S01]  /*95b40*/  LDL.LU R165, [R1+0x527c] ;  /* 0x00527c0001a57983 */ /* 0x000f220000300800 */
[----:B------:R-:W-:Y:S02]  /*95b50*/  IMAD.MOV.U32 R190, RZ, RZ, R167 ;  /* 0x000000ffffbe7224 */ /* 0x000fe400078e00a7 */
        /* <DEDUP_REMOVED lines=9> */
[----:B------:R-:W2:Y:S01]  /*95bf0*/  LDL.LU R244, [R1+0x5268] ;  /* 0x0052680001f47983 */ /* 0x000ea20000300800 */
[----:B----4-:R-:W-:-:S03]  /*95c00*/  IMAD.MOV.U32 R197, RZ, RZ, R164 ;  /* 0x000000ffffc57224 */ /* 0x010fc600078e00a4 */
[----:B------:R-:W4:Y:S01]  /*95c10*/  LDL.LU R166, [R1+0x5264] ;  /* 0x0052640001a67983 */ /* 0x000f220000300800 */
[----:B------:R-:W-:-:S03]  /*95c20*/  MOV R196, R165 ;  /* 0x000000a500c47202 */ /* 0x000fc60000000f00 */
[----:B------:R-:W3:Y:S01]  /*95c30*/  LDL.LU R165, [R1+0x5260] ;  /* 0x0052600001a57983 */ /* 0x000ee20000300800 */
[----:B------:R-:W-:-:S03]  /*95c40*/  IMAD.MOV.U32 R198, RZ, RZ, R148 ;  /* 0x000000ffffc67224 */ /* 0x000fc600078e0094 */
[----:B------:R-:W3:Y:S01]  /*95c50*/  LDL.LU R164, [R1+0x525c] ;  /* 0x00525c0001a47983 */ /* 0x000ee20000300800 */
[----:B------:R-:W-:-:S03]  /*95c60*/  IMAD.MOV.U32 R199, RZ, RZ, R149 ;  /* 0x000000ffffc77224 */ /* 0x000fc600078e0095 */
[----:B------:R-:W3:Y:S04]  /*95c70*/  LDL.LU R148, [R1+0x5258] ;  /* 0x0052580001947983 */ /* 0x000ee80000300800 */
[----:B------:R-:W3:Y:S01]  /*95c80*/  LDL.LU R149, [R1+0x5254] ;  /* 0x0052540001957983 */ /* 0x000ee20000300800 */
[----:B--2---:R-:W-:-:S03]  /*95c90*/  MOV R208, R244 ;  /* 0x000000f400d07202 */ /* 0x004fc60000000f00 */
[----:B------:R-:W2:Y:S01]  /*95ca0*/  LDL.LU R244, [R1+0x5250] ;  /* 0x0052500001f47983 */ /* 0x000ea20000300800 */
[----:B----4-:R-:W-:-:S03]  /*95cb0*/  IMAD.MOV.U32 R209, RZ, RZ, R166 ;  /* 0x000000ffffd17224 */ /* 0x010fc600078e00a6 */
[----:B------:R-:W4:Y:S01]  /*95cc0*/  LDL.LU R166, [R1+0x524c] ;  /* 0x00524c0001a67983 */ /* 0x000f220000300800 */
[----:B---3--:R-:W-:-:S03]  /*95cd0*/  IMAD.MOV.U32 R210, RZ, RZ, R165 ;  /* 0x000000ffffd27224 */ /* 0x008fc600078e00a5 */
        /* <DEDUP_REMOVED lines=32> */
[----:B------:R-:W-:Y:S01]  /*95ee0*/  MOV R200, R245 ;  /* 0x000000f500c87202 */ /* 0x000fe20000000f00 */
[----:B------:R-:W-:-:S02]  /*95ef0*/  IMAD.MOV.U32 R201, RZ, RZ, R246 ;  /* 0x000000ffffc97224 */ /* 0x000fc400078e00f6 */
[----:B------:R-:W-:Y:S02]  /*95f00*/  IMAD.MOV.U32 R202, RZ, RZ, R247 ;  /* 0x000000ffffca7224 */ /* 0x000fe400078e00f7 */
[----:B------:R-:W-:Y:S02]  /*95f10*/  IMAD.MOV.U32 R203, RZ, RZ, R167 ;  /* 0x000000ffffcb7224 */ /* 0x000fe400078e00a7 */
[----:B--2---:R-:W-:Y:S02]  /*95f20*/  IMAD.MOV.U32 R219, RZ, RZ, R244 ;  /* 0x000000ffffdb7224 */ /* 0x004fe400078e00f4 */
[----:B----4-:R-:W-:Y:S02]  /*95f30*/  IMAD.MOV.U32 R218, RZ, RZ, R166 ;  /* 0x000000ffffda7224 */ /* 0x010fe400078e00a6 */
[----:B---3--:R-:W-:Y:S01]  /*95f40*/  IMAD.MOV.U32 R217, RZ, RZ, R165 ;  /* 0x000000ffffd97224 */ /* 0x008fe200078e00a5 */
[----:B------:R-:W-:Y:S01]  /*95f50*/  MOV R216, R164 ;  /* 0x000000a400d87202 */ /* 0x000fe20000000f00 */
[----:B------:R-:W-:-:S02]  /*95f60*/  IMAD.MOV.U32 R171, RZ, RZ, R149 ;  /* 0x000000ffffab7224 */ /* 0x000fc400078e0095 */
[----:B------:R-:W-:Y:S02]  /*95f70*/  IMAD.MOV.U32 R170, RZ, RZ, R148 ;  /* 0x000000ffffaa7224 */ /* 0x000fe400078e0094 */
[----:B------:R-:W2:Y:S04]  /*95f80*/  LDL.LU R148, [R1+0x5238] ;  /* 0x0052380001947983 */ /* 0x000ea80000300800 */
        /* <DEDUP_REMOVED lines=12> */
[----:B------:R-:W4:Y:S01]  /*96050*/  LDL.LU R141, [R1+0x954] ;  /* 0x00095400018d7983 */ /* 0x000f220000300800 */
[----:B------:R-:W-:Y:S01]  /*96060*/  HMMA.1688.F32.TF32 R248, R144, R128, R248 ;  /* 0x0000008090f8723c */ /* 0x000fe200000810f8 */
[----:B--2---:R-:W-:Y:S01]  /*96070*/  IMAD.MOV.U32 R143, RZ, RZ, R148 ;  /* 0x000000ffff8f7224 */ /* 0x004fe200078e0094 */
[----:B---3--:R-:W-:-:S06]  /*96080*/  MOV R142, R149 ;  /* 0x00000095008e7202 */ /* 0x008fcc0000000f00 */
[----:B----4-:R-:W-:Y:S01]  /*96090*/  HMMA.1688.F32.TF32 R144, R144, R20, R244 ;  /* 0x000000149090723c */ /* 0x010fe200000810f4 */
[----:B------:R-:W-:Y:S04]  /*960a0*/  LDS R244, [R3+0x85080] ;  /* 0x0850800003f47984 */ /* 0x000fe80000000800 */
[----:B------:R-:W-:Y:S03]  /*960b0*/  LDS R246, [R3+0x85480] ;  /* 0x0854800003f67984 */ /* 0x000fe60000000800 */
[C---:B------:R-:W-:Y:S01]  /*960c0*/  HMMA.1688.F32.TF32 R148, R180.reuse, R128, R164 ;  /* 0x00000080b494723c */ /* 0x040fe200000810a4 */
[----:B------:R-:W-:Y:S04]  /*960d0*/  LDS R245, [R0+0x85080] ;  /* 0x0850800000f57984 */ /* 0x000fe80000000800 */
[----:B------:R-:W1:Y:S10]  /*960e0*/  LDS R247, [R0+0x85480] ;  /* 0x0854800000f77984 */ /* 0x000e740000000800 */
[----:B------:R-:W-:Y:S04]  /*960f0*/  STL [R1+0x4f94], R144 ;  /* 0x004f949001007387 */ /* 0x000fe80000100800 */
[----:B------:R-:W-:Y:S04]  /*96100*/  STL [R1+0x4f90], R145 ;  /* 0x004f909101007387 */ /* 0x000fe80000100800 */
[----:B------:R-:W-:Y:S04]  /*96110*/  STL [R1+0x4f8c], R146 ;  /* 0x004f8c9201007387 */ /* 0x000fe80000100800 */
[----:B------:R2:W-:Y:S02]  /*96120*/  STL [R1+0x4f88], R147 ;  /* 0x004f889301007387 */ /* 0x0005e40000100800 */
[C---:B--2---:R-:W-:Y:S08]  /*96130*/  HMMA.1688.F32.TF32 R144, R180.reuse, R124, R140 ;  /* 0x0000007cb490723c */ /* 0x044ff0000008108c */
[C---:B------:R-:W-:Y:S08]  /*96140*/  HMMA.1688.F32.TF32 R140, R180.reuse, R120, R136 ;  /* 0x00000078b48c723c */ /* 0x040ff00000081088 */
[C---:B------:R-:W-:Y:S08]  /*96150*/  HMMA.1688.F32.TF32 R136, R180.reuse, R116, R132 ;  /* 0x00000074b488723c */ /* 0x040ff00000081084 */
[C---:B------:R-:W-:Y:S01]  /*96160*/  HMMA.1688.F32.TF32 R132, R180.reuse, R112, R160 ;  /* 0x00000070b484723c */ /* 0x040fe200000810a0 */
[----:B------:R-:W-:Y:S04]  /*96170*/  STL [R1+0x4f64], R148 ;  /* 0x004f649401007387 */ /* 0x000fe80000100800 */
[----:B------:R-:W-:Y:S04]  /*96180*/  STL [R1+0x4f60], R149 ;  /* 0x004f609501007387 */ /* 0x000fe80000100800 */
[----:B------:R-:W-:Y:S04]  /*96190*/  STL [R1+0x4f5c], R150 ;  /* 0x004f5c9601007387 */ /* 0x000fe80000100800 */
[----:B------:R-:W-:Y:S04]  /*961a0*/  STL [R1+0x4f58], R151 ;  /* 0x004f589701007387 */ /* 0x000fe80000100800 */
[----:B------:R-:W-:Y:S04]  /*961b0*/  STL.64 [R1+0x2e0], R144 ;  /* 0x0002e09001007387 */ /* 0x000fe80000100a00 */
[----:B------:R-:W-:Y:S04]  /*961c0*/  STL.64 [R1+0x2e8], R146 ;  /* 0x0002e89201007387 */ /* 0x000fe80000100a00 */
[----:B------:R-:W-:Y:S04]  /*961d0*/  STL.64 [R1+0x2d0], R140 ;  /* 0x0002d08c01007387 */ /* 0x000fe80000100a00 */
[----:B------:R2:W-:Y:S04]  /*961e0*/  STL.64 [R1+0x2d8], R142 ;  /* 0x0002d88e01007387 */ /* 0x0005e80000100a00 */
[----:B------:R-:W-:Y:S04]  /*961f0*/  STL.64 [R1+0x2c0], R136 ;  /* 0x0002c08801007387 */ /* 0x000fe80000100a00 */
[----:B------:R3:W-:Y:S01]  /*96200*/  STL.64 [R1+0x2c8], R138 ;  /* 0x0002c88a01007387 */ /* 0x0007e20000100a00 */
[C---:B--2---:R-:W-:Y:S03]  /*96210*/  HMMA.1688.F32.TF32 R140, R180.reuse, R108, R232 ;  /* 0x0000006cb48c723c */ /* 0x044fe600000810e8 */
[----:B------:R-:W-:Y:S04]  /*96220*/  STL.64 [R1+0x2b0], R132 ;  /* 0x0002b08401007387 */ /* 0x000fe80000100a00 */
[----:B------:R2:W-:Y:S01]  /*96230*/  STL.64 [R1+0x2b8], R134 ;  /* 0x0002b88601007387 */ /* 0x0005e20000100a00 */
[C---:B---3--:R-:W-:Y:S08]  /*96240*/  HMMA.1688.F32.TF32 R136, R180.reuse, R104, R220 ;  /* 0x00000068b488723c */ /* 0x048ff000000810dc */
[C---:B--2---:R-:W-:Y:S07]  /*96250*/  HMMA.1688.F32.TF32 R132, R180.reuse, R100, R168 ;  /* 0x00000064b484723c */ /* 0x044fee00000810a8 */
        /* <DEDUP_REMOVED lines=17> */
[----:B------:R3:W-:Y:S04]  /*96370*/  STL.64 [R1+0x268], R142 ;  /* 0x0002688e01007387 */ /* 0x0007e80000100a00 */
[----:B------:R-:W-:Y:S04]  /*96380*/  STL.64 [R1+0x250], R136 ;  /* 0x0002508801007387 */ /* 0x000fe80000100a00 */
[----:B------:R4:W-:Y:S01]  /*96390*/  STL.64 [R1+0x258], R138 ;  /* 0x0002588a01007387 */ /* 0x0009e20000100a00 */
[C---:B---3--:R-:W-:Y:S08]  /*963a0*/  HMMA.1688.F32.TF32 R140, R180.reuse, R12, R196 ;  /* 0x0000000cb48c723c */ /* 0x048ff000000810c4 */
[----:B------:R-:W-:Y:S01]  /*963b0*/  STL.64 [R1+0x240], R132 ;  /* 0x0002408401007387 */ /* 0x000fe20000100a00 */
[C---:B----4-:R-:W-:Y:S03]  /*963c0*/  HMMA.1688.F32.TF32 R136, R180.reuse, R8, R192 ;  /* 0x00000008b488723c */ /* 0x050fe600000810c0 */
[----:B------:R3:W-:Y:S05]  /*963d0*/  STL.64 [R1+0x248], R134 ;  /* 0x0002488601007387 */ /* 0x0007ea0000100a00 */
[----:B---3--:R-:W-:Y:S06]  /*963e0*/  HMMA.1688.F32.TF32 R132, R180, R4, R188 ;  /* 0x00000004b484723c */ /* 0x008fec00000810bc */
[----:B------:R-:W-:Y:S04]  /*963f0*/  STL.64 [R1+0x230], R140 ;  /* 0x0002308c01007387 */ /* 0x000fe80000100a00 */
[----:B------:R-:W-:Y:S11]  /*96400*/  STL.64 [R1+0x238], R142 ;  /* 0x0002388e01007387 */ /* 0x000ff60000100a00 */
[----:B------:R-:W-:Y:S02]  /*96410*/  @!UPT UIADD3 URZ, URZ, URZ, URZ ;  /* 0x0000003f3f3ff290 */ /* 0x000fe4000fffe03f */
[----:B------:R-:W-:Y:S01]  /*96420*/  STL.64 [R1+0x210], R132 ;  /* 0x0002108401007387 */ /* 0x000fe20000100a00 */
[----:B------:R-:W-:-:S03]  /*96430*/  IMAD.MOV.U32 R148, RZ, RZ, R135 ;  /* 0x000000ffff947224 */ /* 0x000fc600078e0087 */
[----:B------:R-:W-:Y:S04]  /*96440*/  STL.64 [R1+0x220], R136 ;  /* 0x0002208801007387 */ /* 0x000fe80000100a00 */
[----:B------:R3:W-:Y:S04]  /*96450*/  STL.64 [R1+0x228], R138 ;  /* 0x0002288a01007387 */ /* 0x0007e80000100a00 */
[----:B------:R4:W-:Y:S01]  /*96460*/  STL [R1+0x218], R134 ;  /* 0x0002188601007387 */ /* 0x0009e20000100800 */
[C---:B---3--:R-:W-:Y:S08]  /*96470*/  HMMA.1688.F32.TF32 R136, R180.reuse, R84, R184 ;  /* 0x00000054b488723c */ /* 0x048ff000000810b8 */
[----:B----4-:R-:W-:Y:S01]  /*96480*/  HMMA.1688.F32.TF32 R132, R180, R80, R176 ;  /* 0x00000050b484723c */ /* 0x010fe200000810b0 */
[----:B------:R3:W-:Y:S11]  /*96490*/  STL [R1+0x4f68], R148 ;  /* 0x004f689401007387 */ /* 0x0007f60000100800 */
[----:B------:R-:W-:Y:S11]  /*964a0*/  @!UPT UIADD3 URZ, URZ, URZ, URZ ;  /* 0x0000003f3f3ff290 */ /* 0x000ff6000fffe03f */
[----:B------:R-:W-:Y:S01]  /*964b0*/  STL.64 [R1+0x1f0], R132 ;  /* 0x0001f08401007387 */ /* 0x000fe20000100a00 */
[----:B---3--:R-:W-:-:S03]  /*964c0*/  IMAD.MOV.U32 R148, RZ, RZ, R135 ;  /* 0x000000ffff947224 */ /* 0x008fc600078e0087 */
[----:B------:R-:W-:Y:S04]  /*964d0*/  STL.64 [R1+0x200], R136 ;  /* 0x0002008801007387 */ /* 0x000fe80000100a00 */
[----:B------:R-:W-:Y:S04]  /*964e0*/  STL.64 [R1+0x208], R138 ;  /* 0x0002088a01007387 */ /* 0x000fe80000100a00 */
[----:B------:R3:W-:Y:S02]  /*964f0*/  STL [R1+0x1f8], R134 ;  /* 0x0001f88601007387 */ /* 0x0007e40000100800 */
[C---:B---3--:R-:W-:Y:S02]  /*96500*/  HMMA.1688.F32.TF32 R132, R180.reuse, R76, R172 ;  /* 0x0000004cb484723c */ /* 0x048fe400000810ac */
[----:B------:R-:W-:Y:S04]  /*96510*/  STL [R1+0x4f6c], R148 ;  /* 0x004f6c9401007387 */ /* 0x000fe80000100800 */
[----:B------:R-:W3:Y:S11]  /*96520*/  LDL.LU R196, [R1+0x820] ;  /* 0x0008200001c47983 */ /* 0x000ef60000300800 */
[----:B------:R-:W-:Y:S06]  /*96530*/  @!UPT UIADD3 URZ, URZ, URZ, URZ ;  /* 0x0000003f3f3ff290 */ /* 0x000fec000fffe03f */
        /* <DEDUP_REMOVED lines=17> */
[----:B--2---:R-:W-:Y:S11]  /*96650*/  HMMA.1688.F32.TF32 R132, R180, R72, R168 ;  /* 0x00000048b484723c */ /* 0x004ff600000810a8 */
[----:B------:R-:W-:Y:S11]  /*96660*/  @!UPT UIADD3 URZ, URZ, URZ, URZ ;  /* 0x0000003f3f3ff290 */ /* 0x000ff6000fffe03f */
[----:B------:R-:W-:Y:S01]  /*96670*/  @!UPT UIADD3 URZ, URZ, URZ, URZ ;  /* 0x0000003f3f3ff290 */ /* 0x000fe2000fffe03f */
        /* <DEDUP_REMOVED lines=13> */
[----:B------:R-:W-:Y:S01]  /*96750*/  MOV R149, R132 ;  /* 0x0000008400957202 */ /* 0x000fe20000000f00 */
[----:B------:R-:W-:-:S02]  /*96760*/  IMAD.MOV.U32 R150, RZ, RZ, R133 ;  /* 0x000000ffff967224 */ /* 0x000fc400078e0085 */
[----:B------:R-:W-:-:S05]  /*96770*/  IMAD.MOV.U32 R151, RZ, RZ, R134 ;  /* 0x000000ffff977224 */ /* 0x000fca00078e0086 */
[----:B------:R1:W-:Y:S04]  /*96780*/  STL [R1+0x4f78], R151 ;  /* 0x004f789701007387 */ /* 0x0003e80000100800 */
[----:B------:R1:W-:Y:S04]  /*96790*/  STL [R1+0x4f74], R150 ;  /* 0x004f749601007387 */ /* 0x0003e80000100800 */
[----:B------:R1:W-:Y:S01]  /*967a0*/  STL [R1+0x4f70], R149 ;  /* 0x004f709501007387 */ /* 0x0003e20000100800 */
[----:B------:R-:W-:Y:S02]  /*967b0*/  IMAD.MOV.U32 R170, RZ, RZ, R153 ;  /* 0x000000ffffaa7224 */ /* 0x000fe400078e0099 */
[----:B------:R-:W-:Y:S01]  /*967c0*/  IMAD.MOV.U32 R171, RZ, RZ, R152 ;  /* 0x000000ffffab7224 */ /* 0x000fe200078e0098 */
[----:B------:R-:W-:Y:S01]  /*967d0*/  MOV R169, R156 ;  /* 0x0000009c00a97202 */ /* 0x000fe20000000f00 */
[----:B------:R-:W-:-:S07]  /*967e0*/  IMAD.MOV.U32 R168, RZ, RZ, R157 ;  /* 0x000000ffffa87224 */ /* 0x000fce00078e009d */
[C---:B------:R-:W-:Y:S08]  /*967f0*/  HMMA.1688.F32.TF32 R160, R180.reuse, R40, R168 ;  /* 0x00000028b4a0723c */ /* 0x040ff000000810a8 */
[C---:B---3--:R-:W-:Y:S08]  /*96800*/  HMMA.1688.F32.TF32 R132, R180.reuse, R64, R196 ;  /* 0x00000040b484723c */ /* 0x048ff000000810c4 */
[C---:B----4-:R-:W-:Y:S11]  /*96810*/  HMMA.1688.F32.TF32 R136, R180.reuse, R68, R200 ;  /* 0x00000044b488723c */ /* 0x050ff600000810c8 */
        /* <DEDUP_REMOVED lines=8> */
[----:B-1----:R-:W-:Y:S01]  /*968a0*/  HMMA.1688.F32.TF32 R136, R180, R60, R192 ;  /* 0x0000003cb488723c */ /* 0x002fe200000810c0 */
[----:B------:R1:W-:Y:S04]  /*968b0*/  STL [R1+0x4f84], R150 ;  /* 0x004f849601007387 */ /* 0x0003e80000100800 */
[----:B------:R3:W-:Y:S04]  /*968c0*/  STL [R1+0x4f80], R149 ;  /* 0x004f809501007387 */ /* 0x0007e80000100800 */
[----:B------:R4:W-:Y:S07]  /*968d0*/  STL [R1+0x4f7c], R148 ;  /* 0x004f7c9401007387 */ /* 0x0009ee0000100800 */
[----:B-1----:R-:W-:Y:S01]  /*968e0*/  IMAD.MOV.U32 R150, RZ, RZ, R132 ;  /* 0x000000ffff967224 */ /* 0x002fe200078e0084 */
[----:B---3--:R-:W-:Y:S01]  /*968f0*/  MOV R149, R133 ;  /* 0x0000008500957202 */ /* 0x008fe20000000f00 */
[----:B----4-:R-:W-:-:S05]  /*96900*/  IMAD.MOV.U32 R148, RZ, RZ, R134 ;  /* 0x000000ffff947224 */ /* 0x010fca00078e0086 */
[----:B------:R-:W-:Y:S04]  /*96910*/  STL.64 [R1+0x1a0], R136 ;  /* 0x0001a08801007387 */ /* 0x000fe80000100a00 */
[----:B------:R-:W-:Y:S04]  /*96920*/  STL.64 [R1+0x1a8], R138 ;  /* 0x0001a88a01007387 */ /* 0x000fe80000100a00 */
[----:B------:R2:W-:Y:S04]  /*96930*/  STL [R1+0x19c], R135 ;  /* 0x00019c8701007387 */ /* 0x0005e80000100800 */
[----:B------:R-:W-:Y:S04]  /*96940*/  STL.64 [R1+0x4fc0], R150 ;  /* 0x004fc09601007387 */ /* 0x000fe80000100a00 */
[----:B------:R-:W-:Y:S01]  /*96950*/  STL.64 [R1+0x4fb8], R148 ;  /* 0x004fb89401007387 */ /* 0x000fe20000100a00 */
[C---:B--2---:R-:W-:Y:S08]  /*96960*/  HMMA.1688.F32.TF32 R132, R180.reuse, R52, R184 ;  /* 0x00000034b484723c */ /* 0x044ff000000810b8 */
[C---:B------:R-:W-:Y:S08]  /*96970*/  HMMA.1688.F32.TF32 R156, R180.reuse, R44, R172 ;  /* 0x0000002cb49c723c */ /* 0x040ff000000810ac */
[----:B------:R-:W-:Y:S08]  /*96980*/  HMMA.1688.F32.TF32 R152, R180, R48, R176 ;  /* 0x00000030b498723c */ /* 0x000ff000000810b0 */
[----:B------:R-:W-:Y:S01]  /*96990*/  MOV R146, R134 ;  /* 0x0000008600927202 */ /* 0x000fe20000000f00 */
[----:B------:R-:W-:-:S02]  /*969a0*/  IMAD.MOV.U32 R147, RZ, RZ, R135 ;  /* 0x000000ffff937224 */ /* 0x000fc400078e0087 */
[----:B------:R-:W-:Y:S02]  /*969b0*/  IMAD.MOV.U32 R144, RZ, RZ, R132 ;  /* 0x000000ffff907224 */ /* 0x000fe400078e0084 */
[----:B------:R-:W-:Y:S01]  /*969c0*/  IMAD.MOV.U32 R145, RZ, RZ, R133 ;  /* 0x000000ffff917224 */ /* 0x000fe200078e0085 */
[----:B------:R-:W-:Y:S04]  /*969d0*/  STL.64 [R1+0x4fd0], R146 ;  /* 0x004fd09201007387 */ /* 0x000fe80000100a00 */
[----:B------:R-:W-:Y:S05]  /*969e0*/  STL.64 [R1+0x4fc8], R144 ;  /* 0x004fc89001007387 */ /* 0x000fea0000100a00 */
        /* <DEDUP_REMOVED lines=41> */
[----:B------:R-:W-:Y:S01]  /*96c80*/  STL.64 [R1+0x4e58], R160 ;  /* 0x004e58a001007387 */ /* 0x000fe20000100a00 */
[----:B------:R-:W-:Y:S01]  /*96c90*/  IMAD.MOV.U32 R218, RZ, RZ, R240 ;  /* 0x000000ffffda7224 */ /* 0x000fe200078e00f0 */
[----:B------:R-:W-:Y:S01]  /*96ca0*/  MOV R132, R242 ;  /* 0x000000f200847202 */ /* 0x000fe20000000f00 */
[----:B------:R-:W-:-:S02]  /*96cb0*/  IMAD.MOV.U32 R219, RZ, RZ, R241 ;  /* 0x000000ffffdb7224 */ /* 0x000fc400078e00f1 */
[----:B------:R-:W-:Y:S01]  /*96cc0*/  IMAD.MOV.U32 R133, RZ, RZ, R243 ;  /* 0x000000ffff857224 */ /* 0x000fe200078e00f3 */
[----:B--2---:R-:W-:Y:S08]  /*96cd0*/  HMMA.1688.F32.TF32 R184, R244, R128, R184 ;  /* 0x00000080f4b8723c */ /* 0x004ff000000810b8 */
[C---:B---3--:R-:W-:Y:S01]  /*96ce0*/  HMMA.1688.F32.TF32 R164, R180.reuse, R36, R200 ;  /* 0x00000024b4a4723c */ /* 0x048fe200000810c8 */
[----:B------:R-:W2:Y:S04]  /*96cf0*/  LDL.LU R200, [R1+0x700] ;  /* 0x0007000001c87983 */ /* 0x000ea80000300800 */
[----:B------:R-:W2:Y:S04]  /*96d00*/  LDL.LU R201, [R1+0x704] ;  /* 0x0007040001c97983 */ /* 0x000ea80000300800 */
[----:B------:R-:W2:Y:S04]  /*96d10*/  LDL.LU R202, [R1+0x708] ;  /* 0x0007080001ca7983 */ /* 0x000ea80000300800 */
[----:B------:R-:W2:Y:S01]  /*96d20*/  LDL.LU R203, [R1+0x70c] ;  /* 0x00070c0001cb7983 */ /* 0x000ea20000300800 */
[C---:B----4-:R-:W-:Y:S08]  /*96d30*/  HMMA.1688.F32.TF32 R168, R180.reuse, R32, R168 ;  /* 0x00000020b4a8723c */ /* 0x050ff000000810a8 */
[C---:B------:R-:W-:Y:S08]  /*96d40*/  HMMA.1688.F32.TF32 R172, R180.reuse, R28, R172 ;  /* 0x0000001cb4ac723c */ /* 0x040ff000000810ac */
[C---:B------:R-:W-:Y:S01]  /*96d50*/  HMMA.1688.F32.TF32 R176, R180.reuse, R24, R176 ;  /* 0x00000018b4b0723c */ /* 0x040fe200000810b0 */
[----:B------:R-:W-:Y:S07]  /*96d60*/  STL.64 [R1+0x4e70], R166 ;  /* 0x004e70a601007387 */ /* 0x000fee0000100a00 */
[----:B------:R-:W-:Y:S01]  /*96d70*/  HMMA.1688.F32.TF32 R180, R180, R20, R208 ;  /* 0x00000014b4b4723c */ /* 0x000fe200000810d0 */
        /* <DEDUP_REMOVED lines=23> */
[----:B------:R-:W-:Y:S04]  /*96ef0*/  STL.64 [R1+0x4ee8], R196 ;  /* 0x004ee8c401007387 */ /* 0x000fe80000100a00 */
[----:B------:R-:W4:Y:S04]  /*96f00*/  LDL.LU R212, [R1+0x6e0] ;  /* 0x0006e00001d47983 */ /* 0x000f280000300800 */
        /* <DEDUP_REMOVED lines=13> */
[----:B------:R-:W-:Y:S02]  /*96fe0*/  IMAD.MOV.U32 R134, RZ, RZ, R236 ;  /* 0x000000ffff867224 */ /* 0x000fe400078e00ec */
[----:B------:R-:W4:Y:S01]  /*96ff0*/  LDL.LU R236, [R1+0x5200] ;  /* 0x0052000001ec7983 */ /* 0x000f220000300800 */
[----:B------:R-:W-:-:S03]  /*97000*/  IMAD.MOV.U32 R135, RZ, RZ, R237 ;  /* 0x000000ffff877224 */ /* 0x000fc600078e00ed */
[----:B------:R-:W4:Y:S01]  /*97010*/  LDL.LU R237, [R1+0x51fc] ;  /* 0x0051fc0001ed7983 */ /* 0x000f220000300800 */
[----:B------:R-:W-:Y:S01]  /*97020*/  MOV R224, R238 ;  /* 0x000000ee00e07202 */ /* 0x000fe20000000f00 */
[----:B------:R-:W-:Y:S01]  /*97030*/  IMAD.MOV.U32 R225, RZ, RZ, R239 ;  /* 0x000000ffffe17224 */ /* 0x000fe200078e00ef */
[C---:B--2---:R-:W-:Y:S11]  /*97040*/  HMMA.1688.F32.TF32 R200, R244.reuse, R112, R200 ;  /* 0x00000070f4c8723c */ /* 0x044ff600000810c8 */
[----:B------:R-:W-:Y:S11]  /*97050*/  @!UPT UIADD3 URZ, URZ, URZ, URZ ;  /* 0x0000003f3f3ff290 */ /* 0x000ff6000fffe03f */
[----:B------:R-:W-:Y:S01]  /*97060*/  @!UPT UIADD3 URZ, URZ, URZ, URZ ;  /* 0x0000003f3f3ff290 */ /* 0x000fe2000fffe03f */
[----:B------:R-:W-:Y:S04]  /*97070*/  STL.64 [R1+0x4f00], R202 ;  /* 0x004f00ca01007387 */ /* 0x000fe80000100a00 */
[----:B------:R-:W-:Y:S01]  /*97080*/  STL.64 [R1+0x4ef8], R200 ;  /* 0x004ef8c801007387 */ /* 0x000fe20000100a00 */
[C---:B---3--:R-:W-:Y:S03]  /*97090*/  HMMA.1688.F32.TF32 R204, R244.reuse, R108, R240 ;  /* 0x0000006cf4cc723c */ /* 0x048fe600000810f0 */
[----:B------:R-:W-:Y:S04]  /*970a0*/  LDS R240, [R227+0x85800] ;  /* 0x08580000e3f07984 */ /* 0x000fe80000000800 */
[----:B------:R1:W-:Y:S04]  /*970b0*/  LDS R242, [R227+0x85c00] ;  /* 0x085c0000e3f27984 */ /* 0x0003e80000000800 */
[----:B------:R-:W-:Y:S04]  /*970c0*/  LDS R241, [R228+0x85800] ;  /* 0x08580000e4f17984 */ /* 0x000fe80000000800 */
[----:B------:R2:W3:Y:S08]  /*970d0*/  LDS R243, [R228+0x85c00] ;  /* 0x085c0000e4f37984 */ /* 0x0004f00000000800 */
[----:B------:R-:W-:Y:S04]  /*970e0*/  STL.64 [R1+0x4f10], R206 ;  /* 0x004f10ce01007387 */ /* 0x000fe80000100a00 */
[----:B------:R-:W-:Y:S04]  /*970f0*/  STL.64 [R1+0x4f08], R204 ;  /* 0x004f08cc01007387 */ /* 0x000fe80000100a00 */
[----:B------:R-:W3:Y:S04]  /*97100*/  LDL.LU R238, [R1+0x51f8] ;  /* 0x0051f80001ee7983 */ /* 0x000ee80000300800 */
[----:B------:R-:W3:Y:S04]  /*97110*/  LDL.LU R239, [R1+0x51f4] ;  /* 0x0051f40001ef7983 */ /* 0x000ee80000300800 */
[----:B------:R-:W3:Y:S04]  /*97120*/  LDL.LU R226, [R1+0x6a8] ;  /* 0x0006a80001e27983 */ /* 0x000ee80000300800 */
[----:B-1----:R-:W3:Y:S04]  /*97130*/  LDL.LU R227, [R1+0x6ac] ;  /* 0x0006ac0001e37983 */ /* 0x002ee80000300800 */
[----:B--2---:R-:W2:Y:S01]  /*97140*/  LDL.LU R228, [R1+0x51f0] ;  /* 0x0051f00001e47983 */ /* 0x004ea20000300800 */
[C---:B------:R-:W-:Y:S08]  /*97150*/  HMMA.1688.F32.TF32 R208, R244.reuse, R104, R208 ;  /* 0x00000068f4d0723c */ /* 0x040ff000000810d0 */
[C---:B----4-:R-:W-:Y:S08]  /*97160*/  HMMA.1688.F32.TF32 R212, R244.reuse, R96, R212 ;  /* 0x00000060f4d4723c */ /* 0x050ff000000810d4 */
[C---:B------:R-:W-:Y:S08]  /*97170*/  HMMA.1688.F32.TF32 R132, R244.reuse, R92, R132 ;  /* 0x0000005cf484723c */ /* 0x040ff00000081084 */
[C---:B------:R-:W-:Y:S01]  /*97180*/  HMMA.1688.F32.TF32 R216, R244.reuse, R88, R216 ;  /* 0x00000058f4d8723c */ /* 0x040fe200000810d8 */
[----:B------:R-:W-:Y:S07]  /*97190*/  STL.64 [R1+0x4f20], R210 ;  /* 0x004f20d201007387 */ /* 0x000fee0000100a00 */
[----:B------:R-:W-:Y:S01]  /*971a0*/  HMMA.1688.F32.TF32 R220, R244, R16, R220 ;  /* 0x00000010f4dc723c */ /* 0x000fe200000810dc */
[----:B------:R-:W-:Y:S01]  /*971b0*/  STL.64 [R1+0x4f18], R208 ;  /* 0x004f18d001007387 */ /* 0x000fe20000100a00 */
[----:B------:R-:W-:Y:S01]  /*971c0*/  IMAD.MOV.U32 R142, RZ, RZ, R229 ;  /* 0x000000ffff8e7224 */ /* 0x000fe200078e00e5 */
[----:B------:R-:W-:Y:S01]  /*971d0*/  MOV R143, R230 ;  /* 0x000000e6008f7202 */ /* 0x000fe20000000f00 */
[----:B------:R-:W-:-:S04]  /*971e0*/  IMAD.MOV.U32 R136, RZ, RZ, R231 ;  /* 0x000000ffff887224 */ /* 0x000fc800078e00e7 */
[----:B---3--:R-:W-:Y:S11]  /*971f0*/  HMMA.1688.F32.TF32 R236, R244, R100, R236 ;  /* 0x00000064f4ec723c */ /* 0x008ff600000810ec */
[----:B------:R-:W-:Y:S11]  /*97200*/  @!UPT UIADD3 URZ, URZ, URZ, URZ ;  /* 0x0000003f3f3ff290 */ /* 0x000ff6000fffe03f */
[----:B------:R-:W-:Y:S01]  /*97210*/  @!UPT UIADD3 URZ, URZ, URZ, URZ ;  /* 0x0000003f3f3ff290 */ /* 0x000fe2000fffe03f */
        /* <DEDUP_REMOVED lines=8> */
[----:B------:R-:W-:Y:S01]  /*972a0*/  STL.64 [R1+0x4f50], R134 ;  /* 0x004f508601007387 */ /* 0x000fe20000100a00 */
[----:B--2---:R-:W-:-:S03]  /*972b0*/  IMAD.MOV.U32 R141, RZ, RZ, R228 ;  /* 0x000000ffff8d7224 */ /* 0x004fc600078e00e4 */
[----:B------:R1:W-:Y:S04]  /*972c0*/  STL.64 [R1+0x4f48], R132 ;  /* 0x004f488401007387 */ /* 0x0003e80000100a00 */
[----:B------:R-:W-:Y:S04]  /*972d0*/  STL.64 [R1+0x4fe0], R218 ;  /* 0x004fe0da01007387 */ /* 0x000fe80000100a00 */
[----:B------:R-:W-:Y:S04]  /*972e0*/  STL.64 [R1+0x4fd8], R216 ;  /* 0x004fd8d801007387 */ /* 0x000fe80000100a00 */
[----:B------:R-:W1:Y:S04]  /*972f0*/  LDL.LU R140, [R1+0x680] ;  /* 0x00068000018c7983 */ /* 0x000e680000300800 */
[----:B------:R-:W2:Y:S04]  /*97300*/  LDL.LU R228, [R1+0x51ec] ;  /* 0x0051ec0001e47983 */ /* 0x000ea80000300800 */
[----:B------:R-:W2:Y:S04]  /*97310*/  LDL.LU R229, [R1+0x51e8] ;  /* 0x0051e80001e57983 */ /* 0x000ea80000300800 */
[----:B------:R-:W2:Y:S04]  /*97320*/  LDL.LU R230, [R1+0x51e4] ;  /* 0x0051e40001e67983 */ /* 0x000ea80000300800 */
[----:B------:R-:W-:Y:S04]  /*97330*/  STL [R1+0x4df4], R220 ;  /* 0x004df4dc01007387 */ /* 0x000fe80000100800 */
[----:B------:R4:W-:Y:S04]  /*97340*/  STL [R1+0x4df0], R221 ;  /* 0x004df0dd01007387 */ /* 0x0009e80000100800 */
[----:B------:R1:W-:Y:S04]  /*97350*/  STL [R1+0x4dec], R222 ;  /* 0x004decde01007387 */ /* 0x0003e80000100800 */
[----:B------:R1:W-:Y:S04]  /*97360*/  STL [R1+0x4de8], R223 ;  /* 0x004de8df01007387 */ /* 0x0003e80000100800 */
[----:B------:R-:W2:Y:S04]  /*97370*/  LDL.LU R231, [R1+0x51e0] ;  /* 0x0051e00001e77983 */ /* 0x000ea80000300800 */
[----:B------:R-:W4:Y:S04]  /*97380*/  LDL.LU R137, [R1+0x674] ;  /* 0x0006740001897983 */ /* 0x000f280000300800 */
[----:B------:R-:W4:Y:S04]  /*97390*/  LDL.LU R138, [R1+0x678] ;  /* 0x00067800018a7983 */ /* 0x000f280000300800 */
[----:B------:R-:W4:Y:S01]  /*973a0*/  LDL.LU R139, [R1+0x67c] ;  /* 0x00067c00018b7983 */ /* 0x000f220000300800 */
[C---:B------:R-:W-:Y:S11]  /*973b0*/  HMMA.1688.F32.TF32 R224, R244.reuse, R12, R224 ;  /* 0x0000000cf4e0723c */ /* 0x040ff600000810e0 */
[----:B------:R-:W-:Y:S11]  /*973c0*/  @!UPT UIADD3 URZ, URZ, URZ, URZ ;  /* 0x0000003f3f3ff290 */ /* 0x000ff6000fffe03f */
[----:B------:R-:W-:Y:S01]  /*973d0*/  @!UPT UIADD3 URZ, URZ, URZ, URZ ;  /* 0x0000003f3f3ff290 */ /* 0x000fe2000fffe03f */
[----:B------:R-:W-:Y:S04]  /*973e0*/  STL [R1+0x4e04], R224 ;  /* 0x004e04e001007387 */ /* 0x000fe80000100800 */
[----:B------:R1:W-:Y:S04]  /*973f0*/  STL [R1+0x4e00], R225 ;  /* 0x004e00e101007387 */ /* 0x0003e80000100800 */
[----:B------:R1:W-:Y:S04]  /*97400*/  STL [R1+0x4dfc], R226 ;  /* 0x004dfce201007387 */ /* 0x0003e80000100800 */
[----:B------:R1:W-:Y:S01]  /*97410*/  STL [R1+0x4df8], R227 ;  /* 0x004df8e301007387 */ /* 0x0003e20000100800 */
[C---:B---3--:R-:W-:Y:S08]  /*97420*/  HMMA.1688.F32.TF32 R232, R244.reuse, R4, R232 ;  /* 0x00000004f4e8723c */ /* 0x048ff000000810e8 */
[C---:B--2---:R-:W-:Y:S11]  /*97430*/  HMMA.1688.F32.TF32 R228, R244.reuse, R8, R228 ;  /* 0x00000008f4e4723c */ /* 0x044ff600000810e4 */
[----:B------:R-:W-:Y:S11]  /*97440*/  @!UPT UIADD3 URZ, URZ, URZ, URZ ;  /* 0x0000003f3f3ff290 */ /* 0x000ff6000fffe03f */
[----:B------:R-:W-:Y:S01]  /*97450*/  @!UPT UIADD3 URZ, URZ, URZ, URZ ;  /* 0x0000003f3f3ff290 */ /* 0x000fe2000fffe03f */
[----:B------:R-:W-:Y:S04]  /*97460*/  STL [R1+0x4e14], R228 ;  /* 0x004e14e401007387 */ /* 0x000fe80000100800 */
[----:B------:R-:W-:Y:S04]  /*97470*/  STL [R1+0x4e10], R229 ;  /* 0x004e10e501007387 */ /* 0x000fe80000100800 */
[----:B------:R2:W-:Y:S04]  /*97480*/  STL [R1+0x4e0c], R230 ;  /* 0x004e0ce601007387 */ /* 0x0005e80000100800 */
[----:B------:R3:W-:Y:S04]  /*97490*/  STL [R1+0x4e08], R231 ;  /* 0x004e08e701007387 */ /* 0x0007e80000100800 */
        /* <DEDUP_REMOVED lines=16> */
[----:B-1----:R-:W-:Y:S03]  /*975a0*/  HMMA.1688.F32.TF32 R132, R244, R84, R140 ;  /* 0x00000054f484723c */ /* 0x002fe6000008108c */
[----:B------:R-:W3:Y:S04]  /*975b0*/  LDL.LU R140, [R1+0x570] ;  /* 0x00057000018c7983 */ /* 0x000ee80000300800 */
[----:B------:R-:W3:Y:S04]  /*975c0*/  LDL.LU R141, [R1+0x574] ;  /* 0x00057400018d7983 */ /* 0x000ee80000300800 */
[----:B------:R-:W3:Y:S04]  /*975d0*/  LDL.LU R142, [R1+0x578] ;  /* 0x00057800018e7983 */ /* 0x000ee80000300800 */
[----:B------:R-:W3:Y:S09]  /*975e0*/  LDL.LU R143, [R1+0x57c] ;  /* 0x00057c00018f7983 */ /* 0x000ef20000300800 */
[----:B------:R-:W-:Y:S01]  /*975f0*/  MOV R5, R134 ;  /* 0x0000008600057202 */ /* 0x000fe20000000f00 */
[----:B------:R-:W-:-:S02]  /*97600*/  IMAD.MOV.U32 R8, RZ, RZ, R133 ;  /* 0x000000ffff087224 */ /* 0x000fc400078e0085 */
[----:B------:R-:W-:Y:S02]  /*97610*/  IMAD.MOV.U32 R9, RZ, RZ, R132 ;  /* 0x000000ffff097224 */ /* 0x000fe400078e0084 */
[----:B------:R1:W-:Y:S01]  /*97620*/  STL [R1+0x4e30], R5 ;  /* 0x004e300501007387 */ /* 0x0003e20000100800 */
[----:B------:R-:W-:Y:S02]  /*97630*/  IMAD.MOV.U32 R4, RZ, RZ, R135 ;  /* 0x000000ffff047224 */ /* 0x000fe400078e0087 */
[----:B----4-:R-:W-:Y:S01]  /*97640*/  HMMA.1688.F32.TF32 R132, R244, R80, R136 ;  /* 0x00000050f484723c */ /* 0x010fe20000081088 */
[----:B------:R4:W-:Y:S04]  /*97650*/  STL [R1+0x4e2c], R8 ;  /* 0x004e2c0801007387 */ /* 0x0009e80000100800 */
[----:B------:R1:W-:Y:S04]  /*97660*/  STL [R1+0x4e28], R9 ;  /* 0x004e280901007387 */ /* 0x0003e80000100800 */
[----:B------:R-:W4:Y:S04]  /*97670*/  LDL.LU R136, [R1+0x560] ;  /* 0x0005600001887983 */ /* 0x000f280000300800 */
[----:B------:R-:W4:Y:S04]  /*97680*/  LDL.LU R137, [R1+0x564] ;  /* 0x0005640001897983 */ /* 0x000f280000300800 */
[----:B------:R-:W4:Y:S07]  /*97690*/  LDL.LU R138, [R1+0x568] ;  /* 0x00056800018a7983 */ /* 0x000f2e0000300800 */
[----:B------:R-:W-:Y:S01]  /*976a0*/  IMAD.MOV.U32 R17, RZ, RZ, R132 ;  /* 0x000000ffff117224 */ /* 0x000fe200078e0084 */
[----:B------:R-:W-:Y:S01]  /*976b0*/  MOV R13, R134 ;  /* 0x00000086000d7202 */ /* 0x000fe20000000f00 */
[----:B------:R-:W-:-:S02]  /*976c0*/  IMAD.MOV.U32 R16, RZ, RZ, R133 ;  /* 0x000000ffff107224 */ /* 0x000fc400078e0085 */
[----:B------:R-:W-:Y:S02]  /*976d0*/  IMAD.MOV.U32 R12, RZ, RZ, R135 ;  /* 0x000000ffff0c7224 */ /* 0x000fe400078e0087 */
[----:B------:R-:W-:Y:S01]  /*976e0*/  IMAD.MOV.U32 R139, RZ, RZ, R252 ;  /* 0x000000ffff8b7224 */ /* 0x000fe200078e00fc */
[C---:B--2---:R-:W-:Y:S11]  /*976f0*/  HMMA.1688.F32.TF32 R132, R244.reuse, R76, R152 ;  /* 0x0000004cf484723c */ /* 0x044ff60000081098 */
[----:B------:R-:W-:Y:S11]  /*97700*/  @!UPT UIADD3 URZ, URZ, URZ, URZ ;  /* 0x0000003f3f3ff290 */ /* 0x000ff6000fffe03f */
[----:B------:R-:W-:Y:S02]  /*97710*/  @!UPT UIADD3 URZ, URZ, URZ, URZ ;  /* 0x0000003f3f3ff290 */ /* 0x000fe4000fffe03f */
[----:B------:R-:W-:Y:S01]  /*97720*/  IMAD.MOV.U32 R221, RZ, RZ, R132 ;  /* 0x000000ffffdd7224 */ /* 0x000fe200078e0084 */
[----:B------:R-:W-:Y:S01]  /*97730*/  MOV R222, R133 ;  /* 0x0000008500de7202 */ /* 0x000fe20000000f00 */
[----:B------:R-:W-:Y:S02]  /*97740*/  IMAD.MOV.U32 R223, RZ, RZ, R134 ;  /* 0x000000ffffdf7224 */ /* 0x000fe400078e0086 */
[----:B------:R-:W-:Y:S02]  /*97750*/  IMAD.MOV.U32 R252, RZ, RZ, R135 ;  /* 0x000000fffffc7224 */ /* 0x000fe400078e0087 */
[----:B---3--:R-:W-:Y:S01]  /*97760*/  HMMA.1688.F32.TF32 R132, R244, R72, R148 ;  /* 0x00000048f484723c */ /* 0x008fe20000081094 */
[----:B------:R-:W2:Y:S04]  /*97770*/  LDL.LU R148, [R1+0x550] ;  /* 0x0005500001947983 */ /* 0x000ea80000300800 */
[----:B------:R-:W2:Y:S04]  /*97780*/  LDL.LU R149, [R1+0x554] ;  /* 0x0005540001957983 */ /* 0x000ea80000300800 */
[----:B------:R-:W2:Y:S04]  /*97790*/  LDL.LU R150, [R1+0x558] ;  /* 0x0005580001967983 */ /* 0x000ea80000300800 */
[----:B------:R-:W2:Y:S11]  /*977a0*/  LDL.LU R151, [R1+0x55c] ;  /* 0x00055c0001977983 */ /* 0x000eb60000300800 */
[----:B------:R-:W-:Y:S01]  /*977b0*/  IMAD.MOV.U32 R225, RZ, RZ, R132 ;  /* 0x000000ffffe17224 */ /* 0x000fe200078e0084 */
[----:B------:R-:W-:Y:S01]  /*977c0*/  MOV R226, R133 ;  /* 0x0000008500e27202 */ /* 0x000fe20000000f00 */
[----:B------:R-:W-:-:S02]  /*977d0*/  IMAD.MOV.U32 R227, RZ, RZ, R134 ;  /* 0x000000ffffe37224 */ /* 0x000fc400078e0086 */
[----:B------:R-:W-:Y:S02]  /*977e0*/  IMAD.MOV.U32 R220, RZ, RZ, R135 ;  /* 0x000000ffffdc7224 */ /* 0x000fe400078e0087 */
[C---:B------:R-:W-:Y:S01]  /*977f0*/  HMMA.1688.F32.TF32 R132, R244.reuse, R68, R144 ;  /* 0x00000044f484723c */ /* 0x040fe20000081090 */
[----:B------:R-:W-:Y:S04]  /*97800*/  STL.64 [R1+0x4ff0], R222 ;  /* 0x004ff0de01007387 */ /* 0x000fe80000100a00 */
[----:B------:R-:W-:Y:S04]  /*97810*/  STL.64 [R1+0x4fe8], R220 ;  /* 0x004fe8dc01007387 */ /* 0x000fe80000100a00 */
[----:B------:R-:W-:Y:S11]  /*97820*/  STL.64 [R1+0x5000], R226 ;  /* 0x005000e201007387 */ /* 0x000ff60000100a00 */
[----:B------:R-:W-:Y:S04]  /*97830*/  @!UPT UIADD3 URZ, URZ, URZ, URZ ;  /* 0x0000003f3f3ff290 */ /* 0x000fe8000fffe03f */
[----:B------:R-:W-:Y:S01]  /*97840*/  IMAD.MOV.U32 R224, RZ, RZ, R135 ;  /* 0x000000ffffe07224 */ /* 0x000fe200078e0087 */
[----:B------:R-:W-:Y:S01]  /*97850*/  MOV R230, R133 ;  /* 0x0000008500e67202 */ /* 0x000fe20000000f00 */
[----:B------:R-:W-:Y:S02]  /*97860*/  IMAD.MOV.U32 R229, RZ, RZ, R132 ;  /* 0x000000ffffe57224 */ /* 0x000fe400078e0084 */
[----:B------:R-:W-:Y:S01]  /*97870*/  IMAD.MOV.U32 R231, RZ, RZ, R134 ;  /* 0x000000ffffe77224 */ /* 0x000fe200078e0086 */
[----:B------:R-:W-:Y:S01]  /*97880*/  STL.64 [R1+0x4ff8], R224 ;  /* 0x004ff8e001007387 */ /* 0x000fe20000100a00 */
[----:B------:R-:W-:Y:S03]  /*97890*/  HMMA.1688.F32.TF32 R132, R244, R64, R140 ;  /* 0x00000040f484723c */ /* 0x000fe6000008108c */
[----:B------:R-:W3:Y:S04]  /*978a0*/  LDL.LU R140, [R1+0x540] ;  /* 0x00054000018c7983 */ /* 0x000ee80000300800 */
[----:B------:R-:W3:Y:S04]  /*978b0*/  LDL.LU R141, [R1+0x544] ;  /* 0x00054400018d7983 */ /* 0x000ee80000300800 */
[----:B------:R-:W3:Y:S04]  /*978c0*/  LDL.LU R142, [R1+0x548] ;  /* 0x00054800018e7983 */ /* 0x000ee80000300800 */
[----:B------:R-:W3:Y:S04]  /*978d0*/  LDL.LU R143, [R1+0x54c] ;  /* 0x00054c00018f7983 */ /* 0x000ee80000300800 */
[----:B------:R-:W-:Y:S05]  /*978e0*/  STL.64 [R1+0x5010], R230 ;  /* 0x005010e601007387 */ /* 0x000fea0000100a00 */
[----:B------:R-:W-:Y:S01]  /*978f0*/  IMAD.MOV.U32 R228, RZ, RZ, R135 ;  /* 0x000000ffffe47224 */ /* 0x000fe200078e0087 */
[----:B------:R-:W-:Y:S01]  /*97900*/  MOV R234, R133 ;  /* 0x0000008500ea7202 */ /* 0x000fe20000000f00 */
[----:B------:R-:W-:-:S02]  /*97910*/  IMAD.MOV.U32 R233, RZ, RZ, R132 ;  /* 0x000000ffffe97224 */ /* 0x000fc400078e0084 */
[----:B------:R-:W-:Y:S01]  /*97920*/  IMAD.MOV.U32 R235, RZ, RZ, R134 ;  /* 0x000000ffffeb7224 */ /* 0x000fe200078e0086 */
[----:B------:R-:W-:Y:S01]  /*97930*/  STL.64 [R1+0x5008], R228 ;  /* 0x005008e401007387 */ /* 0x000fe20000100a00 */
[----:B----4-:R-:W-:Y:S03]  /*97940*/  HMMA.1688.F32.TF32 R132, R244, R60, R136 ;  /* 0x0000003cf484723c */ /* 0x010fe60000081088 */
[----:B------:R-:W4:Y:S04]  /*97950*/  LDL.LU R136, [R1+0x530] ;  /* 0x0005300001887983 */ /* 0x000f280000300800 */
[----:B------:R-:W4:Y:S04]  /*97960*/  LDL.LU R137, [R1+0x534] ;  /* 0x0005340001897983 */ /* 0x000f280000300800 */
[----:B------:R-:W4:Y:S04]  /*97970*/  LDL.LU R138, [R1+0x538] ;  /* 0x00053800018a7983 */ /* 0x000f280000300800 */
[----:B------:R-:W4:Y:S04]  /*97980*/  LDL.LU R139, [R1+0x53c] ;  /* 0x00053c00018b7983 */ /* 0x000f280000300800 */
[----:B------:R-:W-:Y:S05]  /*97990*/  STL.64 [R1+0x5020], R234 ;  /* 0x005020ea01007387 */ /* 0x000fea0000100a00 */
[----:B------:R-:W-:-:S05]  /*979a0*/  IMAD.MOV.U32 R232, RZ, RZ, R135 ;  /* 0x000000ffffe87224 */ /* 0x000fca00078e0087 */
        /* <DEDUP_REMOVED lines=9> */
[----:B-1----:R-:W-:Y:S01]  /*97a40*/  IMAD.MOV.U32 R5, RZ, RZ, R132 ;  /* 0x000000ffff057224 */ /* 0x002fe200078e0084 */
[----:B------:R-:W-:Y:S01]  /*97a50*/  MOV R8, R133 ;  /* 0x0000008500087202 */ /* 0x000fe20000000f00 */
[----:B------:R-:W-:-:S02]  /*97a60*/  IMAD.MOV.U32 R9, RZ, RZ, R134 ;  /* 0x000000ffff097224 */ /* 0x000fc400078e0086 */
[C---:B--2---:R-:W-:Y:S11]  /*97a70*/  HMMA.1688.F32.TF32 R132, R244.reuse, R56, R148 ;  /* 0x00000038f484723c */ /* 0x044ff60000081094 */
[----:B------:R-:W-:Y:S11]  /*97a80*/  @!UPT UIADD3 URZ, URZ, URZ, URZ ;  /* 0x0000003f3f3ff290 */ /* 0x000ff6000fffe03f */
[----:B------:R-:W-:Y:S02]  /*97a90*/  @!UPT UIADD3 URZ, URZ, URZ, URZ ;  /* 0x0000003f3f3ff290 */ /* 0x000fe4000fffe03f */
[----:B------:R-:W-:Y:S02]  /*97aa0*/  IMAD.MOV.U32 R105, RZ, RZ, R135 ;  /* 0x000000ffff697224 */ /* 0x000fe400078e0087 */
[----:B------:R-:W-:Y:S01]  /*97ab0*/  IMAD.MOV.U32 R108, RZ, RZ, R134 ;  /* 0x000000ffff6c7224 */ /* 0x000fe200078e0086 */
[----:B------:R-:W-:Y:S01]  /*97ac0*/  MOV R109, R133 ;  /* 0x00000085006d7202 */ /* 0x000fe20000000f00 */
[----:B------:R-:W-:Y:S01]  /*97ad0*/  IMAD.MOV.U32 R112, RZ, RZ, R132 ;  /* 0x000000ffff707224 */ /* 0x000fe200078e0084 */
[----:B------:R-:W-:Y:S04]  /*97ae0*/  STL [R1+0x4dc4], R105 ;  /* 0x004dc46901007387 */ /* 0x000fe80000100800 */
[----:B------:R1:W-:Y:S04]  /*97af0*/  STL [R1+0x4dc0], R108 ;  /* 0x004dc06c01007387 */ /* 0x0003e80000100800 */
        /* <DEDUP_REMOVED lines=15> */
[----:B------:R-:W-:Y:S01]  /*97bf0*/  STL [R1+0x4dd4], R89 ;  /* 0x004dd45901007387 */ /* 0x000fe20000100800 */
[----:B----4-:R-:W-:Y:S03]  /*97c00*/  HMMA.1688.F32.TF32 R132, R244, R48, R136 ;  /* 0x00000030f484723c */ /* 0x010fe60000081088 */
[----:B------:R4:W-:Y:S04]  /*97c10*/  STL [R1+0x4dd0], R92 ;  /* 0x004dd05c01007387 */ /* 0x0009e80000100800 */
        /* <DEDUP_REMOVED lines=18> */
[----:B------:R1:W-:Y:S04]  /*97d40*/  STL [R1+0x4de0], R76 ;  /* 0x004de04c01007387 */ /* 0x0003e80000100800 */
[----:B------:R1:W-:Y:S04]  /*97d50*/  STL [R1+0x4ddc], R77 ;  /* 0x004ddc4d01007387 */ /* 0x0003e80000100800 */
[----:B------:R1:W-:Y:S04]  /*97d60*/  STL [R1+0x4dd8], R80 ;  /* 0x004dd85001007387 */ /* 0x0003e80000100800 */
[----:B------:R-:W4:Y:S04]  /*97d70*/  LDL.LU R160, [R1+0x600] ;  /* 0x0006000001a07983 */ /* 0x000f280000300800 */
[----:B------:R-:W4:Y:S04]  /*97d80*/  LDL.LU R161, [R1+0x604] ;  /* 0x0006040001a17983 */ /* 0x000f280000300800 */
[----:B------:R-:W4:Y:S03]  /*97d90*/  LDL.LU R162, [R1+0x608] ;  /* 0x0006080001a27983 */ /* 0x000f260000300800 */
        /* <DEDUP_REMOVED lines=17> */
[C---:B--2---:R-:W-:Y:S03]  /*97eb0*/  HMMA.1688.F32.TF32 R132, R244.reuse, R36, R148 ;  /* 0x00000024f484723c */ /* 0x044fe60000081094 */
[----:B------:R-:W2:Y:S04]  /*97ec0*/  LDL.LU R148, [R1+0x500] ;  /* 0x0005000001947983 */ /* 0x000ea80000300800 */
[----:B------:R-:W2:Y:S11]  /*97ed0*/  LDL.LU R149, [R1+0x504] ;  /* 0x0005040001957983 */ /* 0x000eb60000300800 */
[----:B------:R-:W-:Y:S06]  /*97ee0*/  @!UPT UIADD3 URZ, URZ, URZ, URZ ;  /* 0x0000003f3f3ff290 */ /* 0x000fec000fffe03f */
[----:B------:R-:W-:Y:S01]  /*97ef0*/  IMAD.MOV.U32 R104, RZ, RZ, R132 ;  /* 0x000000ffff687224 */ /* 0x000fe200078e0084 */
[----:B------:R-:W-:Y:S01]  /*97f00*/  MOV R101, R133 ;  /* 0x0000008500657202 */ /* 0x000fe20000000f00 */
[----:B------:R-:W-:Y:S02]  /*97f10*/  IMAD.MOV.U32 R100, RZ, RZ, R134 ;  /* 0x000000ffff647224 */ /* 0x000fe400078e0086 */
[----:B------:R-:W-:Y:S02]  /*97f20*/  IMAD.MOV.U32 R97, RZ, RZ, R135 ;  /* 0x000000ffff617224 */ /* 0x000fe400078e0087 */
[----:B---3--:R-:W-:Y:S01]  /*97f30*/  HMMA.1688.F32.TF32 R132, R244, R32, R140 ;  /* 0x00000020f484723c */ /* 0x008fe2000008108c */
[----:B------:R-:W-:Y:S01]  /*97f40*/  IMAD.MOV.U32 R150, RZ, RZ, R114 ;  /* 0x000000ffff967224 */ /* 0x000fe200078e0072 */
[----:B------:R-:W-:Y:S01]  /*97f50*/  MOV R151, R115 ;  /* 0x0000007300977202 */ /* 0x000fe20000000f00 */
[----:B------:R-:W3:Y:S04]  /*97f60*/  LDL.LU R114, [R1+0x51dc] ;  /* 0x0051dc0001727983 */ /* 0x000ee80000300800 */
[----:B------:R-:W3:Y:S01]  /*97f70*/  LDL.LU R115, [R1+0x51d8] ;  /* 0x0051d80001737983 */ /* 0x000ee20000300800 */
[----:B------:R-:W-:-:S02]  /*97f80*/  IMAD.MOV.U32 R140, RZ, RZ, R118 ;  /* 0x000000ffff8c7224 */ /* 0x000fc400078e0076 */
[----:B------:R-:W-:Y:S01]  /*97f90*/  IMAD.MOV.U32 R141, RZ, RZ, R119 ;  /* 0x000000ffff8d7224 */ /* 0x000fe200078e0077 */
[----:B------:R-:W2:Y:S01]  /*97fa0*/  LDL.LU R118, [R1+0x51d4] ;  /* 0x0051d40001767983 */ /* 0x000ea20000300800 */
[----:B------:R-:W-:Y:S01]  /*97fb0*/  IMAD.MOV.U32 R142, RZ, RZ, R122 ;  /* 0x000000ffff8e7224 */ /* 0x000fe200078e007a */
[----:B------:R-:W-:Y:S02]  /*97fc0*/  MOV R143, R123 ;  /* 0x0000007b008f7202 */ /* 0x000fe40000000f00 */
[----:B------:R-:W2:Y:S04]  /*97fd0*/  LDL.LU R119, [R1+0x51d0] ;  /* 0x0051d00001777983 */ /* 0x000ea80000300800 */
[----:B------:R-:W2:Y:S04]  /*97fe0*/  LDL.LU R122, [R1+0x51cc] ;  /* 0x0051cc00017a7983 */ /* 0x000ea80000300800 */
[----:B------:R-:W2:Y:S01]  /*97ff0*/  LDL.LU R123, [R1+0x51c8] ;  /* 0x0051c800017b7983 */ /* 0x000ea20000300800 */
[----:B------:R-:W-:Y:S01]  /*98000*/  IMAD.MOV.U32 R120, RZ, RZ, R132 ;  /* 0x000000ffff787224 */ /* 0x000fe200078e0084 */
[----:B------:R-:W-:Y:S01]  /*98010*/  MOV R117, R133 ;  /* 0x0000008500757202 */ /* 0x000fe20000000f00 */
[----:B------:R-:W-:-:S02]  /*98020*/  IMAD.MOV.U32 R116, RZ, RZ, R134 ;  /* 0x000000ffff747224 */ /* 0x000fc400078e0086 */
[----:B------:R-:W-:Y:S02]  /*98030*/  IMAD.MOV.U32 R113, RZ, RZ, R135 ;  /* 0x000000ffff717224 */ /* 0x000fe400078e0087 */
[----:B----4-:R-:W-:Y:S07]  /*98040*/  HMMA.1688.F32.TF32 R132, R244, R28, R136 ;  /* 0x0000001cf484723c */ /* 0x010fee0000081088 */
[----:B------:R-:W-:Y:S02]  /*98050*/  IMAD.MOV.U32 R136, RZ, RZ, R126 ;  /* 0x000000ffff887224 */ /* 0x000fe400078e007e */
[----:B------:R-:W4:Y:S01]  /*98060*/  LDL.LU R126, [R1+0x51c4] ;  /* 0x0051c400017e7983 */ /* 0x000f220000300800 */
[----:B------:R-:W-:Y:S01]  /*98070*/  IMAD.MOV.U32 R137, RZ, RZ, R127 ;  /* 0x000000ffff897224 */ /* 0x000fe200078e007f */
[----:B------:R-:W-:Y:S01]  /*98080*/  MOV R139, R131 ;  /* 0x00000083008b7202 */ /* 0x000fe20000000f00 */
[----:B------:R-:W-:Y:S01]  /*98090*/  IMAD.MOV.U32 R138, RZ, RZ, R130 ;  /* 0x000000ffff8a7224 */ /* 0x000fe200078e0082 */
[----:B------:R-:W4:Y:S04]  /*980a0*/  LDL.LU R127, [R1+0x51c0] ;  /* 0x0051c000017f7983 */ /* 0x000f280000300800 */
[----:B------:R-:W2:Y:S04]  /*980b0*/  LDL.LU R130, [R1+0x51bc] ;  /* 0x0051bc0001827983 */ /* 0x000ea80000300800 */
[----:B------:R-:W2:Y:S03]  /*980c0*/  LDL.LU R131, [R1+0x51b8] ;  /* 0x0051b80001837983 */ /* 0x000ea60000300800 */
        /* <DEDUP_REMOVED lines=29> */
[----:B-1----:R-:W-:Y:S02]  /*982a0*/  IMAD.MOV.U32 R108, RZ, RZ, R132 ;  /* 0x000000ffff6c7224 */ /* 0x002fe400078e0084 */
[----:B------:R-:W-:Y:S02]  /*982b0*/  IMAD.MOV.U32 R180, RZ, RZ, R67 ;  /* 0x000000ffffb47224 */ /* 0x000fe400078e0043 */
[----:B------:R-:W-:Y:S01]  /*982c0*/  IMAD.MOV.U32 R181, RZ, RZ, R66 ;  /* 0x000000ffffb57224 */ /* 0x000fe200078e0042 */
[----:B------:R-:W-:Y:S01]  /*982d0*/  MOV R183, R78 ;  /* 0x0000004e00b77202 */ /* 0x000fe20000000f00 */
        /* <DEDUP_REMOVED lines=15> */
[----:B------:R-:W-:-:S03]  /*983d0*/  IMAD.MOV.U32 R170, RZ, RZ, R111 ;  /* 0x000000ffffaa7224 */ /* 0x000fc600078e006f */
[----:B------:R-:W1:Y:S01]  /*983e0*/  LDS R247, [R0+0x85c00] ;  /* 0x085c000000f77984 */ /* 0x000e620000000800 */
        /* <DEDUP_REMOVED lines=23> */
[----:B------:R-:W-:Y:S11]  /*98560*/  IMAD.MOV.U32 R141, RZ, RZ, R83 ;  /* 0x000000ffff8d7224 */ /* 0x000ff600078e0053 */
[----:B------:R-:W-:Y:S04]  /*98570*/  @!UPT UIADD3 URZ, URZ, URZ, URZ ;  /* 0x0000003f3f3ff290 */ /* 0x000fe8000fffe03f */
[----:B------:R-:W-:Y:S01]  /*98580*/  IMAD.MOV.U32 R48, RZ, RZ, R132 ;  /* 0x000000ffff307224 */ /* 0x000fe200078e0084 */
[----:B------:R-:W-:Y:S01]  /*98590*/  MOV R2, R135 ;  /* 0x0000008700027202 */ /* 0x000fe20000000f00 */
[----:B------:R-:W-:Y:S02]  /*985a0*/  IMAD.MOV.U32 R21, RZ, RZ, R133 ;  /* 0x000000ffff157224 */ /* 0x000fe400078e0085 */
[----:B------:R-:W-:Y:S02]  /*985b0*/  IMAD.MOV.U32 R20, RZ, RZ, R134 ;  /* 0x000000ffff147224 */ /* 0x000fe400078e0086 */
[----:B---3--:R-:W-:Y:S07]  /*985c0*/  HMMA.1688.F32.TF32 R132, R240, R114, R136 ;  /* 0x00000072f084723c */ /* 0x008fee0000081088 */
[----:B------:R-:W-:-:S02]  /*985d0*/  IMAD.MOV.U32 R136, RZ, RZ, R74 ;  /* 0x000000ffff887224 */ /* 0x000fc400078e004a */
[----:B------:R-:W2:Y:S01]  /*985e0*/  LDL.LU R74, [R1+0x51b4] ;  /* 0x0051b400014a7983 */ /* 0x000ea20000300800 */
[----:B------:R-:W-:Y:S01]  /*985f0*/  IMAD.MOV.U32 R137, RZ, RZ, R75 ;  /* 0x000000ffff897224 */ /* 0x000fe200078e004b */
[----:B------:R-:W-:Y:S01]  /*98600*/  MOV R139, R22 ;  /* 0x00000016008b7202 */ /* 0x000fe20000000f00 */
[----:B------:R-:W-:Y:S01]  /*98610*/  IMAD.MOV.U32 R138, RZ, RZ, R23 ;  /* 0x000000ffff8a7224 */ /* 0x000fe200078e0017 */
[----:B------:R-:W3:Y:S04]  /*98620*/  LDL.LU R75, [R1+0x51b0] ;  /* 0x0051b000014b7983 */ /* 0x000ee80000300800 */
        /* <DEDUP_REMOVED lines=56> */
[----:B------:R-:W3:Y:S01]  /*989b0*/  LDL.LU R87, [R1+0x510c] ;  /* 0x00510c0001577983 */ /* 0x000ee20000300800 */
[----:B----4-:R-:W-:-:S03]  /*989c0*/  IMAD.MOV.U32 R193, RZ, RZ, R82 ;  /* 0x000000ffffc17224 */ /* 0x010fc600078e0052 */
[----:B------:R-:W4:Y:S01]  /*989d0*/  LDL.LU R86, [R1+0x5108] ;  /* 0x0051080001567983 */ /* 0x000f220000300800 */
[----:B------:R-:W-:-:S03]  /*989e0*/  IMAD.MOV.U32 R192, RZ, RZ, R83 ;  /* 0x000000ffffc07224 */ /* 0x000fc600078e0053 */
[----:B------:R-:W4:Y:S04]  /*989f0*/  LDL.LU R83, [R1+0x5104] ;  /* 0x0051040001537983 */ /* 0x000f280000300800 */
[----:B------:R-:W4:Y:S01]  /*98a00*/  LDL.LU R82, [R1+0x5100] ;  /* 0x0051000001527983 */ /* 0x000f220000300800 */
[----:B------:R-:W-:Y:S01]  /*98a10*/  IMAD.MOV.U32 R194, RZ, RZ, R22 ;  /* 0x000000ffffc27224 */ /* 0x000fe200078e0016 */
[----:B------:R-:W-:Y:S02]  /*98a20*/  MOV R195, R23 ;  /* 0x0000001700c37202 */ /* 0x000fe40000000f00 */
[----:B------:R-:W4:Y:S01]  /*98a30*/  LDL.LU R22, [R1+0x50fc] ;  /* 0x0050fc0001167983 */ /* 0x000f220000300800 */
[----:B------:R-:W-:Y:S02]  /*98a40*/  IMAD.MOV.U32 R198, RZ, RZ, R30 ;  /* 0x000000ffffc67224 */ /* 0x000fe400078e001e */
[----:B------:R-:W-:Y:S01]  /*98a50*/  IMAD.MOV.U32 R197, RZ, RZ, R27 ;  /* 0x000000ffffc57224 */ /* 0x000fe200078e001b */
[----:B------:R-:W4:Y:S01]  /*98a60*/  LDL.LU R23, [R1+0x50f8] ;  /* 0x0050f80001177983 */ /* 0x000f220000300800 */
[----:B------:R-:W-:-:S03]  /*98a70*/  IMAD.MOV.U32 R196, RZ, RZ, R26 ;  /* 0x000000ffffc47224 */ /* 0x000fc600078e001a */
[----:B------:R-:W4:Y:S01]  /*98a80*/  LDL.LU R26, [R1+0x50f4] ;  /* 0x0050f400011a7983 */ /* 0x000f220000300800 */
[----:B------:R-:W-:-:S03]  /*98a90*/  MOV R199, R31 ;  /* 0x0000001f00c77202 */ /* 0x000fc60000000f00 */
[----:B------:R-:W4:Y:S04]  /*98aa0*/  LDL.LU R27, [R1+0x50f0] ;  /* 0x0050f000011b7983 */ /* 0x000f280000300800 */
[----:B------:R-:W4:Y:S04]  /*98ab0*/  LDL.LU R30, [R1+0x50ec] ;  /* 0x0050ec00011e7983 */ /* 0x000f280000300800 */
[----:B------:R-:W4:Y:S01]  /*98ac0*/  LDL.LU R31, [R1+0x50e8] ;  /* 0x0050e800011f7983 */ /* 0x000f220000300800 */
[----:B------:R-:W-:Y:S01]  /*98ad0*/  MOV R207, R39 ;  /* 0x0000002700cf7202 */ /* 0x000fe20000000f00 */
[----:B------:R-:W-:-:S02]  /*98ae0*/  IMAD.MOV.U32 R206, RZ, RZ, R38 ;  /* 0x000000ffffce7224 */ /* 0x000fc400078e0026 */
[----:B------:R-:W-:Y:S02]  /*98af0*/  IMAD.MOV.U32 R205, RZ, RZ, R35 ;  /* 0x000000ffffcd7224 */ /* 0x000fe400078e0023 */
[----:B------:R-:W-:Y:S02]  /*98b00*/  IMAD.MOV.U32 R204, RZ, RZ, R34 ;  /* 0x000000ffffcc7224 */ /* 0x000fe400078e0022 */
        /* <DEDUP_REMOVED lines=21> */
[----:B------:R-:W-:Y:S01]  /*98c60*/  IMAD.MOV.U32 R25, RZ, RZ, R134 ;  /* 0x000000ffff197224 */ /* 0x000fe200078e0086 */
[----:B------:R-:W-:Y:S02]  /*98c70*/  MOV R24, R135 ;  /* 0x0000008700187202 */ /* 0x000fe40000000f00 */
[----:B------:R-:W4:Y:S01]  /*98c80*/  LDL.LU R55, [R1+0x50b8] ;  /* 0x0050b80001377983 */ /* 0x000f220000300800 */
[----:B------:R-:W-:Y:S01]  /*98c90*/  MOV R135, R63 ;  /* 0x0000003f00877202 */ /* 0x000fe20000000f00 */
[----:B------:R-:W-:Y:S02]  /*98ca0*/  IMAD.MOV.U32 R134, RZ, RZ, R62 ;  /* 0x000000ffff867224 */ /* 0x000fe400078e003e */
[----:B------:R-:W-:Y:S02]  /*98cb0*/  IMAD.MOV.U32 R133, RZ, RZ, R59 ;  /* 0x000000ffff857224 */ /* 0x000fe400078e003b */
[----:B------:R-:W-:-:S02]  /*98cc0*/  IMAD.MOV.U32 R132, RZ, RZ, R58 ;  /* 0x000000ffff847224 */ /* 0x000fc400078e003a */
[----:B------:R-:W4:Y:S04]  /*98cd0*/  LDL.LU R58, [R1+0x50b4] ;  /* 0x0050b400013a7983 */ /* 0x000f280000300800 */
[----:B------:R-:W4:Y:S04]  /*98ce0*/  LDL.LU R59, [R1+0x50b0] ;  /* 0x0050b000013b7983 */ /* 0x000f280000300800 */
        /* <DEDUP_REMOVED lines=18> */
[----:B------:R-:W-:-:S03]  /*98e10*/  MOV R223, R79 ;  /* 0x0000004f00df7202 */ /* 0x000fc60000000f00 */
[----:B------:R-:W4:Y:S01]  /*98e20*/  LDL.LU R231, [R1+0x4cc] ;  /* 0x0004cc0001e77983 */ /* 0x000f220000300800 */
        /* <DEDUP_REMOVED lines=12> */
[----:B--2---:R-:W-:Y:S02]  /*98ef0*/  IMAD.MOV.U32 R221, RZ, RZ, R75 ;  /* 0x000000ffffdd7224 */ /* 0x004fe400078e004b */
[----:B---3--:R-:W-:Y:S02]  /*98f00*/  IMAD.MOV.U32 R220, RZ, RZ, R74 ;  /* 0x000000ffffdc7224 */ /* 0x008fe400078e004a */
[----:B------:R-:W2:Y:S04]  /*98f10*/  LDL.LU R74, [R1+0x5094] ;  /* 0x00509400014a7983 */ /* 0x000ea80000300800 */
[----:B------:R-:W2:Y:S04]  /*98f20*/  LDL.LU R75, [R1+0x5090] ;  /* 0x00509000014b7983 */ /* 0x000ea80000300800 */
[----:B------:R-:W3:Y:S01]  /*98f30*/  LDL.LU R78, [R1+0x508c] ;  /* 0x00508c00014e7983 */ /* 0x000ee20000300800 */
[----:B----4-:R-:W-:-:S02]  /*98f40*/  IMAD.MOV.U32 R226, RZ, RZ, R86 ;  /* 0x000000ffffe27224 */ /* 0x010fc400078e0056 */
[----:B------:R-:W-:Y:S01]  /*98f50*/  IMAD.MOV.U32 R225, RZ, RZ, R83 ;  /* 0x000000ffffe17224 */ /* 0x000fe200078e0053 */
[----:B------:R-:W3:Y:S01]  /*98f60*/  LDL.LU R79, [R1+0x5088] ;  /* 0x00508800014f7983 */ /* 0x000ee20000300800 */
[----:B------:R-:W-:-:S03]  /*98f70*/  IMAD.MOV.U32 R224, RZ, RZ, R82 ;  /* 0x000000ffffe07224 */ /* 0x000fc600078e0052 */
[----:B------:R-:W4:Y:S01]  /*98f80*/  LDL.LU R82, [R1+0x5084] ;  /* 0x0050840001527983 */ /* 0x000f220000300800 */
[----:B------:R-:W-:-:S03]  /*98f90*/  MOV R227, R87 ;  /* 0x0000005700e37202 */ /* 0x000fc60000000f00 */
        /* <DEDUP_REMOVED lines=38> */
[C---:B------:R-:W-:Y:S08]  /*99200*/  HMMA.1688.F32.TF32 R224, R240.reuse, R98, R220 ;  /* 0x00000062f0e0723c */ /* 0x040ff000000810dc */
[C---:B------:R-:W-:Y:S08]  /*99210*/  HMMA.1688.F32.TF32 R220, R240.reuse, R94, R216 ;  /* 0x0000005ef0dc723c */ /* 0x040ff000000810d8 */
[C---:B------:R-:W-:Y:S08]  /*99220*/  HMMA.1688.F32.TF32 R216, R240.reuse, R90, R132 ;  /* 0x0000005af0d8723c */ /* 0x040ff00000081084 */
[C---:B------:R-:W-:Y:S01]  /*99230*/  HMMA.1688.F32.TF32 R132, R240.reuse, R18, R212 ;  /* 0x00000012f084723c */ /* 0x040fe200000810d4 */
[----:B------:R-:W-:Y:S04]  /*99240*/  STL.64 [R1+0x4d0], R228 ;  /* 0x0004d0e401007387 */ /* 0x000fe80000100a00 */
[----:B------:R-:W-:Y:S04]  /*99250*/  STL.64 [R1+0x4d8], R230 ;  /* 0x0004d8e601007387 */ /* 0x000fe80000100a00 */
[----:B------:R-:W-:Y:S01]  /*99260*/  STL.64 [R1+0x4c0], R224 ;  /* 0x0004c0e001007387 */ /* 0x000fe20000100a00 */
[C---:B------:R-:W-:Y:S03]  /*99270*/  HMMA.1688.F32.TF32 R212, R240.reuse, R14, R236 ;  /* 0x0000000ef0d4723c */ /* 0x040fe600000810ec */
[----:B------:R-:W-:Y:S04]  /*99280*/  STL.64 [R1+0x4c8], R226 ;  /* 0x0004c8e201007387 */ /* 0x000fe80000100a00 */
        /* <DEDUP_REMOVED lines=13> */
[C---:B----4-:R-:W-:Y:S07]  /*99360*/  HMMA.1688.F32.TF32 R196, R240.reuse, R82, R196 ;  /* 0x00000052f0c4723c */ /* 0x050fee00000810c4 */
[----:B------:R-:W-:Y:S04]  /*99370*/  STL.64 [R1+0x460], R132 ;  /* 0x0004608401007387 */ /* 0x000fe80000100a00 */
[----:B------:R2:W-:Y:S02]  /*99380*/  STL.64 [R1+0x468], R134 ;  /* 0x0004688601007387 */ /* 0x0005e40000100a00 */
[C---:B--2---:R-:W-:Y:S02]  /*99390*/  HMMA.1688.F32.TF32 R132, R240.reuse, R78, R192 ;  /* 0x0000004ef084723c */ /* 0x044fe400000810c0 */
[----:B------:R-:W-:Y:S04]  /*993a0*/  STL.64 [R1+0x450], R200 ;  /* 0x000450c801007387 */ /* 0x000fe80000100a00 */
[----:B------:R-:W-:Y:S02]  /*993b0*/  STL.64 [R1+0x458], R202 ;  /* 0x000458ca01007387 */ /* 0x000fe40000100a00 */
[C---:B------:R-:W-:Y:S02]  /*993c0*/  HMMA.1688.F32.TF32 R188, R240.reuse, R74, R188 ;  /* 0x0000004af0bc723c */ /* 0x040fe400000810bc */
[----:B------:R-:W-:Y:S04]  /*993d0*/  STL.64 [R1+0x440], R196 ;  /* 0x000440c401007387 */ /* 0x000fe80000100a00 */
[----:B------:R-:W-:Y:S09]  /*993e0*/  STL.64 [R1+0x448], R198 ;  /* 0x000448c601007387 */ /* 0x000ff20000100a00 */
[----:B------:R-:W-:Y:S04]  /*993f0*/  STL.64 [R1+0x430], R132 ;  /* 0x0004308401007387 */ /* 0x000fe80000100a00 */
[----:B------:R2:W-:Y:S02]  /*99400*/  STL.64 [R1+0x438], R134 ;  /* 0x0004388601007387 */ /* 0x0005e40000100a00 */
[C---:B--2---:R-:W-:Y:S02]  /*99410*/  HMMA.1688.F32.TF32 R132, R240.reuse, R66, R180 ;  /* 0x00000042f084723c */ /* 0x044fe400000810b4 */
[----:B------:R-:W-:Y:S04]  /*99420*/  STL.64 [R1+0x420], R188 ;  /* 0x000420bc01007387 */ /* 0x000fe80000100a00 */
[----:B------:R-:W-:Y:S04]  /*99430*/  STL.64 [R1+0x428], R190 ;  /* 0x000428be01007387 */ /* 0x000fe80000100a00 */
        /* <DEDUP_REMOVED lines=24> */
[----:B------:R-:W-:Y:S07]  /*995c0*/  HMMA.1688.F32.TF32 R136, R240, R22, R136 ;  /* 0x00000016f088723c */ /* 0x000fee0000081088 */
[----:B------:R-:W-:Y:S04]  /*995d0*/  STL.64 [R1+0x40], R132 ;  /* 0x0000408401007387 */ /* 0x000fe80000100a00 */
[----:B------:R1:W-:Y:S02]  /*995e0*/  STL.64 [R1+0x48], R134 ;  /* 0x0000488601007387 */ /* 0x0003e40000100a00 */
[----:B-1----:R-:W-:Y:S02]  /*995f0*/  HMMA.1688.F32.TF32 R132, R244, R130, R248 ;  /* 0x00000082f484723c */ /* 0x002fe400000810f8 */
        /* <DEDUP_REMOVED lines=91> */
[----:B------:R-:W3:Y:S04]  /*99bb0*/  LDL R242, [R1+0xc64] ;  /* 0x000c640001f27983 */ /* 0x000ee80000100800 */
[----:B------:R-:W3:Y:S04]  /*99bc0*/  LDL.LU R232, [R1+0x370] ;  /* 0x0003700001e87983 */ /* 0x000ee80000300800 */
[----:B------:R-:W3:Y:S04]  /*99bd0*/  LDL.LU R233, [R1+0x374] ;  /* 0x0003740001e97983 */ /* 0x000ee80000300800 */
[----:B------:R-:W3:Y:S04]  /*99be0*/  LDL.LU R234, [R1+0x378] ;  /* 0x0003780001ea7983 */ /* 0x000ee80000300800 */
[----:B------:R-:W3:Y:S04]  /*99bf0*/  LDL.LU R235, [R1+0x37c] ;  /* 0x00037c0001eb7983 */ /* 0x000ee80000300800 */
[----:B------:R-:W3:Y:S04]  /*99c00*/  LDL R243, [R1+0xc58] ;  /* 0x000c580001f37983 */ /* 0x000ee80000100800 */
        /* <DEDUP_REMOVED lines=33> */
[C---:B------:R-:W-:Y:S01]  /*99e20*/  HMMA.1688.F32.TF32 R228, R244.reuse, R122, R228 ;  /* 0x0000007af4e4723c */ /* 0x040fe200000810e4 */
[----:B------:R-:W-:Y:S07]  /*99e30*/  LDS R240, [R242+0x85880] ;  /* 0x08588000f2f07984 */ /* 0x000fee0000000800 */
[C---:B------:R-:W-:Y:S01]  /*99e40*/  HMMA.1688.F32.TF32 R248, R244.reuse, R90, R248 ;  /* 0x0000005af4f8723c */ /* 0x040fe200000810f8 */
[----:B------:R-:W-:Y:S07]  /*99e50*/  LDS R242, [R242+0x85c80] ;  /* 0x085c8000f2f27984 */ /* 0x000fee0000000800 */
[C---:B------:R-:W-:Y:S01]  /*99e60*/  HMMA.1688.F32.TF32 R232, R244.reuse, R126, R232 ;  /* 0x0000007ef4e8723c */ /* 0x040fe200000810e8 */
[----:B------:R-:W-:Y:S07]  /*99e70*/  LDS R241, [R243+0x85880] ;  /* 0x08588000f3f17984 */ /* 0x000fee0000000800 */
[C---:B------:R-:W-:Y:S01]  /*99e80*/  HMMA.1688.F32.TF32 R212, R244.reuse, R14, R212 ;  /* 0x0000000ef4d4723c */ /* 0x040fe200000810d4 */
[----:B------:R-:W1:Y:S07]  /*99e90*/  LDS R243, [R243+0x85c80] ;  /* 0x085c8000f3f37984 */ /* 0x000e6e0000000800 */
[C---:B------:R-:W-:Y:S07]  /*99ea0*/  HMMA.1688.F32.TF32 R224, R244.reuse, R118, R224 ;  /* 0x00000076f4e0723c */ /* 0x040fee00000810e0 */
[----:B------:R-:W-:Y:S04]  /*99eb0*/  STL.64 [R1+0x3c0], R232 ;  /* 0x0003c0e801007387 */ /* 0x000fe80000100a00 */
[----:B------:R2:W-:Y:S01]  /*99ec0*/  STL.64 [R1+0x3c8], R234 ;  /* 0x0003c8ea01007387 */ /* 0x0005e20000100a00 */
[C---:B------:R-:W-:Y:S03]  /*99ed0*/  HMMA.1688.F32.TF32 R148, R244.reuse, R102, R148 ;  /* 0x00000066f494723c */ /* 0x040fe60000081094 */
[----:B--2---:R-:W2:Y:S04]  /*99ee0*/  LDL.LU.64 R234, [R1+0x5020] ;  /* 0x0050200001ea7983 */ /* 0x004ea80000300a00 */
        /* <DEDUP_REMOVED lines=34> */
[----:B------:R4:W-:Y:S02]  /*9a110*/  STL.64 [R1+0x338], R250 ;  /* 0x000338fa01007387 */ /* 0x0009e40000100a00 */
[C---:B----4-:R-:W-:Y:S08]  /*9a120*/  HMMA.1688.F32.TF32 R248, R244.reuse, R18, R132 ;  /* 0x00000012f4f8723c */ /* 0x050ff00000081084 */
[C---:B------:R-:W-:Y:S08]  /*9a130*/  HMMA.1688.F32.TF32 R132, R244.reuse, R10, R236 ;  /* 0x0000000af484723c */ /* 0x040ff000000810ec */
        /* <DEDUP_REMOVED lines=45> */
[----:B------:R-:W-:Y:S01]  /*9a410*/  STL.64 [R1+0xb0], R160 ;  /* 0x0000b0a001007387 */ /* 0x000fe20000100a00 */
[----:B--2---:R-:W-:-:S03]  /*9a420*/  IMAD.MOV.U32 R248, RZ, RZ, R144 ;  /* 0x000000fffff87224 */ /* 0x004fc600078e0090 */
[----:B------:R-:W-:Y:S04]  /*9a430*/  STL.64 [R1+0xb8], R162 ;  /* 0x0000b8a201007387 */ /* 0x000fe80000100a00 */
[----:B------:R-:W-:Y:S01]  /*9a440*/  STL.64 [R1+0xa0], R156 ;  /* 0x0000a09c01007387 */ /* 0x000fe20000100a00 */
[----:B------:R-:W-:-:S03]  /*9a450*/  IMAD.MOV.U32 R249, RZ, RZ, R145 ;  /* 0x000000fffff97224 */ /* 0x000fc600078e0091 */
[----:B------:R-:W-:Y:S01]  /*9a460*/  STL.64 [R1+0xa8], R158 ;  /* 0x0000a89e01007387 */ /* 0x000fe20000100a00 */
[----:B------:R-:W-:-:S03]  /*9a470*/  IMAD.MOV.U32 R250, RZ, RZ, R146 ;  /* 0x000000fffffa7224 */ /* 0x000fc600078e0092 */
[----:B------:R-:W2:Y:S01]  /*9a480*/  LDL.LU R144, [R1+0x4f94] ;  /* 0x004f940001907983 */ /* 0x000ea20000300800 */
[----:B------:R-:W-:-:S04]  /*9a490*/  MOV R251, R147 ;  /* 0x0000009300fb7202 */ /* 0x000fc80000000f00 */
[----:B------:R-:W-:Y:S04]  /*9a4a0*/  STL.64 [R1+0x810], R132 ;  /* 0x0008108401007387 */ /* 0x000fe80000100a00 */
[----:B------:R3:W-:Y:S04]  /*9a4b0*/  STL.64 [R1+0x818], R134 ;  /* 0x0008188601007387 */ /* 0x0007e80000100a00 */
[----:B------:R-:W2:Y:S04]  /*9a4c0*/  LDL.LU R145, [R1+0x4f90] ;  /* 0x004f900001917983 */ /* 0x000ea80000300800 */
[----:B------:R-:W2:Y:S04]  /*9a4d0*/  LDL.LU R146, [R1+0x4f8c] ;  /* 0x004f8c0001927983 */ /* 0x000ea80000300800 */
[----:B------:R-:W2:Y:S01]  /*9a4e0*/  LDL.LU R147, [R1+0x4f88] ;  /* 0x004f880001937983 */ /* 0x000ea20000300800 */
[C---:B---3--:R-:W-:Y:S08]  /*9a4f0*/  HMMA.1688.F32.TF32 R132, R244.reuse, R26, R140 ;  /* 0x0000001af484723c */ /* 0x048ff0000008108c */
[----:B------:R-:W-:Y:S01]  /*9a500*/  HMMA.1688.F32.TF32 R136, R244, R30, R136 ;  /* 0x0000001ef488723c */ /* 0x000fe20000081088 */
[----:B------:R-:W-:-:S02]  /*9a510*/  IMAD.MOV.U32 R140, RZ, RZ, R150 ;  /* 0x000000ffff8c7224 */ /* 0x000fc400078e0096 */
[----:B------:R-:W-:Y:S02]  /*9a520*/  IMAD.MOV.U32 R141, RZ, RZ, R149 ;  /* 0x000000ffff8d7224 */ /* 0x000fe400078e0095 */
[----:B------:R-:W-:Y:S11]  /*9a530*/  IMAD.MOV.U32 R142, RZ, RZ, R148 ;  /* 0x000000ffff8e7224 */ /* 0x000ff600078e0094 */
[----:B------:R-:W-:Y:S07]  /*9a540*/  @!UPT UIADD3 URZ, URZ, URZ, URZ ;  /* 0x0000003f3f3ff290 */ /* 0x000fee000fffe03f */
[----:B------:R-:W-:Y:S04]  /*9a550*/  STL.64 [R1+0x800], R136 ;  /* 0x0008008801007387 */ /* 0x000fe80000100a00 */
[----:B------:R-:W-:Y:S04]  /*9a560*/  STL.64 [R1+0x808], R138 ;  /* 0x0008088a01007387 */ /* 0x000fe80000100a00 */
[----:B------:R-:W3:Y:S04]  /*9a570*/  LDL.LU R150, [R1+0x4f84] ;  /* 0x004f840001967983 */ /* 0x000ee80000300800 */
[----:B------:R-:W-:Y:S04]  /*9a580*/  STL.64 [R1+0x7f0], R132 ;  /* 0x0007f08401007387 */ /* 0x000fe80000100a00 */
[----:B------:R2:W-:Y:S04]  /*9a590*/  STL.64 [R1+0x7f8], R134 ;  /* 0x0007f88601007387 */ /* 0x0005e80000100a00 */
[----:B------:R-:W4:Y:S04]  /*9a5a0*/  LDL.LU R149, [R1+0x4f80] ;  /* 0x004f800001957983 */ /* 0x000f280000300800 */
[----:B------:R-:W4:Y:S04]  /*9a5b0*/  LDL.LU R148, [R1+0x4f7c] ;  /* 0x004f7c0001947983 */ /* 0x000f280000300800 */
[----:B------:R-:W4:Y:S01]  /*9a5c0*/  LDL.LU R143, [R1+0x19c] ;  /* 0x00019c00018f7983 */ /* 0x000f220000300800 */
[----:B--2---:R-:W-:Y:S07]  /*9a5d0*/  HMMA.1688.F32.TF32 R132, R244, R22, R144 ;  /* 0x00000016f484723c */ /* 0x004fee0000081090 */
[----:B------:R-:W-:-:S02]  /*9a5e0*/  MOV R244, R151 ;  /* 0x0000009700f47202 */ /* 0x000fc40000000f00 */
[----:B------:R-:W2:Y:S11]  /*9a5f0*/  LDL.LU R151, [R1+0x4f78] ;  /* 0x004f780001977983 */ /* 0x000eb60000300800 */
[----:B------:R-:W-:Y:S03]  /*9a600*/  @!UPT UIADD3 URZ, URZ, URZ, URZ ;  /* 0x0000003f3f3ff290 */ /* 0x000fe6000fffe03f */
[----:B------:R1:W-:Y:S04]  /*9a610*/  STL.64 [R1+0x770], R132 ;  /* 0x0007708401007387 */ /* 0x0003e80000100a00 */
[----:B------:R1:W-:Y:S01]  /*9a620*/  STL.64 [R1+0x778], R134 ;  /* 0x0007788601007387 */ /* 0x0003e20000100a00 */
[----:B---3--:R-:W-:-:S03]  /*9a630*/  IMAD.MOV.U32 R245, RZ, RZ, R150 ;  /* 0x000000fffff57224 */ /* 0x008fc600078e0096 */
[----:B------:R-:W3:Y:S01]  /*9a640*/  LDL.LU R150, [R1+0x4f74] ;  /* 0x004f740001967983 */ /* 0x000ee20000300800 */
[----:B----4-:R-:W-:-:S03]  /*9a650*/  IMAD.MOV.U32 R246, RZ, RZ, R149 ;  /* 0x000000fffff67224 */ /* 0x010fc600078e0095 */
[----:B------:R-:W4:Y:S01]  /*9a660*/  LDL.LU R149, [R1+0x4f70] ;  /* 0x004f700001957983 */ /* 0x000f220000300800 */
[----:B------:R-:W-:-:S03]  /*9a670*/  IMAD.MOV.U32 R247, RZ, RZ, R148 ;  /* 0x000000fffff77224 */ /* 0x000fc600078e0094 */
[----:B------:R-:W2:Y:S04]  /*9a680*/  LDL.LU R148, [R1+0x4f6c] ;  /* 0x004f6c0001947983 */ /* 0x000ea80000300800 */
[----:B------:R-:W3:Y:S04]  /*9a690*/  LDL.LU R156, [R1+0x1e0] ;  /* 0x0001e000019c7983 */ /* 0x000ee80000300800 */
[----:B------:R-:W3:Y:S04]  /*9a6a0*/  LDL.LU R157, [R1+0x1e4] ;  /* 0x0001e400019d7983 */ /* 0x000ee80000300800 */
[----:B------:R-:W3:Y:S04]  /*9a6b0*/  LDL.LU R158, [R1+0x1e8] ;  /* 0x0001e800019e7983 */ /* 0x000ee80000300800 */
[----:B------:R-:W3:Y:S04]  /*9a6c0*/  LDL.LU R159, [R1+0x1ec] ;  /* 0x0001ec00019f7983 */ /* 0x000ee80000300800 */
[----:B------:R-:W3:Y:S04]  /*9a6d0*/  LDL.LU R160, [R1+0x1f0] ;  /* 0x0001f00001a07983 */ /* 0x000ee80000300800 */
[----:B------:R-:W3:Y:S04]  /*9a6e0*/  LDL.LU R161, [R1+0x1f4] ;  /* 0x0001f40001a17983 */ /* 0x000ee80000300800 */
[----:B------:R-:W3:Y:S01]  /*9a6f0*/  LDL.LU R162, [R1+0x1f8] ;  /* 0x0001f80001a27983 */ /* 0x000ee20000300800 */
[----:B--2---:R-:W-:-:S03]  /*9a700*/  MOV R163, R148 ;  /* 0x0000009400a37202 */ /* 0x004fc60000000f00 */
        /* <DEDUP_REMOVED lines=57> */
[----:B----4-:R-:W-:-:S03]  /*9aaa0*/  IMAD.MOV.U32 R152, RZ, RZ, R149 ;  /* 0x000000ffff987224 */ /* 0x010fc600078e0095 */
[----:B------:R-:W4:Y:S01]  /*9aab0*/  LDL.LU R168, [R1+0x210] ;  /* 0x0002100001a87983 */ /* 0x000f220000300800 */
[----:B---3--:R-:W-:-:S03]  /*9aac0*/  IMAD.MOV.U32 R153, RZ, RZ, R150 ;  /* 0x000000ffff997224 */ /* 0x008fc600078e0096 */
[----:B------:R-:W4:Y:S01]  /*9aad0*/  LDL.LU R169, [R1+0x214] ;  /* 0x0002140001a97983 */ /* 0x000f220000300800 */
[----:B------:R-:W-:-:S03]  /*9aae0*/  MOV R154, R151 ;  /* 0x00000097009a7202 */ /* 0x000fc60000000f00 */
[----:B------:R-:W4:Y:S01]  /*9aaf0*/  LDL.LU R170, [R1+0x218] ;  /* 0x0002180001aa7983 */ /* 0x000f220000300800 */
[----:B--2---:R-:W-:-:S03]  /*9ab00*/  IMAD.MOV.U32 R171, RZ, RZ, R148 ;  /* 0x000000ffffab7224 */ /* 0x004fc600078e0094 */
        /* <DEDUP_REMOVED lines=24> */
[C---:B------:R-:W-:Y:S08]  /*9ac90*/  HMMA.1688.F32.TF32 R160, R240.reuse, R82, R160 ;  /* 0x00000052f0a0723c */ /* 0x040ff000000810a0 */
[C---:B--2---:R-:W-:Y:S01]  /*9aca0*/  HMMA.1688.F32.TF32 R136, R240.reuse, R130, R148 ;  /* 0x00000082f088723c */ /* 0x044fe20000081094 */
[----:B------:R-:W2:Y:S11]  /*9acb0*/  LDL.LU R148, [R1+0x1c0] ;  /* 0x0001c00001947983 */ /* 0x000eb60000300800 */
[----:B------:R-:W-:Y:S11]  /*9acc0*/  @!UPT UIADD3 URZ, URZ, URZ, URZ ;  /* 0x0000003f3f3ff290 */ /* 0x000ff6000fffe03f */
[----:B------:R-:W-:Y:S04]  /*9acd0*/  STL.64 [R1+0x170], R136 ;  /* 0x0001708801007387 */ /* 0x000fe80000100a00 */
[----:B------:R-:W-:Y:S04]  /*9ace0*/  STL.64 [R1+0x178], R138 ;  /* 0x0001788a01007387 */ /* 0x000fe80000100a00 */
[----:B------:R-:W2:Y:S04]  /*9acf0*/  LDL.LU R149, [R1+0x1c4] ;  /* 0x0001c40001957983 */ /* 0x000ea80000300800 */
[----:B------:R-:W2:Y:S04]  /*9ad00*/  LDL.LU R150, [R1+0x1c8] ;  /* 0x0001c80001967983 */ /* 0x000ea80000300800 */
[----:B------:R-:W2:Y:S04]  /*9ad10*/  LDL.LU R151, [R1+0x1cc] ;  /* 0x0001cc0001977983 */ /* 0x000ea80000300800 */
[----:B------:R-:W-:Y:S04]  /*9ad20*/  STL.64 [R1+0x2e0], R132 ;  /* 0x0002e08401007387 */ /* 0x000fe80000100a00 */
[----:B------:R1:W-:Y:S01]  /*9ad30*/  STL.64 [R1+0x2e8], R134 ;  /* 0x0002e88601007387 */ /* 0x0003e20000100a00 */
[C---:B------:R-:W-:Y:S03]  /*9ad40*/  HMMA.1688.F32.TF32 R156, R240.reuse, R78, R156 ;  /* 0x0000004ef09c723c */ /* 0x040fe6000008109c */
[----:B------:R-:W-:Y:S04]  /*9ad50*/  LDS R136, [R3+0x85880] ;  /* 0x0858800003887984 */ /* 0x000fe80000000800 */
[----:B------:R-:W-:Y:S04]  /*9ad60*/  LDS R138, [R3+0x85c80] ;  /* 0x085c8000038a7984 */ /* 0x000fe80000000800 */
[----:B-1----:R-:W4:Y:S04]  /*9ad70*/  LDL.LU.64 R134, [R1+0x4f50] ;  /* 0x004f500001867983 */ /* 0x002f280000300a00 */
[----:B------:R-:W4:Y:S04]  /*9ad80*/  LDL.LU.64 R132, [R1+0x4f48] ;  /* 0x004f480001847983 */ /* 0x000f280000300a00 */
[----:B------:R-:W-:Y:S04]  /*9ad90*/  STL.64 [R1+0x2d0], R212 ;  /* 0x0002d0d401007387 */ /* 0x000fe80000100a00 */
[----:B------:R1:W-:Y:S01]  /*9ada0*/  STL.64 [R1+0x2d8], R214 ;  /* 0x0002d8d601007387 */ /* 0x0003e20000100a00 */
[C---:B---3--:R-:W-:Y:S03]  /*9adb0*/  HMMA.1688.F32.TF32 R152, R240.reuse, R74, R152 ;  /* 0x0000004af098723c */ /* 0x048fe60000081098 */
[----:B------:R-:W-:Y:S04]  /*9adc0*/  LDS R137, [R0+0x85880] ;  /* 0x0858800000897984 */ /* 0x000fe80000000800 */
[----:B------:R-:W4:Y:S04]  /*9add0*/  LDS R139, [R0+0x85c80] ;  /* 0x085c8000008b7984 */ /* 0x000f280000000800 */
        /* <DEDUP_REMOVED lines=67> */
[C---:B------:R-:W-:Y:S11]  /*9b210*/  HMMA.1688.F32.TF32 R144, R240.reuse, R62, R144 ;  /* 0x0000003ef090723c */ /* 0x040ff60000081090 */
[----:B------:R-:W-:Y:S04]  /*9b220*/  @!UPT UIADD3 URZ, URZ, URZ, URZ ;  /* 0x0000003f3f3ff290 */ /* 0x000fe8000fffe03f */
[----:B------:R-:W-:Y:S04]  /*9b230*/  STL.64 [R1+0x1c0], R148 ;  /* 0x0001c09401007387 */ /* 0x000fe80000100a00 */
[----:B------:R1:W-:Y:S01]  /*9b240*/  STL.64 [R1+0x1c8], R150 ;  /* 0x0001c89601007387 */ /* 0x0003e20000100a00 */
[C---:B------:R-:W-:Y:S08]  /*9b250*/  HMMA.1688.F32.TF32 R140, R240.reuse, R58, R140 ;  /* 0x0000003af08c723c */ /* 0x040ff0000008108c */
[C---:B-1----:R-:W-:Y:S11]  /*9b260*/  HMMA.1688.F32.TF32 R148, R240.reuse, R66, R244 ;  /* 0x00000042f094723c */ /* 0x042ff600000810f4 */
[----:B------:R-:W-:Y:S11]  /*9b270*/  @!UPT UIADD3 URZ, URZ, URZ, URZ ;  /* 0x0000003f3f3ff290 */ /* 0x000ff6000fffe03f */
[----:B------:R-:W-:Y:S01]  /*9b280*/  @!UPT UIADD3 URZ, URZ, URZ, URZ ;  /* 0x0000003f3f3ff290 */ /* 0x000fe2000fffe03f */
[----:B------:R-:W-:Y:S04]  /*9b290*/  STL.64 [R1+0x1b0], R148 ;  /* 0x0001b09401007387 */ /* 0x000fe80000100a00 */
[----:B------:R1:W-:Y:S04]  /*9b2a0*/  STL.64 [R1+0x1b8], R150 ;  /* 0x0001b89601007387 */ /* 0x0003e80000100a00 */
[----:B------:R-:W-:Y:S04]  /*9b2b0*/  STL.64 [R1+0x1a0], R144 ;  /* 0x0001a09001007387 */ /* 0x000fe80000100a00 */
[----:B------:R-:W-:Y:S01]  /*9b2c0*/  STL.64 [R1+0x1a8], R146 ;  /* 0x0001a89201007387 */ /* 0x000fe20000100a00 */
[----:B-1----:R-:W-:Y:S03]  /*9b2d0*/  HMMA.1688.F32.TF32 R148, R240, R54, R248 ;  /* 0x00000036f094723c */ /* 0x002fe600000810f8 */
[----:B------:R-:W-:Y:S04]  /*9b2e0*/  STL.64 [R1+0x190], R140 ;  /* 0x0001908c01007387 */ /* 0x000fe80000100a00 */
[----:B------:R-:W-:Y:S11]  /*9b2f0*/  STL.64 [R1+0x198], R142 ;  /* 0x0001988e01007387 */ /* 0x000ff60000100a00 */
[----:B------:R-:W-:Y:S05]  /*9b300*/  @!UPT UIADD3 URZ, URZ, URZ, URZ ;  /* 0x0000003f3f3ff290 */ /* 0x000fea000fffe03f */
[----:B------:R-:W-:Y:S04]  /*9b310*/  STL.64 [R1+0x180], R148 ;  /* 0x0001809401007387 */ /* 0x000fe80000100a00 */
[----:B------:R3:W-:Y:S01]  /*9b320*/  STL.64 [R1+0x188], R150 ;  /* 0x0001889601007387 */ /* 0x0007e20000100a00 */
[----:B----4-:R-:W-:Y:S08]  /*9b330*/  HMMA.1688.F32.TF32 R132, R136, R94, R132 ;  /* 0x0000005e8884723c */ /* 0x010ff00000081084 */
[C---:B---3--:R-:W-:Y:S08]  /*9b340*/  HMMA.1688.F32.TF32 R148, R240.reuse, R42, R160 ;  /* 0x0000002af094723c */ /* 0x048ff000000810a0 */
[C---:B------:R-:W-:Y:S08]  /*9b350*/  HMMA.1688.F32.TF32 R140, R240.reuse, R46, R156 ;  /* 0x0000002ef08c723c */ /* 0x040ff0000008109c */
[C---:B------:R-:W-:Y:S11]  /*9b360*/  HMMA.1688.F32.TF32 R144, R240.reuse, R50, R152 ;  /* 0x00000032f090723c */ /* 0x040ff60000081098 */
[----:B------:R-:W-:Y:S11]  /*9b370*/  @!UPT UIADD3 URZ, URZ, URZ, URZ ;  /* 0x0000003f3f3ff290 */ /* 0x000ff6000fffe03f */
[----:B------:R-:W-:Y:S01]  /*9b380*/  @!UPT UIADD3 URZ, URZ, URZ, URZ ;  /* 0x0000003f3f3ff290 */ /* 0x000fe2000fffe03f */
        /* <DEDUP_REMOVED lines=14> */
[----:B--2---:R-:W-:Y:S03]  /*9b470*/  HMMA.1688.F32.TF32 R140, R240, R22, R180 ;  /* 0x00000016f08c723c */ /* 0x004fe600000810b4 */
[----:B------:R-:W-:Y:S04]  /*9b480*/  STL.64 [R1+0x790], R148 ;  /* 0x0007909401007387 */ /* 0x000fe80000100a00 */
[----:B------:R-:W-:Y:S08]  /*9b490*/  STL.64 [R1+0x798], R150 ;  /* 0x0007989601007387 */ /* 0x000ff00000100a00 */
[----:B------:R-:W-:Y:S04]  /*9b4a0*/  STL.64 [R1+0x780], R144 ;  /* 0x0007809001007387 */ /* 0x000fe80000100a00 */
[----:B------:R1:W-:Y:S05]  /*9b4b0*/  STL.64 [R1+0x788], R146 ;  /* 0x0007889201007387 */ /* 0x0003ea0000100a00 */
[----:B------:R-:W-:Y:S01]  /*9b4c0*/  IMAD.MOV.U32 R163, RZ, RZ, R140 ;  /* 0x000000ffffa37224 */ /* 0x000fe200078e008c */
[----:B------:R-:W-:Y:S01]  /*9b4d0*/  MOV R160, R143 ;  /* 0x0000008f00a07202 */ /* 0x000fe20000000f00 */
[----:B------:R-:W-:Y:S01]  /*9b4e0*/  IMAD.MOV.U32 R162, RZ, RZ, R141 ;  /* 0x000000ffffa27224 */ /* 0x000fe200078e008d */
[----:B-1----:R-:W-:Y:S01]  /*9b4f0*/  HMMA.1688.F32.TF32 R144, R136, R130, R184 ;  /* 0x000000828890723c */ /* 0x002fe200000810b8 */
[----:B------:R-:W-:-:S07]  /*9b500*/  IMAD.MOV.U32 R161, RZ, RZ, R142 ;  /* 0x000000ffffa17224 */ /* 0x000fce00078e008e */
[C---:B------:R-:W-:Y:S01]  /*9b510*/  HMMA.1688.F32.TF32 R140, R136.reuse, R126, R188 ;  /* 0x0000007e888c723c */ /* 0x040fe200000810bc */
[----:B------:R-:W-:Y:S04]  /*9b520*/  STL.64 [R1+0x4d40], R162 ;  /* 0x004d40a201007387 */ /* 0x000fe80000100a00 */
[----:B------:R-:W-:Y:S10]  /*9b530*/  STL.64 [R1+0x4d38], R160 ;  /* 0x004d38a001007387 */ /* 0x000ff40000100a00 */
        /* <DEDUP_REMOVED lines=9> */
[----:B------:R-:W-:Y:S03]  /*9b5d0*/  STL.64 [R1+0x4d48], R164 ;  /* 0x004d48a401007387 */ /* 0x000fe60000100a00 */
[C---:B------:R-:W-:Y:S07]  /*9b5e0*/  HMMA.1688.F32.TF32 R148, R136.reuse, R110, R204 ;  /* 0x0000006e8894723c */ /* 0x040fee00000810cc */
        /* <DEDUP_REMOVED lines=11> */
[----:B------:R1:W-:Y:S04]  /*9b6a0*/  STL.64 [R1+0x718], R146 ;  /* 0x0007189201007387 */ /* 0x0003e80000100a00 */
[----:B------:R-:W-:Y:S04]  /*9b6b0*/  STL.64 [R1+0x700], R148 ;  /* 0x0007009401007387 */ /* 0x000fe80000100a00 */
[----:B------:R-:W-:Y:S01]  /*9b6c0*/  STL.64 [R1+0x708], R150 ;  /* 0x0007089601007387 */ /* 0x000fe20000100a00 */
[C---:B-1----:R-:W-:Y:S03]  /*9b6d0*/  HMMA.1688.F32.TF32 R144, R136.reuse, R102, R236 ;  /* 0x000000668890723c */ /* 0x042fe600000810ec */
[----:B------:R-:W2:Y:S04]  /*9b6e0*/  LDL R170, [R1+0xc64] ;  /* 0x000c640001aa7983 */ /* 0x000ea80000100800 */
[----:B------:R-:W-:Y:S04]  /*9b6f0*/  STL.64 [R1+0x6f0], R140 ;  /* 0x0006f08c01007387 */ /* 0x000fe80000100a00 */
[----:B------:R1:W-:Y:S02]  /*9b700*/  STL.64 [R1+0x6f8], R142 ;  /* 0x0006f88e01007387 */ /* 0x0003e40000100a00 */
[----:B-1----:R-:W-:Y:S10]  /*9b710*/  HMMA.1688.F32.TF32 R140, R136, R98, R212 ;  /* 0x00000062888c723c */ /* 0x002ff400000810d4 */
[----:B------:R1:W-:Y:S04]  /*9b720*/  STL.64 [R1+0x6e0], R144 ;  /* 0x0006e09001007387 */ /* 0x0003e80000100a00 */
[----:B------:R3:W-:Y:S04]  /*9b730*/  STL.64 [R1+0x6e8], R146 ;  /* 0x0006e89201007387 */ /* 0x0007e80000100a00 */
[----:B------:R-:W4:Y:S01]  /*9b740*/  LDL R171, [R1+0xc58] ;  /* 0x000c580001ab7983 */ /* 0x000f220000100800 */
[----:B-1----:R-:W-:-:S02]  /*9b750*/  IMAD.MOV.U32 R144, RZ, RZ, R5 ;  /* 0x000000ffff907224 */ /* 0x002fc400078e0005 */
[----:B------:R-:W-:Y:S02]  /*9b760*/  IMAD.MOV.U32 R145, RZ, RZ, R8 ;  /* 0x000000ffff917224 */ /* 0x000fe400078e0008 */
[----:B---3--:R-:W-:Y:S01]  /*9b770*/  IMAD.MOV.U32 R146, RZ, RZ, R9 ;  /* 0x000000ffff927224 */ /* 0x008fe200078e0009 */
[----:B------:R-:W-:Y:S04]  /*9b780*/  STL.64 [R1+0x6d0], R140 ;  /* 0x0006d08c01007387 */ /* 0x000fe80000100a00 */
[----:B------:R1:W-:Y:S04]  /*9b790*/  STL.64 [R1+0x6d8], R142 ;  /* 0x0006d88e01007387 */ /* 0x0003e80000100a00 */
[----:B------:R-:W-:Y:S01]  /*9b7a0*/  STL.64 [R1+0x6c0], R132 ;  /* 0x0006c08401007387 */ /* 0x000fe20000100a00 */
[----:B------:R-:W-:-:S03]  /*9b7b0*/  MOV R147, R232 ;  /* 0x000000e800937202 */ /* 0x000fc60000000f00 */
[----:B------:R3:W-:Y:S01]  /*9b7c0*/  STL.64 [R1+0x6c8], R134 ;  /* 0x0006c88601007387 */ /* 0x0007e20000100a00 */
[----:B------:R-:W-:-:S03]  /*9b7d0*/  IMAD.MOV.U32 R148, RZ, RZ, R233 ;  /* 0x000000ffff947224 */ /* 0x000fc600078e00e9 */
[----:B------:R-:W2:Y:S01]  /*9b7e0*/  LDL.LU R5, [R1+0x4e30] ;  /* 0x004e300001057983 */ /* 0x000ea20000300800 */
[----:B------:R-:W-:-:S03]  /*9b7f0*/  IMAD.MOV.U32 R149, RZ, RZ, R234 ;  /* 0x000000ffff957224 */ /* 0x000fc600078e00ea */
[----:B------:R-:W3:Y:S01]  /*9b800*/  LDL.LU R8, [R1+0x4e2c] ;  /* 0x004e2c0001087983 */ /* 0x000ee20000300800 */
        /* <DEDUP_REMOVED lines=31> */
[----:B------:R-:W4:Y:S01]  /*9ba00*/  LDL.LU R252, [R1+0x4de4] ;  /* 0x004de40001fc7983 */ /* 0x000f220000300800 */
[----:B-1----:R-:W-:Y:S01]  /*9ba10*/  HMMA.1688.F32.TF32 R140, R136, R90, R216 ;  /* 0x0000005a888c723c */ /* 0x002fe200000810d8 */
[----:B------:R-:W-:Y:S01]  /*9ba20*/  MOV R183, R4 ;  /* 0x0000000400b77202 */ /* 0x000fe20000000f00 */
[----:B------:R-:W-:Y:S01]  /*9ba30*/  IMAD.MOV.U32 R178, RZ, RZ, R13 ;  /* 0x000000ffffb27224 */ /* 0x000fe200078e000d */
[----:B------:R-:W-:Y:S01]  /*9ba40*/  MOV R179, R12 ;  /* 0x0000000c00b37202 */ /* 0x000fe20000000f00 */
[----:B------:R-:W-:-:S02]  /*9ba50*/  IMAD.MOV.U32 R176, RZ, RZ, R17 ;  /* 0x000000ffffb07224 */ /* 0x000fc400078e0011 */
[----:B------:R-:W-:Y:S11]  /*9ba60*/  IMAD.MOV.U32 R177, RZ, RZ, R16 ;  /* 0x000000ffffb17224 */ /* 0x000ff600078e0010 */
[----:B------:R-:W-:Y:S07]  /*9ba70*/  @!UPT UIADD3 URZ, URZ, URZ, URZ ;  /* 0x0000003f3f3ff290 */ /* 0x000fee000fffe03f */
[----:B------:R-:W-:Y:S01]  /*9ba80*/  IMAD.MOV.U32 R215, RZ, RZ, R140 ;  /* 0x000000ffffd77224 */ /* 0x000fe200078e008c */
[----:B------:R-:W-:Y:S01]  /*9ba90*/  MOV R212, R143 ;  /* 0x0000008f00d47202 */ /* 0x000fe20000000f00 */
[----:B------:R-:W-:Y:S02]  /*9baa0*/  IMAD.MOV.U32 R214, RZ, RZ, R141 ;  /* 0x000000ffffd67224 */ /* 0x000fe400078e008d */
[----:B------:R-:W-:-:S03]  /*9bab0*/  IMAD.MOV.U32 R213, RZ, RZ, R142 ;  /* 0x000000ffffd57224 */ /* 0x000fc600078e008e */
[----:B------:R-:W-:Y:S04]  /*9bac0*/  STL.64 [R1+0x4d70], R214 ;  /* 0x004d70d601007387 */ /* 0x000fe80000100a00 */
[----:B------:R-:W-:Y:S01]  /*9bad0*/  STL.64 [R1+0x4d68], R212 ;  /* 0x004d68d401007387 */ /* 0x000fe20000100a00 */
[C---:B------:R-:W-:Y:S08]  /*9bae0*/  HMMA.1688.F32.TF32 R164, R136.reuse, R82, R176 ;  /* 0x0000005288a4723c */ /* 0x040ff000000810b0 */
[C---:B------:R-:W-:Y:S08]  /*9baf0*/  HMMA.1688.F32.TF32 R160, R136.reuse, R78, R172 ;  /* 0x0000004e88a0723c */ /* 0x040ff000000810ac */
[----:B------:R-:W-:Y:S01]  /*9bb00*/  HMMA.1688.F32.TF32 R152, R136, R70, R152 ;  /* 0x000000468898723c */ /* 0x000fe20000081098 */
[----:B------:R-:W-:-:S02]  /*9bb10*/  IMAD.MOV.U32 R172, RZ, RZ, R108 ;  /* 0x000000ffffac7224 */ /* 0x000fc400078e006c */
[----:B------:R-:W-:Y:S02]  /*9bb20*/  IMAD.MOV.U32 R173, RZ, RZ, R112 ;  /* 0x000000ffffad7224 */ /* 0x000fe400078e0070 */
[----:B------:R-:W-:Y:S02]  /*9bb30*/  IMAD.MOV.U32 R174, RZ, RZ, R109 ;  /* 0x000000ffffae7224 */ /* 0x000fe400078e006d */
[----:B--2---:R-:W-:Y:S01]  /*9bb40*/  IMAD.MOV.U32 R182, RZ, RZ, R5 ;  /* 0x000000ffffb67224 */ /* 0x004fe200078e0005 */
[----:B------:R-:W-:Y:S01]  /*9bb50*/  MOV R127, R73 ;  /* 0x00000049007f7202 */ /* 0x000fe20000000f00 */
[----:B---3--:R-:W-:Y:S01]  /*9bb60*/  IMAD.MOV.U32 R181, RZ, RZ, R8 ;  /* 0x000000ffffb57224 */ /* 0x008fe200078e0008 */
[----:B------:R-:W-:Y:S01]  /*9bb70*/  MOV R191, R65 ;  /* 0x0000004100bf7202 */ /* 0x000fe20000000f00 */
[----:B----4-:R-:W-:Y:S01]  /*9bb80*/  IMAD.MOV.U32 R180, RZ, RZ, R9 ;  /* 0x000000ffffb47224 */ /* 0x010fe200078e0009 */
[----:B------:R-:W-:Y:S01]  /*9bb90*/  MOV R131, R81 ;  /* 0x0000005100837202 */ /* 0x000fe20000000f00 */
[----:B------:R-:W-:-:S02]  /*9bba0*/  IMAD.MOV.U32 R188, RZ, RZ, R72 ;  /* 0x000000ffffbc7224 */ /* 0x000fc400078e0048 */
[----:B------:R-:W-:Y:S01]  /*9bbb0*/  IMAD.MOV.U32 R130, RZ, RZ, R84 ;  /* 0x000000ffff827224 */ /* 0x000fe200078e0054 */
[----:B------:R-:W-:Y:S01]  /*9bbc0*/  MOV R187, R97 ;  /* 0x0000006100bb7202 */ /* 0x000fe20000000f00 */
[----:B------:R-:W-:Y:S01]  /*9bbd0*/  IMAD.MOV.U32 R189, RZ, RZ, R69 ;  /* 0x000000ffffbd7224 */ /* 0x000fe200078e0045 */
[C---:B------:R-:W-:Y:S01]  /*9bbe0*/  HMMA.1688.F32.TF32 R248, R136.reuse, R6, R232 ;  /* 0x0000000688f8723c */ /* 0x040fe200000810e8 */
[----:B------:R-:W-:Y:S01]  /*9bbf0*/  IMAD.MOV.U32 R190, RZ, RZ, R68 ;  /* 0x000000ffffbe7224 */ /* 0x000fe200078e0044 */
[----:B------:R-:W-:Y:S01]  /*9bc00*/  LDS R140, [R170+0x86000] ;  /* 0x08600000aa8c7984 */ /* 0x000fe20000000800 */
[----:B------:R-:W-:Y:S02]  /*9bc10*/  IMAD.MOV.U32 R184, RZ, RZ, R104 ;  /* 0x000000ffffb87224 */ /* 0x000fe400078e0068 */
[----:B------:R-:W-:Y:S01]  /*9bc20*/  IMAD.MOV.U32 R185, RZ, RZ, R101 ;  /* 0x000000ffffb97224 */ /* 0x000fe200078e0065 */
[----:B------:R-:W-:Y:S02]  /*9bc30*/  LDS R142, [R170+0x86400] ;  /* 0x08640000aa8e7984 */ /* 0x000fe40000000800 */
[C---:B------:R-:W-:Y:S01]  /*9bc40*/  HMMA.1688.F32.TF32 R244, R136.reuse, R10, R228 ;  /* 0x0000000a88f4723c */ /* 0x040fe200000810e4 */
[----:B------:R-:W-:Y:S01]  /*9bc50*/  IMAD.MOV.U32 R186, RZ, RZ, R100 ;  /* 0x000000ffffba7224 */ /* 0x000fe200078e0064 */
[----:B------:R-:W-:Y:S04]  /*9bc60*/  LDS R141, [R171+0x86000] ;  /* 0x08600000ab8d7984 */ /* 0x000fe80000000800 */
[----:B------:R-:W-:Y:S02]  /*9bc70*/  LDS R143, [R171+0x86400] ;  /* 0x08640000ab8f7984 */ /* 0x000fe40000000800 */
[C---:B------:R-:W-:Y:S08]  /*9bc80*/  HMMA.1688.F32.TF32 R240, R136.reuse, R14, R224 ;  /* 0x0000000e88f0723c */ /* 0x040ff000000810e0 */
[C---:B------:R-:W-:Y:S01]  /*9bc90*/  HMMA.1688.F32.TF32 R236, R136.reuse, R18, R220 ;  /* 0x0000001288ec723c */ /* 0x040fe200000810dc */
[----:B------:R-:W1:Y:S04]  /*9bca0*/  LDSM.16.M88.4 R4, [R252+0x180] ;  /* 0x00018000fc04783b */ /* 0x000e680000000200 */
[----:B------:R-:W2:Y:S04]  /*9bcb0*/  LDSM.16.M88.4 R8, [R252+0x2180] ;  /* 0x00218000fc08783b */ /* 0x000ea80000000200 */
[----:B------:R-:W3:Y:S04]  /*9bcc0*/  LDSM.16.M88.4 R12, [R252+0x4180] ;  /* 0x00418000fc0c783b */ /* 0x000ee80000000200 */
[----:B------:R-:W4:Y:S01]  /*9bcd0*/  LDSM.16.M88.4 R16, [R252+0x6180] ;  /* 0x00618000fc10783b */ /* 0x000f220000000200 */
[----:B------:R-:W-:Y:S01]  /*9bce0*/  HMMA.1688.F32.TF32 R132, R136, R86, R180 ;  /* 0x000000568884723c */ /* 0x000fe200000810b4 */
[----:B------:R-:W-:-:S02]  /*9bcf0*/  IMAD.MOV.U32 R177, RZ, RZ, R125 ;  /* 0x000000ffffb17224 */ /* 0x000fc400078e007d */
[----:B------:R-:W-:Y:S01]  /*9bd00*/  IMAD.MOV.U32 R178, RZ, RZ, R124 ;  /* 0x000000ffffb27224 */ /* 0x000fe200078e007c */
[----:B------:R-:W-:Y:S01]  /*9bd10*/  MOV R175, R129 ;  /* 0x0000008100af7202 */ /* 0x000fe20000000f00 */
[----:B------:R-:W-:-:S04]  /*9bd20*/  IMAD.MOV.U32 R176, RZ, RZ, R128 ;  /* 0x000000ffffb07224 */ /* 0x000fc800078e0080 */
        /* <DEDUP_REMOVED lines=24> */
[----:B------:R-:W-:Y:S04]  /*9beb0*/  STL.64 [R1+0x6a0], R132 ;  /* 0x0006a08401007387 */ /* 0x000fe80000100a00 */
[----:B------:R1:W-:Y:S01]  /*9bec0*/  STL.64 [R1+0x6a8], R134 ;  /* 0x0006a88601007387 */ /* 0x0003e20000100a00 */
[----:B------:R-:W-:-:S03]  /*9bed0*/  MOV R179, R121 ;  /* 0x0000007900b37202 */ /* 0x000fc60000000f00 */
[----:B------:R-:W-:Y:S04]  /*9bee0*/  LDSM.16.M88.4 R68, [R252+0x1e180] ;  /* 0x01e18000fc44783b */ /* 0x000fe80000000200 */
[----:B------:R-:W-:Y:S01]  /*9bef0*/  LDSM.16.M88.4 R100, [R252+0x2e180] ;  /* 0x02e18000fc64783b */ /* 0x000fe20000000200 */
[----:B-1----:R-:W-:Y:S03]  /*9bf00*/  HMMA.1688.F32.TF32 R132, R136, R74, R156 ;  /* 0x0000004a8884723c */ /* 0x002fe6000008109c */
[----:B------:R-:W-:Y:S01]  /*9bf10*/  STL.64 [R1+0x690], R164 ;  /* 0x000690a401007387 */ /* 0x000fe20000100a00 */
[----:B------:R-:W-:Y:S01]  /*9bf20*/  MOV R183, R57 ;  /* 0x0000003900b77202 */ /* 0x000fe20000000f00 */
[----:B------:R-:W-:-:S02]  /*9bf30*/  IMAD.MOV.U32 R128, RZ, RZ, R88 ;  /* 0x000000ffff807224 */ /* 0x000fc400078e0058 */
[----:B------:R-:W-:Y:S01]  /*9bf40*/  IMAD.MOV.U32 R129, RZ, RZ, R85 ;  /* 0x000000ffff817224 */ /* 0x000fe200078e0055 */
[----:B------:R-:W-:Y:S11]  /*9bf50*/  LDSM.16.M88.4 R72, [R252+0x20180] ;  /* 0x02018000fc48783b */ /* 0x000ff60000000200 */
[----:B------:R-:W-:Y:S05]  /*9bf60*/  @!UPT UIADD3 URZ, URZ, URZ, URZ ;  /* 0x0000003f3f3ff290 */ /* 0x000fea000fffe03f */
[----:B------:R-:W-:Y:S01]  /*9bf70*/  IMAD.MOV.U32 R248, RZ, RZ, R132 ;  /* 0x000000fffff87224 */ /* 0x000fe200078e0084 */
[----:B------:R-:W-:Y:S01]  /*9bf80*/  MOV R244, R135 ;  /* 0x0000008700f47202 */ /* 0x000fe20000000f00 */
[----:B------:R-:W-:Y:S02]  /*9bf90*/  IMAD.MOV.U32 R249, RZ, RZ, R133 ;  /* 0x000000fffff97224 */ /* 0x000fe400078e0085 */
[----:B------:R-:W-:Y:S01]  /*9bfa0*/  IMAD.MOV.U32 R250, RZ, RZ, R134 ;  /* 0x000000fffffa7224 */ /* 0x000fe200078e0086 */
[----:B------:R-:W-:Y:S01]  /*9bfb0*/  STL.64 [R1+0x698], R166 ;  /* 0x000698a601007387 */ /* 0x000fe20000100a00 */
[----:B------:R-:W-:Y:S03]  /*9bfc0*/  HMMA.1688.F32.TF32 R132, R136, R66, R148 ;  /* 0x000000428884723c */ /* 0x000fe60000081094 */
[----:B------:R-:W-:Y:S04]  /*9bfd0*/  STL.64 [R1+0x680], R160 ;  /* 0x000680a001007387 */ /* 0x000fe80000100a00 */
[----:B------:R-:W-:Y:S04]  /*9bfe0*/  STL.64 [R1+0x688], R162 ;  /* 0x000688a201007387 */ /* 0x000fe80000100a00 */
[----:B------:R-:W-:Y:S04]  /*9bff0*/  STL [R1+0x4d34], R244 ;  /* 0x004d34f401007387 */ /* 0x000fe80000100800 */
[----:B------:R-:W-:Y:S04]  /*9c000*/  STL [R1+0x4d30], R250 ;  /* 0x004d30fa01007387 */ /* 0x000fe80000100800 */
[----:B------:R-:W-:Y:S01]  /*9c010*/  STL [R1+0x4d2c], R249 ;  /* 0x004d2cf901007387 */ /* 0x000fe20000100800 */
[----:B------:R-:W-:-:S02]  /*9c020*/  IMAD.MOV.U32 R156, RZ, RZ, R56 ;  /* 0x000000ffff9c7224 */ /* 0x000fc400078e0038 */
[----:B------:R-:W-:Y:S02]  /*9c030*/  IMAD.MOV.U32 R157, RZ, RZ, R53 ;  /* 0x000000ffff9d7224 */ /* 0x000fe400078e0035 */
[----:B------:R-:W-:Y:S01]  /*9c040*/  IMAD.MOV.U32 R158, RZ, RZ, R52 ;  /* 0x000000ffff9e7224 */ /* 0x000fe200078e0034 */
[----:B------:R-:W-:Y:S01]  /*9c050*/  MOV R239, R135 ;  /* 0x0000008700ef7202 */ /* 0x000fe20000000f00 */
[----:B------:R-:W-:Y:S01]  /*9c060*/  IMAD.MOV.U32 R238, RZ, RZ, R134 ;  /* 0x000000ffffee7224 */ /* 0x000fe200078e0086 */
[----:B------:R-:W-:Y:S01]  /*9c070*/  STL [R1+0x4d28], R248 ;  /* 0x004d28f801007387 */ /* 0x000fe20000100800 */
[----:B------:R-:W-:Y:S02]  /*9c080*/  IMAD.MOV.U32 R236, RZ, RZ, R132 ;  /* 0x000000ffffec7224 */ /* 0x000fe400078e0084 */
[----:B------:R-:W-:Y:S01]  /*9c090*/  IMAD.MOV.U32 R237, RZ, RZ, R133 ;  /* 0x000000ffffed7224 */ /* 0x000fe200078e0085 */
[----:B------:R1:W-:Y:S01]  /*9c0a0*/  STL.64 [R1+0x5c0], R152 ;  /* 0x0005c09801007387 */ /* 0x0003e20000100a00 */
[----:B------:R-:W-:-:S03]  /*9c0b0*/  IMAD.MOV.U32 R148, RZ, RZ, R76 ;  /* 0x000000ffff947224 */ /* 0x000fc600078e004c */
[----:B------:R2:W-:Y:S01]  /*9c0c0*/  STL.64 [R1+0x5c8], R154 ;  /* 0x0005c89a01007387 */ /* 0x0005e20000100a00 */
[----:B------:R-:W-:-:S03]  /*9c0d0*/  IMAD.MOV.U32 R149, RZ, RZ, R77 ;  /* 0x000000ffff957224 */ /* 0x000fc600078e004d */
[----:B------:R-:W-:Y:S01]  /*9c0e0*/  STL.64 [R1+0x4d80], R238 ;  /* 0x004d80ee01007387 */ /* 0x000fe20000100a00 */
[----:B------:R-:W-:-:S03]  /*9c0f0*/  IMAD.MOV.U32 R150, RZ, RZ, R80 ;  /* 0x000000ffff967224 */ /* 0x000fc600078e0050 */
[----:B------:R-:W-:Y:S01]  /*9c100*/  STL.64 [R1+0x4d78], R236 ;  /* 0x004d78ec01007387 */ /* 0x000fe20000100a00 */
[----:B------:R-:W-:-:S03]  /*9c110*/  MOV R151, R89 ;  /* 0x0000005900977202 */ /* 0x000fc60000000f00 */
[----:B------:R-:W3:Y:S01]  /*9c120*/  LDL.LU R76, [R1+0x4de0] ;  /* 0x004de000014c7983 */ /* 0x000ee20000300800 */
[----:B-1----:R-:W-:-:S03]  /*9c130*/  IMAD.MOV.U32 R152, RZ, RZ, R92 ;  /* 0x000000ffff987224 */ /* 0x002fc600078e005c */
[----:B------:R-:W4:Y:S01]  /*9c140*/  LDL.LU R77, [R1+0x4ddc] ;  /* 0x004ddc00014d7983 */ /* 0x000f220000300800 */
[----:B------:R-:W-:-:S03]  /*9c150*/  IMAD.MOV.U32 R153, RZ, RZ, R93 ;  /* 0x000000ffff997224 */ /* 0x000fc600078e005d */
[----:B------:R-:W4:Y:S01]  /*9c160*/  LDL.LU R80, [R1+0x4dd8] ;  /* 0x004dd80001507983 */ /* 0x000f220000300800 */
[----:B--2---:R-:W-:-:S03]  /*9c170*/  IMAD.MOV.U32 R154, RZ, RZ, R96 ;  /* 0x000000ffff9a7224 */ /* 0x004fc600078e0060 */
[----:B------:R-:W2:Y:S01]  /*9c180*/  LDL.LU R89, [R1+0x4dd4] ;  /* 0x004dd40001597983 */ /* 0x000ea20000300800 */
[----:B------:R-:W-:-:S03]  /*9c190*/  MOV R155, R105 ;  /* 0x00000069009b7202 */ /* 0x000fc60000000f00 */
[----:B------:R-:W4:Y:S04]  /*9c1a0*/  LDL.LU R92, [R1+0x4dd0] ;  /* 0x004dd000015c7983 */ /* 0x000f280000300800 */
[----:B------:R-:W4:Y:S04]  /*9c1b0*/  LDL.LU R93, [R1+0x4dcc] ;  /* 0x004dcc00015d7983 */ /* 0x000f280000300800 */
[----:B------:R-:W4:Y:S04]  /*9c1c0*/  LDL.LU R96, [R1+0x4dc8] ;  /* 0x004dc80001607983 */ /* 0x000f280000300800 */
[----:B------:R-:W4:Y:S04]  /*9c1d0*/  LDL.LU R105, [R1+0x4dc4] ;  /* 0x004dc40001697983 */ /* 0x000f280000300800 */
[----:B------:R-:W4:Y:S04]  /*9c1e0*/  LDL.LU R108, [R1+0x4dc0] ;  /* 0x004dc000016c7983 */ /* 0x000f280000300800 */
[----:B------:R-:W4:Y:S04]  /*9c1f0*/  LDL.LU R112, [R1+0x4dbc] ;  /* 0x004dbc0001707983 */ /* 0x000f280000300800 */
[----:B------:R-:W4:Y:S01]  /*9c200*/  LDL.LU R109, [R1+0x4db8] ;  /* 0x004db800016d7983 */ /* 0x000f220000300800 */
[----:B------:R-:W-:Y:S01]  /*9c210*/  HMMA.1688.F32.TF32 R132, R136, R62, R144 ;  /* 0x0000003e8884723c */ /* 0x000fe20000081090 */
[----:B------:R-:W-:Y:S01]  /*9c220*/  MOV R159, R49 ;  /* 0x00000031009f7202 */ /* 0x000fe20000000f00 */
[----:B------:R-:W-:Y:S01]  /*9c230*/  IMAD.MOV.U32 R180, RZ, RZ, R64 ;  /* 0x000000ffffb47224 */ /* 0x000fe200078e0040 */
[----:B------:R-:W-:Y:S01]  /*9c240*/  MOV R163, R113 ;  /* 0x0000007100a37202 */ /* 0x000fe20000000f00 */
[----:B------:R-:W-:Y:S01]  /*9c250*/  IMAD.MOV.U32 R160, RZ, RZ, R120 ;  /* 0x000000ffffa07224 */ /* 0x000fe200078e0078 */
[----:B------:R-:W-:Y:S02]  /*9c260*/  LDSM.16.M88.4 R64, [R252+0x1c180] ;  /* 0x01c18000fc40783b */ /* 0x000fe40000000200 */
[----:B------:R-:W-:Y:S01]  /*9c270*/  IMAD.MOV.U32 R144, RZ, RZ, R48 ;  /* 0x000000ffff907224 */ /* 0x000fe200078e0030 */
[----:B------:R-:W-:Y:S01]  /*9c280*/  MOV R147, R2 ;  /* 0x0000000200937202 */ /* 0x000fe20000000f00 */
[----:B------:R-:W-:Y:S01]  /*9c290*/  IMAD.MOV.U32 R161, RZ, RZ, R117 ;  /* 0x000000ffffa17224 */ /* 0x000fe200078e0075 */
[----:B------:R-:W-:Y:S01]  /*9c2a0*/  LDSM.16.M88.4 R84, [R252+0x26180] ;  /* 0x02618000fc54783b */ /* 0x000fe20000000200 */
[----:B------:R-:W-:-:S02]  /*9c2b0*/  IMAD.MOV.U32 R162, RZ, RZ, R116 ;  /* 0x000000ffffa27224 */ /* 0x000fc400078e0074 */
[----:B------:R-:W-:Y:S01]  /*9c2c0*/  IMAD.MOV.U32 R181, RZ, RZ, R61 ;  /* 0x000000ffffb57224 */ /* 0x000fe200078e003d */
[----:B------:R-:W-:Y:S01]  /*9c2d0*/  LDSM.16.M88.4 R116, [R252+0x36180] ;  /* 0x03618000fc74783b */ /* 0x000fe20000000200 */
[----:B------:R-:W-:Y:S02]  /*9c2e0*/  IMAD.MOV.U32 R182, RZ, RZ, R60 ;  /* 0x000000ffffb67224 */ /* 0x000fe400078e003c */
[----:B------:R-:W-:Y:S01]  /*9c2f0*/  IMAD.MOV.U32 R145, RZ, RZ, R21 ;  /* 0x000000ffff917224 */ /* 0x000fe200078e0015 */
[----:B------:R-:W-:Y:S01]  /*9c300*/  LDSM.16.M88.4 R60, [R252+0x1a180] ;  /* 0x01a18000fc3c783b */ /* 0x000fe20000000200 */
[----:B------:R-:W-:-:S05]  /*9c310*/  IMAD.MOV.U32 R146, RZ, RZ, R20 ;  /* 0x000000ffff927224 */ /* 0x000fca00078e0014 */
[----:B------:R-:W-:Y:S01]  /*9c320*/  MOV R242, R135 ;  /* 0x0000008700f27202 */ /* 0x000fe20000000f00 */
[----:B------:R-:W-:Y:S02]  /*9c330*/  IMAD.MOV.U32 R240, RZ, RZ, R133 ;  /* 0x000000fffff07224 */ /* 0x000fe400078e0085 */
[----:B------:R-:W-:Y:S02]  /*9c340*/  IMAD.MOV.U32 R241, RZ, RZ, R134 ;  /* 0x000000fffff17224 */ /* 0x000fe400078e0086 */
[----:B------:R-:W-:Y:S01]  /*9c350*/  IMAD.MOV.U32 R245, RZ, RZ, R132 ;  /* 0x000000fffff57224 */ /* 0x000fe200078e0084 */
[----:B------:R-:W-:Y:S01]  /*9c360*/  HMMA.1688.F32.TF32 R20, R136, R22, R172 ;  /* 0x000000168814723c */ /* 0x000fe200000810ac */
[----:B------:R-:W-:Y:S04]  /*9c370*/  LDSM.16.M88.4 R120, [R252+0x38180] ;  /* 0x03818000fc78783b */ /* 0x000fe80000000200 */
[----:B------:R-:W-:Y:S11]  /*9c380*/  LDSM.16.M88.4 R132, [R252+0x3e180] ;  /* 0x03e18000fc84783b */ /* 0x000ff60000000200 */
[----:B------:R-:W-:Y:S08]  /*9c390*/  @!UPT UIADD3 URZ, URZ, URZ, URZ ;  /* 0x0000003f3f3ff290 */ /* 0x000ff0000fffe03f */
[----:B------:R-:W-:Y:S02]  /*9c3a0*/  IMAD.MOV.U32 R6, RZ, RZ, R23 ;  /* 0x000000ffff067224 */ /* 0x000fe400078e0017 */
[----:B---3--:R-:W-:Y:S01]  /*9c3b0*/  IMAD.MOV.U32 R126, RZ, RZ, R76 ;  /* 0x000000ffff7e7224 */ /* 0x008fe200078e004c */
[----:B--2---:R-:W-:Y:S01]  /*9c3c0*/  MOV R167, R89 ;  /* 0x0000005900a77202 */ /* 0x004fe20000000f00 */
[----:B----4-:R-:W-:Y:S01]  /*9c3d0*/  IMAD.MOV.U32 R124, RZ, RZ, R80 ;  /* 0x000000ffff7c7224 */ /* 0x010fe200078e0050 */
[----:B------:R-:W-:Y:S01]  /*9c3e0*/  LDSM.16.M88.4 R88, [R252+0x28180] ;  /* 0x02818000fc58783b */ /* 0x000fe20000000200 */
[----:B------:R-:W-:Y:S02]  /*9c3f0*/  IMAD.MOV.U32 R166, RZ, RZ, R92 ;  /* 0x000000ffffa67224 */ /* 0x000fe400078e005c */
[----:B------:R-:W-:Y:S01]  /*9c400*/  IMAD.MOV.U32 R125, RZ, RZ, R77 ;  /* 0x000000ffff7d7224 */ /* 0x000fe200078e004d */
[----:B------:R-:W-:Y:S01]  /*9c410*/  LDSM.16.M88.4 R80, [R252+0x24180] ;  /* 0x02418000fc50783b */ /* 0x000fe20000000200 */
[----:B------:R-:W-:-:S03]  /*9c420*/  IMAD.MOV.U32 R165, RZ, RZ, R93 ;  /* 0x000000ffffa57224 */ /* 0x000fc600078e005d */
[----:B------:R-:W-:Y:S01]  /*9c430*/  LDSM.16.M88.4 R76, [R252+0x22180] ;  /* 0x02218000fc4c783b */ /* 0x000fe20000000200 */
[----:B------:R-:W-:Y:S01]  /*9c440*/  IMAD.MOV.U32 R164, RZ, RZ, R96 ;  /* 0x000000ffffa47224 */ /* 0x000fe200078e0060 */
[----:B------:R-:W-:Y:S01]  /*9c450*/  MOV R195, R105 ;  /* 0x0000006900c37202 */ /* 0x000fe20000000f00 */
[----:B------:R-:W-:Y:S02]  /*9c460*/  IMAD.MOV.U32 R194, RZ, RZ, R108 ;  /* 0x000000ffffc27224 */ /* 0x000fe400078e006c */
[----:B------:R-:W-:Y:S02]  /*9c470*/  IMAD.MOV.U32 R192, RZ, RZ, R112 ;  /* 0x000000ffffc07224 */ /* 0x000fe400078e0070 */
[----:B------:R-:W-:Y:S01]  /*9c480*/  IMAD.MOV.U32 R193, RZ, RZ, R109 ;  /* 0x000000ffffc17224 */ /* 0x000fe200078e006d */
[C---:B------:R-:W-:Y:S01]  /*9c490*/  HMMA.1688.F32.TF32 R52, R136.reuse, R54, R164 ;  /* 0x000000368834723c */ /* 0x040fe200000810a4 */
[----:B------:R-:W-:Y:S04]  /*9c4a0*/  LDSM.16.M88.4 R92, [R252+0x2a180] ;  /* 0x02a18000fc5c783b */ /* 0x000fe80000000200 */
[----:B------:R-:W-:Y:S03]  /*9c4b0*/  LDSM.16.M88.4 R96, [R252+0x2c180] ;  /* 0x02c18000fc60783b */ /* 0x000fe60000000200 */
[C---:B------:R-:W-:Y:S01]  /*9c4c0*/  HMMA.1688.F32.TF32 R56, R136.reuse, R58, R192 ;  /* 0x0000003a8838723c */ /* 0x040fe200000810c0 */
[----:B------:R-:W-:Y:S04]  /*9c4d0*/  LDSM.16.M88.4 R104, [R252+0x30180] ;  /* 0x03018000fc68783b */ /* 0x000fe80000000200 */
[----:B------:R-:W-:Y:S03]  /*9c4e0*/  LDSM.16.M88.4 R108, [R252+0x32180] ;  /* 0x03218000fc6c783b */ /* 0x000fe60000000200 */
[----:B------:R-:W-:Y:S01]  /*9c4f0*/  HMMA.1688.F32.TF32 R48, R136, R50, R124 ;  /* 0x000000328830723c */ /* 0x000fe2000008107c */
[----:B------:R-:W-:Y:S04]  /*9c500*/  LDSM.16.M88.4 R112, [R252+0x34180] ;  /* 0x03418000fc70783b */ /* 0x000fe80000000200 */
[----:B------:R-:W-:Y:S03]  /*9c510*/  LDSM.16.M88.4 R124, [R252+0x3a180] ;  /* 0x03a18000fc7c783b */ /* 0x000fe60000000200 */
[----:B------:R-:W-:Y:S01]  /*9c520*/  IMAD.MOV.U32 R250, RZ, RZ, R53 ;  /* 0x000000fffffa7224 */ /* 0x000fe200078e0035 */
[----:B------:R-:W-:Y:S01]  /*9c530*/  MOV R248, R55 ;  /* 0x0000003700f87202 */ /* 0x000fe20000000f00 */
[----:B------:R-:W-:-:S06]  /*9c540*/  IMAD.MOV.U32 R249, RZ, RZ, R54 ;  /* 0x000000fffff97224 */ /* 0x000fcc00078e0036 */
[----:B------:R-:W-:Y:S01]  /*9c550*/  IMAD.MOV.U32 R243, RZ, RZ, R56 ;  /* 0x000000fffff37224 */ /* 0x000fe200078e0038 */
[----:B------:R-:W-:Y:S01]  /*9c560*/  MOV R251, R59 ;  /* 0x0000003b00fb7202 */ /* 0x000fe20000000f00 */
[----:B------:R-:W-:Y:S02]  /*9c570*/  IMAD.MOV.U32 R246, RZ, RZ, R57 ;  /* 0x000000fffff67224 */ /* 0x000fe400078e0039 */
[----:B------:R-:W-:Y:S01]  /*9c580*/  IMAD.MOV.U32 R247, RZ, RZ, R58 ;  /* 0x000000fffff77224 */ /* 0x000fe200078e003a */
[----:B------:R-:W-:Y:S01]  /*9c590*/  STL.64 [R1+0x4d90], R242 ;  /* 0x004d90f201007387 */ /* 0x000fe20000100a00 */
[----:B------:R-:W-:Y:S01]  /*9c5a0*/  IMAD.MOV.U32 R244, RZ, RZ, R52 ;  /* 0x000000fffff47224 */ /* 0x000fe200078e0034 */
[C---:B------:R-:W-:Y:S02]  /*9c5b0*/  HMMA.1688.F32.TF32 R56, R136.reuse, R46, R188 ;  /* 0x0000002e8838723c */ /* 0x040fe400000810bc */
[----:B------:R-:W-:Y:S04]  /*9c5c0*/  STL.64 [R1+0x4d88], R240 ;  /* 0x004d88f001007387 */ /* 0x000fe80000100a00 */
[----:B------:R-:W-:Y:S02]  /*9c5d0*/  STL.64 [R1+0x4db0], R250 ;  /* 0x004db0fa01007387 */ /* 0x000fe40000100a00 */
[----:B------:R-:W-:Y:S02]  /*9c5e0*/  HMMA.1688.F32.TF32 R52, R136, R42, R128 ;  /* 0x0000002a8834723c */ /* 0x000fe40000081080 */
[----:B------:R-:W-:Y:S01]  /*9c5f0*/  STL.64 [R1+0x4da8], R248 ;  /* 0x004da8f801007387 */ /* 0x000fe20000100a00 */
[----:B------:R-:W-:-:S03]  /*9c600*/  IMAD.MOV.U32 R2, RZ, RZ, R51 ;  /* 0x000000ffff027224 */ /* 0x000fc600078e0033 */
[----:B------:R-:W-:Y:S04]  /*9c610*/  STL.64 [R1+0x4da0], R246 ;  /* 0x004da0f601007387 */ /* 0x000fe80000100a00 */
[----:B------:R-:W-:Y:S04]  /*9c620*/  STL.64 [R1+0x4d98], R244 ;  /* 0x004d98f401007387 */ /* 0x000fe80000100a00 */
[----:B------:R-:W-:Y:S04]  /*9c630*/  STL.64 [R1+0x570], R48 ;  /* 0x0005703001007387 */ /* 0x000fe80000100a00 */
[----:B------:R1:W-:Y:S04]  /*9c640*/  STL [R1+0x578], R50 ;  /* 0x0005783201007387 */ /* 0x0003e80000100800 */
[----:B------:R-:W-:Y:S01]  /*9c650*/  LDSM.16.M88.4 R128, [R252+0x3c180] ;  /* 0x03c18000fc80783b */ /* 0x000fe20000000200 */
[C---:B-1----:R-:W-:Y:S03]  /*9c660*/  HMMA.1688.F32.TF32 R48, R136.reuse, R38, R184 ;  /* 0x000000268830723c */ /* 0x042fe600000810b8 */
[----:B------:R-:W-:Y:S04]  /*9c670*/  STL.64 [R1+0x660], R56 ;  /* 0x0006603801007387 */ /* 0x000fe80000100a00 */
[----:B------:R1:W-:Y:S04]  /*9c680*/  STL.64 [R1+0x668], R58 ;  /* 0x0006683a01007387 */ /* 0x0003e80000100a00 */
[----:B------:R-:W-:Y:S04]  /*9c690*/  STL.64 [R1+0x620], R52 ;  /* 0x0006203401007387 */ /* 0x000fe80000100a00 */
[----:B------:R2:W-:Y:S01]  /*9c6a0*/  STL.64 [R1+0x628], R54 ;  /* 0x0006283601007387 */ /* 0x0005e20000100a00 */
[C---:B-1----:R-:W-:Y:S07]  /*9c6b0*/  HMMA.1688.F32.TF32 R56, R136.reuse, R34, R160 ;  /* 0x000000228838723c */ /* 0x042fee00000810a0 */
[----:B------:R-:W-:Y:S01]  /*9c6c0*/  STL.64 [R1+0x610], R48 ;  /* 0x0006103001007387 */ /* 0x000fe20000100a00 */
[C---:B--2---:R-:W-:Y:S03]  /*9c6d0*/  HMMA.1688.F32.TF32 R52, R136.reuse, R30, R180 ;  /* 0x0000001e8834723c */ /* 0x044fe600000810b4 */
[----:B------:R1:W-:Y:S05]  /*9c6e0*/  STL.64 [R1+0x618], R50 ;  /* 0x0006183201007387 */ /* 0x0003ea0000100a00 */
[----:B-1----:R-:W-:Y:S07]  /*9c6f0*/  HMMA.1688.F32.TF32 R48, R136, R26, R176 ;  /* 0x0000001a8830723c */ /* 0x002fee00000810b0 */
[----:B------:R-:W-:Y:S04]  /*9c700*/  STL.64 [R1+0x560], R56 ;  /* 0x0005603801007387 */ /* 0x000fe80000100a00 */
[----:B------:R-:W-:Y:S04]  /*9c710*/  STL.64 [R1+0x568], R58 ;  /* 0x0005683a01007387 */ /* 0x000fe80000100a00 */
[----:B------:R-:W-:Y:S04]  /*9c720*/  STL.64 [R1+0x550], R52 ;  /* 0x0005503401007387 */ /* 0x000fe80000100a00 */
[----:B------:R-:W-:Y:S04]  /*9c730*/  STL.64 [R1+0x558], R54 ;  /* 0x0005583601007387 */ /* 0x000fe80000100a00 */
[----:B------:R-:W-:Y:S04]  /*9c740*/  STL.64 [R1], R20 ;  /* 0x0000001401007387 */ /* 0x000fe80000100a00 */
[----:B------:R-:W-:Y:S04]  /*9c750*/  LDSM.16.M88.4 R56, [R252+0x18180] ;  /* 0x01818000fc38783b */ /* 0x000fe80000000200 */
[----:B------:R-:W-:Y:S04]  /*9c760*/  STL.64 [R1+0x540], R48 ;  /* 0x0005403001007387 */ /* 0x000fe80000100a00 */
[----:B------:R1:W-:Y:S02]  /*9c770*/  STL.64 [R1+0x548], R50 ;  /* 0x0005483201007387 */ /* 0x0003e40000100a00 */
[C---:B-1----:R-:W-:Y:S02]  /*9c780*/  HMMA.1688.F32.TF32 R48, R140.reuse, R8, R152 ;  /* 0x000000088c30723c */ /* 0x042fe40000081098 */
[----:B------:R1:W-:Y:S06]  /*9c790*/  STL [R1+0x8], R22 ;  /* 0x0000081601007387 */ /* 0x0003ec0000100800 */
[C---:B------:R-:W-:Y:S01]  /*9c7a0*/  HMMA.1688.F32.TF32 R52, R140.reuse, R12, R148 ;  /* 0x0000000c8c34723c */ /* 0x040fe20000081094 */
[----:B------:R-:W-:Y:S01]  /*9c7b0*/  IMAD.MOV.U32 R154, RZ, RZ, R33 ;  /* 0x000000ffff9a7224 */ /* 0x000fe200078e0021 */
[----:B------:R-:W-:Y:S01]  /*9c7c0*/  MOV R152, R37 ;  /* 0x0000002500987202 */ /* 0x000fe20000000f00 */
[----:B------:R-:W-:Y:S01]  /*9c7d0*/  IMAD.MOV.U32 R155, RZ, RZ, R32 ;  /* 0x000000ffff9b7224 */ /* 0x000fe200078e0020 */
[----:B------:R-:W-:Y:S11]  /*9c7e0*/  LDS R148, [R3+0x86000] ;  /* 0x0860000003947984 */ /* 0x000ff60000000800 */
[----:B------:R-:W-:Y:S01]  /*9c7f0*/  @!UPT UIADD3 URZ, URZ, URZ, URZ ;  /* 0x0000003f3f3ff290 */ /* 0x000fe2000fffe03f */
[----:B------:R-:W-:Y:S01]  /*9c800*/  IMAD.MOV.U32 R7, RZ, RZ, R48 ;  /* 0x000000ffff077224 */ /* 0x000fe200078e0030 */
[----:B------:R-:W-:Y:S04]  /*9c810*/  STL [R1+0x534], R49 ;  /* 0x0005343101007387 */ /* 0x000fe80000100800 */
[----:B------:R2:W-:Y:S01]  /*9c820*/  STL.64 [R1+0x538], R50 ;  /* 0x0005383201007387 */ /* 0x0005e20000100a00 */
[C---:B-1----:R-:W-:Y:S01]  /*9c830*/  HMMA.1688.F32.TF32 R20, R140.reuse, R4, R156 ;  /* 0x000000048c14723c */ /* 0x042fe2000008109c */
[----:B------:R-:W-:Y:S02]  /*9c840*/  IMAD.MOV.U32 R153, RZ, RZ, R36 ;  /* 0x000000ffff997224 */ /* 0x000fe400078e0024 */
[----:B------:R-:W-:Y:S04]  /*9c850*/  LDSM.16.M88.4 R32, [R252+0xc180] ;  /* 0x00c18000fc20783b */ /* 0x000fe80000000200 */
[----:B------:R-:W-:Y:S01]  /*9c860*/  LDS R150, [R3+0x86400] ;  /* 0x0864000003967984 */ /* 0x000fe20000000800 */
[----:B--2---:R-:W-:Y:S01]  /*9c870*/  HMMA.1688.F32.TF32 R48, R140, R16, R144 ;  /* 0x000000108c30723c */ /* 0x004fe20000081090 */
[----:B------:R-:W-:Y:S01]  /*9c880*/  IMAD.MOV.U32 R158, RZ, RZ, R25 ;  /* 0x000000ffff9e7224 */ /* 0x000fe200078e0019 */
[----:B------:R-:W-:Y:S01]  /*9c890*/  MOV R156, R29 ;  /* 0x0000001d009c7202 */ /* 0x000fe20000000f00 */
[----:B------:R-:W-:Y:S01]  /*9c8a0*/  IMAD.MOV.U32 R159, RZ, RZ, R24 ;  /* 0x000000ffff9f7224 */ /* 0x000fe200078e0018 */
[----:B------:R-:W-:Y:S01]  /*9c8b0*/  LDSM.16.M88.4 R36, [R252+0xe180] ;  /* 0x00e18000fc24783b */ /* 0x000fe20000000200 */
[----:B------:R-:W-:-:S03]  /*9c8c0*/  IMAD.MOV.U32 R157, RZ, RZ, R28 ;  /* 0x000000ffff9d7224 */ /* 0x000fc600078e001c */
[----:B------:R-:W1:Y:S04]  /*9c8d0*/  LDSM.16.M88.4 R24, [R252+0x8180] ;  /* 0x00818000fc18783b */ /* 0x000e680000000200 */
[----:B------:R-:W2:Y:S01]  /*9c8e0*/  LDSM.16.M88.4 R28, [R252+0xa180] ;  /* 0x00a18000fc1c783b */ /* 0x000ea20000000200 */
[----:B------:R-:W-:Y:S02]  /*9c8f0*/  IMAD.MOV.U32 R146, RZ, RZ, R41 ;  /* 0x000000ffff927224 */ /* 0x000fe400078e0029 */
[----:B------:R-:W-:Y:S01]  /*9c900*/  IMAD.MOV.U32 R147, RZ, RZ, R40 ;  /* 0x000000ffff937224 */ /* 0x000fe200078e0028 */
[----:B------:R-:W-:Y:S01]  /*9c910*/  STL.64 [R1+0x520], R52 ;  /* 0x0005203401007387 */ /* 0x000fe20000100a00 */
[----:B------:R-:W-:Y:S01]  /*9c920*/  MOV R144, R45 ;  /* 0x0000002d00907202 */ /* 0x000fe20000000f00 */
[----:B------:R-:W-:-:S02]  /*9c930*/  IMAD.MOV.U32 R145, RZ, RZ, R44 ;  /* 0x000000ffff917224 */ /* 0x000fc400078e002c */
[----:B------:R-:W3:Y:S04]  /*9c940*/  LDSM.16.M88.4 R40, [R252+0x10180] ;  /* 0x01018000fc28783b */ /* 0x000ee80000000200 */
[----:B------:R-:W-:Y:S04]  /*9c950*/  STL.64 [R1+0x528], R54 ;  /* 0x0005283601007387 */ /* 0x000fe80000100a00 */
[----:B------:R-:W-:Y:S04]  /*9c960*/  STL.64 [R1+0x510], R48 ;  /* 0x0005103001007387 */ /* 0x000fe80000100a00 */
[----:B------:R-:W4:Y:S04]  /*9c970*/  LDSM.16.M88.4 R44, [R252+0x12180] ;  /* 0x01218000fc2c783b */ /* 0x000f280000000200 */
[----:B------:R-:W-:Y:S04]  /*9c980*/  STL.64 [R1+0x518], R50 ;  /* 0x0005183201007387 */ /* 0x000fe80000100a00 */
[----:B------:R-:W3:Y:S04]  /*9c990*/  LDSM.16.M88.4 R48, [R252+0x14180] ;  /* 0x01418000fc30783b */ /* 0x000ee80000000200 */
[----:B------:R-:W4:Y:S04]  /*9c9a0*/  LDSM.16.M88.4 R52, [R252+0x16180] ;  /* 0x01618000fc34783b */ /* 0x000f280000000200 */
[----:B-1----:R-:W-:Y:S04]  /*9c9b0*/  STL [R1+0x4c9c], R26 ;  /* 0x004c9c1a01007387 */ /* 0x002fe80000100800 */
[----:B------:R-:W-:Y:S04]  /*9c9c0*/  STL [R1+0x4c98], R27 ;  /* 0x004c981b01007387 */ /* 0x000fe80000100800 */
[----:B--2---:R-:W-:Y:S04]  /*9c9d0*/  STL [R1+0x4cb4], R30 ;  /* 0x004cb41e01007387 */ /* 0x004fe80000100800 */
[----:B------:R-:W-:Y:S04]  /*9c9e0*/  STL [R1+0x4ca8], R31 ;  /* 0x004ca81f01007387 */ /* 0x000fe80000100800 */
[----:B------:R-:W-:Y:S04]  /*9c9f0*/  STL [R1+0x4cc4], R34 ;  /* 0x004cc42201007387 */ /* 0x000fe80000100800 */
[----:B------:R-:W-:Y:S04]  /*9ca00*/  STL [R1+0x4cc0], R35 ;  /* 0x004cc02301007387 */ /* 0x000fe80000100800 */
[----:B------:R-:W-:Y:S04]  /*9ca10*/  STL [R1+0x4ccc], R38 ;  /* 0x004ccc2601007387 */ /* 0x000fe80000100800 */
        /* <DEDUP_REMOVED lines=46> */
[----:B------:R-:W-:-:S03]  /*9cd00*/  MOV R10, R137 ;  /* 0x00000089000a7202 */ /* 0x000fc60000000f00 */
[----:B------:R-:W-:Y:S04]  /*9cd10*/  STL [R1+0x4bac], R127 ;  /* 0x004bac7f01007387 */ /* 0x000fe80000100800 */
[----:B------:R-:W-:Y:S04]  /*9cd20*/  STL [R1+0x4bc4], R130 ;  /* 0x004bc48201007387 */ /* 0x000fe80000100800 */
[----:B------:R-:W-:Y:S04]  /*9cd30*/  STL [R1+0x4ba8], R131 ;  /* 0x004ba88301007387 */ /* 0x000fe80000100800 */
[----:B------:R-:W-:Y:S04]  /*9cd40*/  STL [R1+0x4bd4], R134 ;  /* 0x004bd48601007387 */ /* 0x000fe80000100800 */
[----:B------:R-:W-:Y:S04]  /*9cd50*/  STL [R1+0x4bd0], R135 ;  /* 0x004bd08701007387 */ /* 0x000fe80000100800 */
[----:B------:R-:W-:Y:S04]  /*9cd60*/  STL [R1+0x500], R136 ;  /* 0x0005008801007387 */ /* 0x000fe80000100800 */
[----:B------:R1:W-:Y:S04]  /*9cd70*/  STL [R1+0x50c], R139 ;  /* 0x00050c8b01007387 */ /* 0x0003e80000100800 */
[----:B------:R2:W-:Y:S04]  /*9cd80*/  STL [R1+0x4cdc], R11 ;  /* 0x004cdc0b01007387 */ /* 0x0005e80000100800 */
[----:B------:R3:W-:Y:S01]  /*9cd90*/  STL [R1+0x4cd8], R10 ;  /* 0x004cd80a01007387 */ /* 0x0007e20000100800 */
[----:B-1----:R-:W-:Y:S03]  /*9cda0*/  HMMA.1688.F32.TF32 R136, R140, R28, R152 ;  /* 0x0000001c8c88723c */ /* 0x002fe60000081098 */
        /* <DEDUP_REMOVED lines=31> */
[----:B------:R-:W-:Y:S01]  /*9cfa0*/  LDS R149, [R0+0x86000] ;  /* 0x0860000000957984 */ /* 0x000fe20000000800 */
[----:B------:R-:W-:-:S02]  /*9cfb0*/  IMAD.MOV.U32 R35, RZ, RZ, R139 ;  /* 0x000000ffff237224 */ /* 0x000fc400078e008b */
[----:B------:R-:W-:Y:S01]  /*9cfc0*/  HMMA.1688.F32.TF32 R136, R140, R32, R144 ;  /* 0x000000208c88723c */ /* 0x000fe20000081090 */
        /* <DEDUP_REMOVED lines=9> */
[----:B------:R-:W-:Y:S01]  /*9d060*/  MOV R42, R138 ;  /* 0x0000008a002a7202 */ /* 0x000fe20000000f00 */
[----:B---3--:R-:W-:Y:S01]  /*9d070*/  IMAD.MOV.U32 R10, RZ, RZ, R137 ;  /* 0x000000ffff0a7224 */ /* 0x008fe200078e0089 */
[----:B------:R-:W1:Y:S01]  /*9d080*/  LDS R151, [R0+0x86400] ;  /* 0x0864000000977984 */ /* 0x000e620000000800 */
[----:B------:R-:W-:-:S02]  /*9d090*/  IMAD.MOV.U32 R43, RZ, RZ, R139 ;  /* 0x000000ffff2b7224 */ /* 0x000fc400078e008b */
[----:B----4-:R-:W-:Y:S01]  /*9d0a0*/  HMMA.1688.F32.TF32 R136, R140, R36, R152 ;  /* 0x000000248c88723c */ /* 0x010fe20000081098 */
        /* <DEDUP_REMOVED lines=8> */
[C---:B------:R-:W-:Y:S08]  /*9d130*/  HMMA.1688.F32.TF32 R136, R140.reuse, R40, R188 ;  /* 0x000000288c88723c */ /* 0x040ff000000810bc */
[C---:B------:R-:W-:Y:S11]  /*9d140*/  HMMA.1688.F32.TF32 R160, R140.reuse, R48, R160 ;  /* 0x000000308ca0723c */ /* 0x040ff600000810a0 */
[----:B------:R-:W-:Y:S05]  /*9d150*/  @!UPT UIADD3 URZ, URZ, URZ, URZ ;  /* 0x0000003f3f3ff290 */ /* 0x000fea000fffe03f */
[----:B------:R-:W-:Y:S01]  /*9d160*/  IMAD.MOV.U32 R18, RZ, RZ, R136 ;  /* 0x000000ffff127224 */ /* 0x000fe200078e0088 */
[----:B------:R-:W-:Y:S01]  /*9d170*/  MOV R26, R138 ;  /* 0x0000008a001a7202 */ /* 0x000fe20000000f00 */
[----:B------:R-:W-:Y:S02]  /*9d180*/  IMAD.MOV.U32 R19, RZ, RZ, R137 ;  /* 0x000000ffff137224 */ /* 0x000fe400078e0089 */
[----:B------:R-:W-:Y:S01]  /*9d190*/  IMAD.MOV.U32 R27, RZ, RZ, R139 ;  /* 0x000000ffff1b7224 */ /* 0x000fe200078e008b */
[C---:B------:R-:W-:Y:S08]  /*9d1a0*/  HMMA.1688.F32.TF32 R164, R140.reuse, R44, R184 ;  /* 0x0000002c8ca4723c */ /* 0x040ff000000810b8 */
[----:B------:R-:W-:Y:S11]  /*9d1b0*/  HMMA.1688.F32.TF32 R136, R140, R52, R180 ;  /* 0x000000348c88723c */ /* 0x000ff600000810b4 */
[----:B------:R-:W-:Y:S04]  /*9d1c0*/  @!UPT UIADD3 URZ, URZ, URZ, URZ ;  /* 0x0000003f3f3ff290 */ /* 0x000fe8000fffe03f */
[----:B------:R-:W-:Y:S04]  /*9d1d0*/  STL.64 [R1+0x4b0], R164 ;  /* 0x0004b0a401007387 */ /* 0x000fe80000100a00 */
[----:B------:R-:W-:Y:S04]  /*9d1e0*/  STL.64 [R1+0x4b8], R166 ;  /* 0x0004b8a601007387 */ /* 0x000fe80000100a00 */
[----:B------:R-:W-:Y:S01]  /*9d1f0*/  STL.64 [R1+0x4a0], R160 ;  /* 0x0004a0a001007387 */ /* 0x000fe20000100a00 */
[----:B------:R-:W-:-:S03]  /*9d200*/  IMAD.MOV.U32 R46, RZ, RZ, R137 ;  /* 0x000000ffff2e7224 */ /* 0x000fc600078e0089 */
[----:B------:R3:W-:Y:S01]  /*9d210*/  STL.64 [R1+0x4a8], R162 ;  /* 0x0004a8a201007387 */ /* 0x0007e20000100a00 */
[----:B------:R-:W-:-:S03]  /*9d220*/  IMAD.MOV.U32 R47, RZ, RZ, R138 ;  /* 0x000000ffff2f7224 */ /* 0x000fc600078e008a */
[----:B------:R-:W-:Y:S04]  /*9d230*/  STL [R1+0x490], R136 ;  /* 0x0004908801007387 */ /* 0x000fe80000100800 */
[----:B------:R4:W-:Y:S01]  /*9d240*/  STL [R1+0x49c], R139 ;  /* 0x00049c8b01007387 */ /* 0x0009e20000100800 */
[C---:B---3--:R-:W-:Y:S08]  /*9d250*/  HMMA.1688.F32.TF32 R160, R140.reuse, R56, R176 ;  /* 0x000000388ca0723c */ /* 0x048ff000000810b0 */
[----:B----4-:R-:W-:Y:S01]  /*9d260*/  HMMA.1688.F32.TF32 R136, R140, R60, R172 ;  /* 0x0000003c8c88723c */ /* 0x010fe200000810ac */
[----:B------:R3:W-:Y:S04]  /*9d270*/  STL [R1+0x4c64], R47 ;  /* 0x004c642f01007387 */ /* 0x0007e80000100800 */
[----:B------:R4:W-:Y:S10]  /*9d280*/  STL [R1+0x4c60], R46 ;  /* 0x004c602e01007387 */ /* 0x0009f40000100800 */
[----:B------:R-:W-:Y:S04]  /*9d290*/  STL.64 [R1+0x480], R160 ;  /* 0x000480a001007387 */ /* 0x000fe80000100a00 */
[----:B------:R-:W-:Y:S04]  /*9d2a0*/  STL.64 [R1+0x488], R162 ;  /* 0x000488a201007387 */ /* 0x000fe80000100a00 */
[----:B------:R1:W-:Y:S01]  /*9d2b0*/  STL.64 [R1+0x470], R136 ;  /* 0x0004708801007387 */ /* 0x0003e20000100a00 */
[----:B---3--:R-:W-:Y:S01]  /*9d2c0*/  MOV R47, R138 ;  /* 0x0000008a002f7202 */ /* 0x008fe20000000f00 */
[----:B----4-:R-:W-:-:S02]  /*9d2d0*/  IMAD.MOV.U32 R46, RZ, RZ, R139 ;  /* 0x000000ffff2e7224 */ /* 0x010fc400078e008b */
[C---:B-1----:R-:W-:Y:S03]  /*9d2e0*/  HMMA.1688.F32.TF32 R136, R140.reuse, R64, R144 ;  /* 0x000000408c88723c */ /* 0x042fe60000081090 */
[----:B------:R-:W-:Y:S04]  /*9d2f0*/  STL [R1+0x4c6c], R46 ;  /* 0x004c6c2e01007387 */ /* 0x000fe80000100800 */
[----:B------:R-:W-:Y:S04]  /*9d300*/  STL [R1+0x4c68], R47 ;  /* 0x004c682f01007387 */ /* 0x000fe80000100800 */
[----:B------:R-:W3:Y:S11]  /*9d310*/  LDL.LU R144, [R1+0x430] ;  /* 0x0004300001907983 */ /* 0x000ef60000300800 */
[----:B------:R-:W-:Y:S01]  /*9d320*/  @!UPT UIADD3 URZ, URZ, URZ, URZ ;  /* 0x0000003f3f3ff290 */ /* 0x000fe2000fffe03f */
[----:B------:R-:W-:Y:S04]  /*9d330*/  STL.64 [R1+0x460], R136 ;  /* 0x0004608801007387 */ /* 0x000fe80000100a00 */
[----:B------:R1:W-:Y:S04]  /*9d340*/  STL.64 [R1+0x468], R138 ;  /* 0x0004688a01007387 */ /* 0x0003e80000100a00 */
[----:B------:R-:W3:Y:S04]  /*9d350*/  LDL.LU R145, [R1+0x434] ;  /* 0x0004340001917983 */ /* 0x000ee80000300800 */
[----:B------:R-:W3:Y:S04]  /*9d360*/  LDL.LU R146, [R1+0x438] ;  /* 0x0004380001927983 */ /* 0x000ee80000300800 */
[----:B------:R-:W3:Y:S01]  /*9d370*/  LDL.LU R147, [R1+0x43c] ;  /* 0x00043c0001937983 */ /* 0x000ee20000300800 */
[----:B-1----:R-:W-:Y:S11]  /*9d380*/  HMMA.1688.F32.TF32 R136, R140, R68, R156 ;  /* 0x000000448c88723c */ /* 0x002ff6000008109c */
        /* <DEDUP_REMOVED lines=10> */
[----:B--2---:R-:W-:Y:S11]  /*9d430*/  HMMA.1688.F32.TF32 R136, R140, R72, R152 ;  /* 0x000000488c88723c */ /* 0x004ff60000081098 */
[----:B------:R-:W-:Y:S11]  /*9d440*/  @!UPT UIADD3 URZ, URZ, URZ, URZ ;  /* 0x0000003f3f3ff290 */ /* 0x000ff6000fffe03f */
[----:B------:R-:W-:Y:S01]  /*9d450*/  @!UPT UIADD3 URZ, URZ, URZ, URZ ;  /* 0x0000003f3f3ff290 */ /* 0x000fe2000fffe03f */
[----:B------:R3:W-:Y:S04]  /*9d460*/  STL.64 [R1+0x440], R136 ;  /* 0x0004408801007387 */ /* 0x0007e80000100a00 */
[----:B------:R-:W2:Y:S01]  /*9d470*/  LDL.LU R172, [R1+0x3f0] ;  /* 0x0003f00001ac7983 */ /* 0x000ea20000300800 */
[----:B------:R-:W2:Y:S03]  /*9d480*/  LDL.LU R173, [R1+0x3f4] ;  /* 0x0003f40001ad7983 */ /* 0x000ea60000300800 */
[----:B------:R-:W2:Y:S01]  /*9d490*/  LDL.LU R174, [R1+0x3f8] ;  /* 0x0003f80001ae7983 */ /* 0x000ea20000300800 */
[----:B------:R-:W2:Y:S02]  /*9d4a0*/  LDL.LU R175, [R1+0x3fc] ;  /* 0x0003fc0001af7983 */ /* 0x000ea40000300800 */
[----:B------:R-:W4:Y:S02]  /*9d4b0*/  LDL.LU R160, [R1+0x420] ;  /* 0x0004200001a07983 */ /* 0x000f240000300800 */
[----:B------:R-:W4:Y:S01]  /*9d4c0*/  LDL.LU R161, [R1+0x424] ;  /* 0x0004240001a17983 */ /* 0x000f220000300800 */
[----:B------:R-:W4:Y:S01]  /*9d4d0*/  LDL.LU R162, [R1+0x428] ;  /* 0x0004280001a27983 */ /* 0x000f220000300800 */
[----:B------:R-:W4:Y:S02]  /*9d4e0*/  LDL.LU R163, [R1+0x42c] ;  /* 0x00042c0001a37983 */ /* 0x000f240000300800 */
[----:B------:R-:W2:Y:S02]  /*9d4f0*/  LDL.LU R180, [R1+0x410] ;  /* 0x0004100001b47983 */ /* 0x000ea40000300800 */
[----:B------:R-:W2:Y:S01]  /*9d500*/  LDL.LU R181, [R1+0x414] ;  /* 0x0004140001b57983 */ /* 0x000ea20000300800 */
[----:B------:R-:W2:Y:S01]  /*9d510*/  LDL.LU R182, [R1+0x418] ;  /* 0x0004180001b67983 */ /* 0x000ea20000300800 */
[----:B------:R-:W2:Y:S02]  /*9d520*/  LDL.LU R183, [R1+0x41c] ;  /* 0x00041c0001b77983 */ /* 0x000ea40000300800 */
[----:B------:R-:W2:Y:S02]  /*9d530*/  LDL.LU R176, [R1+0x400] ;  /* 0x0004000001b07983 */ /* 0x000ea40000300800 */
[----:B------:R-:W2:Y:S01]  /*9d540*/  LDL.LU R177, [R1+0x404] ;  /* 0x0004040001b17983 */ /* 0x000ea20000300800 */
[----:B------:R-:W2:Y:S01]  /*9d550*/  LDL.LU R178, [R1+0x408] ;  /* 0x0004080001b27983 */ /* 0x000ea20000300800 */
[----:B------:R-:W2:Y:S02]  /*9d560*/  LDL.LU R179, [R1+0x40c] ;  /* 0x00040c0001b37983 */ /* 0x000ea40000300800 */
[----:B------:R-:W-:-:S02]  /*9d570*/  IMAD.MOV.U32 R47, RZ, RZ, R139 ;  /* 0x000000ffff2f7224 */ /* 0x000fc400078e008b */
[----:B------:R-:W-:-:S03]  /*9d580*/  IMAD.MOV.U32 R46, RZ, RZ, R138 ;  /* 0x000000ffff2e7224 */ /* 0x000fc600078e008a */
[----:B------:R1:W-:Y:S02]  /*9d590*/  STL [R1+0x4c84], R47 ;  /* 0x004c842f01007387 */ /* 0x0003e40000100800 */
[----:B------:R1:W-:Y:S02]  /*9d5a0*/  STL [R1+0x4c80], R46 ;  /* 0x004c802e01007387 */ /* 0x0003e40000100800 */
[----:B------:R-:W2:Y:S02]  /*9d5b0*/  LDL.LU R156, [R1+0x3e0] ;  /* 0x0003e000019c7983 */ /* 0x000ea40000300800 */
[----:B------:R-:W2:Y:S01]  /*9d5c0*/  LDL.LU R157, [R1+0x3e4] ;  /* 0x0003e400019d7983 */ /* 0x000ea20000300800 */
[----:B------:R-:W2:Y:S01]  /*9d5d0*/  LDL.LU R158, [R1+0x3e8] ;  /* 0x0003e800019e7983 */ /* 0x000ea20000300800 */
[----:B------:R-:W2:Y:S02]  /*9d5e0*/  LDL.LU R159, [R1+0x3ec] ;  /* 0x0003ec00019f7983 */ /* 0x000ea40000300800 */
[----:B------:R-:W2:Y:S02]  /*9d5f0*/  LDL.LU R152, [R1+0x3d0] ;  /* 0x0003d00001987983 */ /* 0x000ea40000300800 */
[----:B------:R-:W2:Y:S01]  /*9d600*/  LDL.LU R153, [R1+0x3d4] ;  /* 0x0003d40001997983 */ /* 0x000ea20000300800 */
[----:B------:R-:W2:Y:S01]  /*9d610*/  LDL.LU R154, [R1+0x3d8] ;  /* 0x0003d800019a7983 */ /* 0x000ea20000300800 */
[----:B------:R-:W2:Y:S01]  /*9d620*/  LDL.LU R155, [R1+0x3dc] ;  /* 0x0003dc00019b7983 */ /* 0x000ea20000300800 */
[----:B---3--:R-:W-:Y:S02]  /*9d630*/  HMMA.1688.F32.TF32 R136, R140, R76, R144 ;  /* 0x0000004c8c88723c */ /* 0x008fe40000081090 */
[----:B------:R-:W3:Y:S01]  /*9d640*/  LDL.LU R144, [R1+0x860] ;  /* 0x0008600001907983 */ /* 0x000ee20000300800 */
[----:B------:R-:W3:Y:S02]  /*9d650*/  LDL.LU R145, [R1+0x864] ;  /* 0x0008640001917983 */ /* 0x000ee40000300800 */
[----:B------:R-:W3:Y:S02]  /*9d660*/  LDL.LU R146, [R1+0x868] ;  /* 0x0008680001927983 */ /* 0x000ee40000300800 */
[----:B------:R-:W3:Y:S11]  /*9d670*/  LDL.LU R147, [R1+0x86c] ;  /* 0x00086c0001937983 */ /* 0x000ef60000300800 */
[----:B------:R-:W-:Y:S06]  /*9d680*/  @!UPT UIADD3 URZ, URZ, URZ, URZ ;  /* 0x0000003f3f3ff290 */ /* 0x000fec000fffe03f */
[----:B------:R-:W-:Y:S01]  /*9d690*/  MOV R91, R136 ;  /* 0x00000088005b7202 */ /* 0x000fe20000000f00 */
[----:B------:R-:W-:Y:S02]  /*9d6a0*/  IMAD.MOV.U32 R90, RZ, RZ, R137 ;  /* 0x000000ffff5a7224 */ /* 0x000fe400078e0089 */
[----:B------:R-:W-:Y:S02]  /*9d6b0*/  IMAD.MOV.U32 R95, RZ, RZ, R138 ;  /* 0x000000ffff5f7224 */ /* 0x000fe400078e008a */
[----:B------:R-:W-:-:S05]  /*9d6c0*/  IMAD.MOV.U32 R94, RZ, RZ, R139 ;  /* 0x000000ffff5e7224 */ /* 0x000fca00078e008b */
[----:B------:R-:W-:Y:S01]  /*9d6d0*/  STL [R1+0x4c94], R94 ;  /* 0x004c945e01007387 */ /* 0x000fe20000100800 */
[----:B------:R-:W-:Y:S02]  /*9d6e0*/  STL [R1+0x4c90], R95 ;  /* 0x004c905f01007387 */ /* 0x000fe40000100800 */
[----:B------:R-:W-:Y:S02]  /*9d6f0*/  STL [R1+0x4c8c], R90 ;  /* 0x004c8c5a01007387 */ /* 0x000fe40000100800 */
[----:B------:R-:W-:Y:S01]  /*9d700*/  STL [R1+0x4c88], R91 ;  /* 0x004c885b01007387 */ /* 0x000fe20000100800 */
[C---:B----4-:R-:W-:Y:S11]  /*9d710*/  HMMA.1688.F32.TF32 R136, R140.reuse, R80, R160 ;  /* 0x000000508c88723c */ /* 0x050ff600000810a0 */
[----:B------:R-:W-:Y:S11]  /*9d720*/  @!UPT UIADD3 URZ, URZ, URZ, URZ ;  /* 0x0000003f3f3ff290 */ /* 0x000ff6000fffe03f */
[----:B------:R-:W-:Y:S01]  /*9d730*/  @!UPT UIADD3 URZ, URZ, URZ, URZ ;  /* 0x0000003f3f3ff290 */ /* 0x000fe2000fffe03f */
[----:B------:R2:W-:Y:S01]  /*9d740*/  STL.64 [R1+0x420], R136 ;  /* 0x0004208801007387 */ /* 0x0005e20000100a00 */
[----:B-1----:R-:W-:Y:S01]  /*9d750*/  MOV R47, R138 ;  /* 0x0000008a002f7202 */ /* 0x002fe20000000f00 */
[----:B------:R-:W-:Y:S02]  /*9d760*/  IMAD.MOV.U32 R46, RZ, RZ, R139 ;  /* 0x000000ffff2e7224 */ /* 0x000fe400078e008b */
[----:B--2---:R-:W-:Y:S01]  /*9d770*/  HMMA.1688.F32.TF32 R136, R140, R84, R180 ;  /* 0x000000548c88723c */ /* 0x004fe200000810b4 */
[----:B------:R-:W2:Y:S01]  /*9d780*/  LDL.LU R180, [R1+0x30] ;  /* 0x0000300001b47983 */ /* 0x000ea20000300800 */
[----:B------:R-:W2:Y:S02]  /*9d790*/  LDL.LU R181, [R1+0x34] ;  /* 0x0000340001b57983 */ /* 0x000ea40000300800 */
[----:B------:R-:W2:Y:S02]  /*9d7a0*/  LDL.LU R182, [R1+0x38] ;  /* 0x0000380001b67983 */ /* 0x000ea40000300800 */
[----:B------:R-:W2:Y:S01]  /*9d7b0*/  LDL.LU R183, [R1+0x3c] ;  /* 0x00003c0001b77983 */ /* 0x000ea20000300800 */
[----:B------:R-:W4:Y:S01]  /*9d7c0*/  LDL.LU R184, [R1+0x820] ;  /* 0x0008200001b87983 */ /* 0x000f220000300800 */
[----:B------:R-:W4:Y:S02]  /*9d7d0*/  LDL.LU R185, [R1+0x824] ;  /* 0x0008240001b97983 */ /* 0x000f240000300800 */
[----:B------:R-:W4:Y:S02]  /*9d7e0*/  LDL.LU R186, [R1+0x828] ;  /* 0x0008280001ba7983 */ /* 0x000f240000300800 */
[----:B------:R-:W4:Y:S01]  /*9d7f0*/  LDL.LU R187, [R1+0x82c] ;  /* 0x00082c0001bb7983 */ /* 0x000f220000300800 */
        /* <DEDUP_REMOVED lines=8> */
[----:B------:R-:W4:Y:S01]  /*9d880*/  LDL.LU R188, [R1+0x830] ;  /* 0x0008300001bc7983 */ /* 0x000f220000300800 */
[----:B------:R-:W4:Y:S02]  /*9d890*/  LDL.LU R189, [R1+0x834] ;  /* 0x0008340001bd7983 */ /* 0x000f240000300800 */
[----:B------:R-:W4:Y:S02]  /*9d8a0*/  LDL.LU R190, [R1+0x838] ;  /* 0x0008380001be7983 */ /* 0x000f240000300800 */
[----:B------:R-:W4:Y:S01]  /*9d8b0*/  LDL.LU R191, [R1+0x83c] ;  /* 0x00083c0001bf7983 */ /* 0x000f220000300800 */
[----:B------:R-:W4:Y:S01]  /*9d8c0*/  LDL.LU R160, [R1+0x40] ;  /* 0x0000400001a07983 */ /* 0x000f220000300800 */
[----:B------:R-:W4:Y:S02]  /*9d8d0*/  LDL.LU R161, [R1+0x44] ;  /* 0x0000440001a17983 */ /* 0x000f240000300800 */
[----:B------:R-:W4:Y:S02]  /*9d8e0*/  LDL.LU R162, [R1+0x48] ;  /* 0x0000480001a27983 */ /* 0x000f240000300800 */
[----:B------:R-:W-:-:S02]  /*9d8f0*/  IMAD.MOV.U32 R94, RZ, RZ, R136 ;  /* 0x000000ffff5e7224 */ /* 0x000fc400078e0088 */
[----:B------:R-:W-:Y:S01]  /*9d900*/  IMAD.MOV.U32 R95, RZ, RZ, R137 ;  /* 0x000000ffff5f7224 */ /* 0x000fe200078e0089 */
[----:B------:R-:W-:Y:S01]  /*9d910*/  MOV R90, R138 ;  /* 0x0000008a005a7202 */ /* 0x000fe20000000f00 */
[----:B------:R-:W-:Y:S01]  /*9d920*/  IMAD.MOV.U32 R91, RZ, RZ, R139 ;  /* 0x000000ffff5b7224 */ /* 0x000fe200078e008b */
[----:B------:R-:W4:Y:S01]  /*9d930*/  LDL.LU R163, [R1+0x4c] ;  /* 0x00004c0001a37983 */ /* 0x000f220000300800 */
[C---:B------:R-:W-:Y:S01]  /*9d940*/  HMMA.1688.F32.TF32 R136, R140.reuse, R88, R176 ;  /* 0x000000588c88723c */ /* 0x040fe200000810b0 */
[----:B------:R-:W4:Y:S02]  /*9d950*/  LDL.LU R176, [R1+0x20] ;  /* 0x0000200001b07983 */ /* 0x000f240000300800 */
[----:B------:R-:W4:Y:S01]  /*9d960*/  LDL.LU R177, [R1+0x24] ;  /* 0x0000240001b17983 */ /* 0x000f220000300800 */
[----:B------:R-:W4:Y:S01]  /*9d970*/  LDL.LU R178, [R1+0x28] ;  /* 0x0000280001b27983 */ /* 0x000f220000300800 */
[----:B------:R-:W4:Y:S11]  /*9d980*/  LDL.LU R179, [R1+0x2c] ;  /* 0x00002c0001b37983 */ /* 0x000f360000300800 */
[----:B------:R-:W-:Y:S08]  /*9d990*/  @!UPT UIADD3 URZ, URZ, URZ, URZ ;  /* 0x0000003f3f3ff290 */ /* 0x000ff0000fffe03f */
[----:B------:R-:W-:Y:S02]  /*9d9a0*/  IMAD.MOV.U32 R86, RZ, RZ, R136 ;  /* 0x000000ffff567224 */ /* 0x000fe400078e0088 */
[----:B------:R-:W-:Y:S01]  /*9d9b0*/  IMAD.MOV.U32 R87, RZ, RZ, R137 ;  /* 0x000000ffff577224 */ /* 0x000fe200078e0089 */
[----:B------:R-:W-:Y:S01]  /*9d9c0*/  MOV R82, R138 ;  /* 0x0000008a00527202 */ /* 0x000fe20000000f00 */
[----:B------:R-:W-:Y:S02]  /*9d9d0*/  IMAD.MOV.U32 R83, RZ, RZ, R139 ;  /* 0x000000ffff537224 */ /* 0x000fe400078e008b */
[C---:B------:R-:W-:Y:S01]  /*9d9e0*/  HMMA.1688.F32.TF32 R136, R140.reuse, R92, R172 ;  /* 0x0000005c8c88723c */ /* 0x040fe200000810ac */
[----:B------:R-:W4:Y:S01]  /*9d9f0*/  LDL.LU R172, [R1+0x10] ;  /* 0x0000100001ac7983 */ /* 0x000f220000300800 */
[----:B------:R-:W4:Y:S02]  /*9da00*/  LDL.LU R173, [R1+0x14] ;  /* 0x0000140001ad7983 */ /* 0x000f240000300800 */
[----:B------:R-:W4:Y:S02]  /*9da10*/  LDL.LU R174, [R1+0x18] ;  /* 0x0000180001ae7983 */ /* 0x000f240000300800 */
[----:B------:R-:W4:Y:S11]  /*9da20*/  LDL.LU R175, [R1+0x1c] ;  /* 0x00001c0001af7983 */ /* 0x000f360000300800 */
[----:B------:R-:W-:Y:S07]  /*9da30*/  @!UPT UIADD3 URZ, URZ, URZ, URZ ;  /* 0x0000003f3f3ff290 */ /* 0x000fee000fffe03f */
[----:B------:R-:W-:Y:S02]  /*9da40*/  IMAD.MOV.U32 R78, RZ, RZ, R136 ;  /* 0x000000ffff4e7224 */ /* 0x000fe400078e0088 */
[----:B------:R-:W-:Y:S01]  /*9da50*/  IMAD.MOV.U32 R79, RZ, RZ, R137 ;  /* 0x000000ffff4f7224 */ /* 0x000fe200078e0089 */
[----:B------:R-:W-:Y:S01]  /*9da60*/  MOV R74, R138 ;  /* 0x0000008a004a7202 */ /* 0x000fe20000000f00 */
[----:B------:R-:W-:Y:S02]  /*9da70*/  IMAD.MOV.U32 R75, RZ, RZ, R139 ;  /* 0x000000ffff4b7224 */ /* 0x000fe400078e008b */
[C---:B------:R-:W-:Y:S11]  /*9da80*/  HMMA.1688.F32.TF32 R136, R140.reuse, R96, R156 ;  /* 0x000000608c88723c */ /* 0x040ff6000008109c */
[----:B------:R-:W-:Y:S11]  /*9da90*/  @!UPT UIADD3 URZ, URZ, URZ, URZ ;  /* 0x0000003f3f3ff290 */ /* 0x000ff6000fffe03f */
[----:B------:R-:W-:Y:S02]  /*9daa0*/  @!UPT UIADD3 URZ, URZ, URZ, URZ ;  /* 0x0000003f3f3ff290 */ /* 0x000fe4000fffe03f */
        /* <DEDUP_REMOVED lines=11> */
[----:B---3--:R-:W-:Y:S01]  /*9db60*/  HMMA.1688.F32.TF32 R136, R140, R104, R144 ;  /* 0x000000688c88723c */ /* 0x008fe20000081090 */
[----:B------:R-:W3:Y:S01]  /*9db70*/  LDL.LU R144, [R1+0x3a0] ;  /* 0x0003a00001907983 */ /* 0x000ee20000300800 */
[----:B------:R-:W3:Y:S02]  /*9db80*/  LDL.LU R145, [R1+0x3a4] ;  /* 0x0003a40001917983 */ /* 0x000ee40000300800 */
[----:B------:R-:W3:Y:S02]  /*9db90*/  LDL.LU R146, [R1+0x3a8] ;  /* 0x0003a80001927983 */ /* 0x000ee40000300800 */
[----:B------:R-:W3:Y:S01]  /*9dba0*/  LDL.LU R147, [R1+0x3ac] ;  /* 0x0003ac0001937983 */ /* 0x000ee20000300800 */
[----:B------:R-:W3:Y:S01]  /*9dbb0*/  LDL.LU R156, [R1+0x3c0] ;  /* 0x0003c000019c7983 */ /* 0x000ee20000300800 */
[----:B------:R-:W3:Y:S02]  /*9dbc0*/  LDL.LU R157, [R1+0x3c4] ;  /* 0x0003c400019d7983 */ /* 0x000ee40000300800 */
[----:B------:R-:W3:Y:S02]  /*9dbd0*/  LDL.LU R158, [R1+0x3c8] ;  /* 0x0003c800019e7983 */ /* 0x000ee40000300800 */
[----:B------:R-:W3:Y:S01]  /*9dbe0*/  LDL.LU R159, [R1+0x3cc] ;  /* 0x0003cc00019f7983 */ /* 0x000ee20000300800 */
[----:B------:R-:W3:Y:S01]  /*9dbf0*/  LDL.LU R152, [R1+0x3b0] ;  /* 0x0003b00001987983 */ /* 0x000ee20000300800 */
[----:B------:R-:W3:Y:S02]  /*9dc00*/  LDL.LU R153, [R1+0x3b4] ;  /* 0x0003b40001997983 */ /* 0x000ee40000300800 */
[----:B------:R-:W3:Y:S02]  /*9dc10*/  LDL.LU R154, [R1+0x3b8] ;  /* 0x0003b800019a7983 */ /* 0x000ee40000300800 */
[----:B------:R-:W3:Y:S06]  /*9dc20*/  LDL.LU R155, [R1+0x3bc] ;  /* 0x0003bc00019b7983 */ /* 0x000eec0000300800 */
[----:B------:R-:W-:-:S02]  /*9dc30*/  IMAD.MOV.U32 R63, RZ, RZ, R136 ;  /* 0x000000ffff3f7224 */ /* 0x000fc400078e0088 */
[----:B------:R-:W-:Y:S01]  /*9dc40*/  IMAD.MOV.U32 R66, RZ, RZ, R137 ;  /* 0x000000ffff427224 */ /* 0x000fe200078e0089 */
[----:B------:R-:W-:Y:S01]  /*9dc50*/  MOV R67, R138 ;  /* 0x0000008a00437202 */ /* 0x000fe20000000f00 */
[----:B------:R-:W-:Y:S02]  /*9dc60*/  IMAD.MOV.U32 R71, RZ, RZ, R139 ;  /* 0x000000ffff477224 */ /* 0x000fe400078e008b */
[C---:B--2---:R-:W-:Y:S11]  /*9dc70*/  HMMA.1688.F32.TF32 R136, R140.reuse, R108, R192 ;  /* 0x0000006c8c88723c */ /* 0x044ff600000810c0 */
[----:B------:R-:W-:Y:S11]  /*9dc80*/  @!UPT UIADD3 URZ, URZ, URZ, URZ ;  /* 0x0000003f3f3ff290 */ /* 0x000ff6000fffe03f */
[----:B------:R-:W-:Y:S02]  /*9dc90*/  @!UPT UIADD3 URZ, URZ, URZ, URZ ;  /* 0x0000003f3f3ff290 */ /* 0x000fe4000fffe03f */
[----:B------:R-:W-:Y:S02]  /*9dca0*/  IMAD.MOV.U32 R102, RZ, RZ, R136 ;  /* 0x000000ffff667224 */ /* 0x000fe400078e0088 */
[----:B------:R-:W-:Y:S01]  /*9dcb0*/  IMAD.MOV.U32 R103, RZ, RZ, R137 ;  /* 0x000000ffff677224 */ /* 0x000fe200078e0089 */
[----:B------:R-:W-:Y:S01]  /*9dcc0*/  MOV R98, R138 ;  /* 0x0000008a00627202 */ /* 0x000fe20000000f00 */
[----:B------:R-:W-:Y:S02]  /*9dcd0*/  IMAD.MOV.U32 R99, RZ, RZ, R139 ;  /* 0x000000ffff637224 */ /* 0x000fe400078e008b */
[C---:B----4-:R-:W-:Y:S08]  /*9dce0*/  HMMA.1688.F32.TF32 R136, R140.reuse, R112, R164 ;  /* 0x000000708c88723c */ /* 0x050ff000000810a4 */
[C---:B------:R-:W-:Y:S08]  /*9dcf0*/  HMMA.1688.F32.TF32 R164, R140.reuse, R120, R184 ;  /* 0x000000788ca4723c */ /* 0x040ff000000810b8 */
[----:B------:R-:W-:Y:S01]  /*9dd00*/  HMMA.1688.F32.TF32 R160, R140, R124, R160 ;  /* 0x0000007c8ca0723c */ /* 0x000fe200000810a0 */
[----:B------:R-:W-:Y:S04]  /*9dd10*/  LDS R184, [R170+0x86080] ;  /* 0x08608000aab87984 */ /* 0x000fe80000000800 */
[----:B------:R-:W-:Y:S04]  /*9dd20*/  LDS R186, [R170+0x86480] ;  /* 0x08648000aaba7984 */ /* 0x000fe80000000800 */
[----:B------:R-:W-:Y:S04]  /*9dd30*/  LDS R185, [R171+0x86080] ;  /* 0x08608000abb97984 */ /* 0x000fe80000000800 */
[----:B------:R-:W1:Y:S04]  /*9dd40*/  LDS R187, [R171+0x86480] ;  /* 0x08648000abbb7984 */ /* 0x000e680000000800 */
[----:B------:R2:W-:Y:S01]  /*9dd50*/  STL.64 [R1+0x78], R138 ;  /* 0x0000788a01007387 */ /* 0x0005e20000100a00 */
[----:B------:R-:W-:-:S02]  /*9dd60*/  IMAD.MOV.U32 R106, RZ, RZ, R136 ;  /* 0x000000ffff6a7224 */ /* 0x000fc400078e0088 */
[----:B------:R-:W-:Y:S02]  /*9dd70*/  IMAD.MOV.U32 R107, RZ, RZ, R137 ;  /* 0x000000ffff6b7224 */ /* 0x000fe400078e0089 */
[C---:B--2---:R-:W-:Y:S11]  /*9dd80*/  HMMA.1688.F32.TF32 R136, R140.reuse, R116, R188 ;  /* 0x000000748c88723c */ /* 0x044ff600000810bc */
[----:B------:R-:W-:Y:S11]  /*9dd90*/  @!UPT UIADD3 URZ, URZ, URZ, URZ ;  /* 0x0000003f3f3ff290 */ /* 0x000ff6000fffe03f */
[----:B------:R-:W-:Y:S01]  /*9dda0*/  @!UPT UIADD3 URZ, URZ, URZ, URZ ;  /* 0x0000003f3f3ff290 */ /* 0x000fe2000fffe03f */
[----:B------:R-:W-:Y:S01]  /*9ddb0*/  STL.64 [R1+0x60], R136 ;  /* 0x0000608801007387 */ /* 0x000fe20000100a00 */
[----:B------:R2:W-:Y:S02]  /*9ddc0*/  STL.64 [R1+0x68], R138 ;  /* 0x0000688a01007387 */ /* 0x0005e40000100a00 */
[C---:B--2---:R-:W-:Y:S01]  /*9ddd0*/  HMMA.1688.F32.TF32 R136, R140.reuse, R128, R180 ;  /* 0x000000808c88723c */ /* 0x044fe200000810b4 */
[----:B------:R-:W-:Y:S01]  /*9dde0*/  STL.64 [R1+0x50], R164 ;  /* 0x000050a401007387 */ /* 0x000fe20000100a00 */
[----:B------:R-:W-:Y:S02]  /*9ddf0*/  STL.64 [R1+0x58], R166 ;  /* 0x000058a601007387 */ /* 0x000fe40000100a00 */
[----:B------:R-:W-:Y:S02]  /*9de00*/  STL.64 [R1+0x40], R160 ;  /* 0x000040a001007387 */ /* 0x000fe40000100a00 */
[----:B------:R-:W-:Y:S11]  /*9de10*/  STL.64 [R1+0x48], R162 ;  /* 0x000048a201007387 */ /* 0x000ff60000100a00 */
[----:B------:R-:W-:Y:S06]  /*9de20*/  @!UPT UIADD3 URZ, URZ, URZ, URZ ;  /* 0x0000003f3f3ff290 */ /* 0x000fec000fffe03f */
[----:B------:R-:W-:Y:S01]  /*9de30*/  STL [R1+0x30], R136 ;  /* 0x0000308801007387 */ /* 0x000fe20000100800 */
[----:B------:R-:W-:Y:S01]  /*9de40*/  MOV R110, R137 ;  /* 0x00000089006e7202 */ /* 0x000fe20000000f00 */
[----:B------:R2:W-:Y:S02]  /*9de50*/  STL [R1+0x3c], R139 ;  /* 0x00003c8b01007387 */ /* 0x0005e40000100800 */
[----:B------:R-:W-:Y:S02]  /*9de60*/  IMAD.MOV.U32 R111, RZ, RZ, R138 ;  /* 0x000000ffff6f7224 */ /* 0x000fe400078e008a */
[----:B--2---:R-:W-:Y:S11]  /*9de70*/  HMMA.1688.F32.TF32 R136, R140, R132, R176 ;  /* 0x000000848c88723c */ /* 0x004ff600000810b0 */
        /* <DEDUP_REMOVED lines=13> */
[C---:B---3--:R-:W-:Y:S08]  /*9df50*/  HMMA.1688.F32.TF32 R136, R148.reuse, R8, R156 ;  /* 0x000000089488723c */ /* 0x048ff0000008109c */
[C---:B------:R-:W-:Y:S01]  /*9df60*/  HMMA.1688.F32.TF32 R140, R148.reuse, R12, R152 ;  /* 0x0000000c948c723c */ /* 0x040fe20000081098 */
[----:B------:R-:W2:Y:S11]  /*9df70*/  LDL.LU R156, [R1+0x810] ;  /* 0x00081000019c7983 */ /* 0x000eb60000300800 */
[----:B------:R-:W-:Y:S04]  /*9df80*/  @!UPT UIADD3 URZ, URZ, URZ, URZ ;  /* 0x0000003f3f3ff290 */ /* 0x000fe8000fffe03f */
[----:B------:R-:W-:Y:S02]  /*9df90*/  IMAD.MOV.U32 R123, RZ, RZ, R136 ;  /* 0x000000ffff7b7224 */ /* 0x000fe400078e0088 */
[----:B------:R-:W-:Y:S01]  /*9dfa0*/  IMAD.MOV.U32 R126, RZ, RZ, R137 ;  /* 0x000000ffff7e7224 */ /* 0x000fe200078e0089 */
[----:B------:R-:W-:Y:S01]  /*9dfb0*/  MOV R127, R138 ;  /* 0x0000008a007f7202 */ /* 0x000fe20000000f00 */
[----:B------:R-:W-:Y:S02]  /*9dfc0*/  IMAD.MOV.U32 R131, RZ, RZ, R139 ;  /* 0x000000ffff837224 */ /* 0x000fe400078e008b */
[C---:B------:R-:W-:Y:S01]  /*9dfd0*/  HMMA.1688.F32.TF32 R136, R148.reuse, R16, R144 ;  /* 0x000000109488723c */ /* 0x040fe20000081090 */
[----:B------:R-:W-:Y:S01]  /*9dfe0*/  STL.64 [R1+0x3b0], R140 ;  /* 0x0003b08c01007387 */ /* 0x000fe20000100a00 */
[----:B------:R-:W-:Y:S11]  /*9dff0*/  STL.64 [R1+0x3b8], R142 ;  /* 0x0003b88e01007387 */ /* 0x000ff60000100a00 */
[----:B------:R-:W-:Y:S10]  /*9e000*/  @!UPT UIADD3 URZ, URZ, URZ, URZ ;  /* 0x0000003f3f3ff290 */ /* 0x000ff4000fffe03f */
[----:B------:R3:W-:Y:S01]  /*9e010*/  STL.64 [R1+0x3a0], R136 ;  /* 0x0003a08801007387 */ /* 0x0007e20000100a00 */
[----:B------:R4:W-:Y:S02]  /*9e020*/  STL.64 [R1+0x3a8], R138 ;  /* 0x0003a88a01007387 */ /* 0x0009e40000100a00 */
        /* <DEDUP_REMOVED lines=43> */
[----:B---3--:R-:W3:Y:S02]  /*9e2e0*/  LDL.LU R136, [R1+0x300] ;  /* 0x0003000001887983 */ /* 0x008ee40000300800 */
[----:B------:R-:W3:Y:S02]  /*9e2f0*/  LDL.LU R137, [R1+0x304] ;  /* 0x0003040001897983 */ /* 0x000ee40000300800 */
[----:B----4-:R-:W3:Y:S01]  /*9e300*/  LDL.LU R138, [R1+0x308] ;  /* 0x00030800018a7983 */ /* 0x010ee20000300800 */
[----:B------:R-:W3:Y:S01]  /*9e310*/  LDL.LU R139, [R1+0x30c] ;  /* 0x00030c00018b7983 */ /* 0x000ee20000300800 */
[----:B------:R-:W4:Y:S02]  /*9e320*/  LDL.LU R140, [R1+0x310] ;  /* 0x00031000018c7983 */ /* 0x000f240000300800 */
[----:B------:R-:W4:Y:S02]  /*9e330*/  LDL.LU R141, [R1+0x314] ;  /* 0x00031400018d7983 */ /* 0x000f240000300800 */
[----:B------:R-:W4:Y:S01]  /*9e340*/  LDL.LU R142, [R1+0x318] ;  /* 0x00031800018e7983 */ /* 0x000f220000300800 */
[----:B------:R-:W4:Y:S01]  /*9e350*/  LDL.LU R143, [R1+0x31c] ;  /* 0x00031c00018f7983 */ /* 0x000f220000300800 */
        /* <DEDUP_REMOVED lines=64> */
[C---:B----4-:R-:W-:Y:S08]  /*9e760*/  HMMA.1688.F32.TF32 R140, R148.reuse, R56, R140 ;  /* 0x00000038948c723c */ /* 0x050ff0000008108c */
[C---:B------:R-:W-:Y:S01]  /*9e770*/  HMMA.1688.F32.TF32 R136, R148.reuse, R60, R136 ;  /* 0x0000003c9488723c */ /* 0x040fe20000081088 */
[----:B------:R-:W-:Y:S01]  /*9e780*/  STL.64 [R1+0x390], R248 ;  /* 0x000390f801007387 */ /* 0x000fe20000100a00 */
[----:B------:R2:W-:Y:S03]  /*9e790*/  STL.64 [R1+0x398], R250 ;  /* 0x000398fa01007387 */ /* 0x0005e60000100a00 */
[----:B--2---:R-:W2:Y:S01]  /*9e7a0*/  LDL.LU.64 R250, [R1+0x4db0] ;  /* 0x004db00001fa7983 */ /* 0x004ea20000300a00 */
[----:B------:R-:W3:Y:S02]  /*9e7b0*/  LDL.LU.64 R248, [R1+0x4da8] ;  /* 0x004da80001f87983 */ /* 0x000ee40000300a00 */
[----:B------:R-:W-:Y:S02]  /*9e7c0*/  STL.64 [R1+0x380], R244 ;  /* 0x000380f401007387 */ /* 0x000fe40000100a00 */
[----:B------:R4:W-:Y:S02]  /*9e7d0*/  STL.64 [R1+0x388], R246 ;  /* 0x000388f601007387 */ /* 0x0009e40000100a00 */
[----:B----4-:R-:W4:Y:S01]  /*9e7e0*/  LDL.LU.64 R246, [R1+0x4da0] ;  /* 0x004da00001f67983 */ /* 0x010f220000300a00 */
[----:B------:R-:W2:Y:S02]  /*9e7f0*/  LDL.LU.64 R244, [R1+0x4d98] ;  /* 0x004d980001f47983 */ /* 0x000ea40000300a00 */
[----:B------:R-:W-:Y:S02]  /*9e800*/  STL.64 [R1+0x370], R240 ;  /* 0x000370f001007387 */ /* 0x000fe40000100a00 */
[----:B------:R1:W-:Y:S02]  /*9e810*/  STL.64 [R1+0x378], R242 ;  /* 0x000378f201007387 */ /* 0x0003e40000100a00 */
[----:B-1----:R-:W2:Y:S01]  /*9e820*/  LDL.LU.64 R242, [R1+0x4d90] ;  /* 0x004d900001f27983 */ /* 0x002ea20000300a00 */
        /* <DEDUP_REMOVED lines=10> */
[----:B------:R1:W-:Y:S01]  /*9e8d0*/  STL.64 [R1+0x348], R198 ;  /* 0x000348c601007387 */ /* 0x0003e20000100a00 */
[C---:B------:R-:W-:Y:S01]  /*9e8e0*/  HMMA.1688.F32.TF32 R232, R148.reuse, R64, R232 ;  /* 0x0000004094e8723c */ /* 0x040fe200000810e8 */
        /* <DEDUP_REMOVED lines=12> */
[----:B------:R-:W-:Y:S01]  /*9e9b0*/  STL.64 [R1+0x300], R136 ;  /* 0x0003008801007387 */ /* 0x000fe20000100a00 */
[----:B------:R1:W-:Y:S02]  /*9e9c0*/  STL.64 [R1+0x308], R138 ;  /* 0x0003088a01007387 */ /* 0x0003e40000100a00 */
[C---:B-1----:R-:W-:Y:S08]  /*9e9d0*/  HMMA.1688.F32.TF32 R140, R148.reuse, R68, R228 ;  /* 0x00000044948c723c */ /* 0x042ff000000810e4 */
[C---:B------:R-:W-:Y:S01]  /*9e9e0*/  HMMA.1688.F32.TF32 R136, R148.reuse, R72, R224 ;  /* 0x000000489488723c */ /* 0x040fe200000810e0 */
[----:B------:R-:W-:Y:S01]  /*9e9f0*/  STL.64 [R1+0x2f0], R232 ;  /* 0x0002f0e801007387 */ /* 0x000fe20000100a00 */
[----:B------:R-:W-:Y:S06]  /*9ea00*/  STL.64 [R1+0x2f8], R234 ;  /* 0x0002f8ea01007387 */ /* 0x000fec0000100a00 */
[C---:B------:R-:W-:Y:S07]  /*9ea10*/  HMMA.1688.F32.TF32 R220, R148.reuse, R76, R220 ;  /* 0x0000004c94dc723c */ /* 0x040fee00000810dc */
[----:B------:R-:W-:Y:S01]  /*9ea20*/  STL.64 [R1+0x160], R140 ;  /* 0x0001608c01007387 */ /* 0x000fe20000100a00 */
[----:B------:R1:W-:Y:S07]  /*9ea30*/  STL.64 [R1+0x168], R142 ;  /* 0x0001688e01007387 */ /* 0x0003ee0000100a00 */
[----:B------:R-:W-:Y:S02]  /*9ea40*/  STL.64 [R1+0x150], R136 ;  /* 0x0001508801007387 */ /* 0x000fe40000100a00 */
        /* <DEDUP_REMOVED lines=31> */
[----:B------:R-:W-:Y:S11]  /*9ec40*/  STL.64 [R1+0xb8], R174 ;  /* 0x0000b8ae01007387 */ /* 0x000ff60000100a00 */
[----:B------:R-:W-:Y:S10]  /*9ec50*/  @!UPT UIADD3 URZ, URZ, URZ, URZ ;  /* 0x0000003f3f3ff290 */ /* 0x000ff4000fffe03f */
[----:B------:R-:W-:Y:S01]  /*9ec60*/  STL.64 [R1+0x4b40], R138 ;  /* 0x004b408a01007387 */ /* 0x000fe20000100a00 */
[----:B------:R-:W-:Y:S02]  /*9ec70*/  STL.64 [R1+0xa0], R140 ;  /* 0x0000a08c01007387 */ /* 0x000fe40000100a00 */
[----:B------:R1:W-:Y:S02]  /*9ec80*/  STL.64 [R1+0xa8], R142 ;  /* 0x0000a88e01007387 */ /* 0x0003e40000100a00 */
[C---:B-1----:R-:W-:Y:S01]  /*9ec90*/  HMMA.1688.F32.TF32 R140, R148.reuse, R124, R152 ;  /* 0x0000007c948c723c */ /* 0x042fe20000081098 */
[----:B------:R1:W-:Y:S11]  /*9eca0*/  STL.64 [R1+0x4b38], R136 ;  /* 0x004b388801007387 */ /* 0x0003f60000100a00 */
[----:B------:R-:W-:Y:S11]  /*9ecb0*/  @!UPT UIADD3 URZ, URZ, URZ, URZ ;  /* 0x0000003f3f3ff290 */ /* 0x000ff6000fffe03f */
[----:B------:R-:W-:Y:S01]  /*9ecc0*/  STL.64 [R1+0x4b50], R142 ;  /* 0x004b508e01007387 */ /* 0x000fe20000100a00 */
        /* <DEDUP_REMOVED lines=25> */
[----:B------:R-:W3:Y:S02]  /*9ee60*/  LDL.LU R152, [R1+0x170] ;  /* 0x0001700001987983 */ /* 0x000ee40000300800 */
[----:B------:R-:W3:Y:S01]  /*9ee70*/  LDL.LU R153, [R1+0x174] ;  /* 0x0001740001997983 */ /* 0x000ee20000300800 */
[----:B------:R-:W3:Y:S01]  /*9ee80*/  LDL.LU R154, [R1+0x178] ;  /* 0x00017800019a7983 */ /* 0x000ee20000300800 */
[----:B------:R-:W3:Y:S02]  /*9ee90*/  LDL.LU R155, [R1+0x17c] ;  /* 0x00017c00019b7983 */ /* 0x000ee40000300800 */
[----:B------:R-:W1:Y:S02]  /*9eea0*/  LDL.LU R216, [R1+0x2d0] ;  /* 0x0002d00001d87983 */ /* 0x000e640000300800 */
[----:B------:R-:W1:Y:S01]  /*9eeb0*/  LDL.LU R217, [R1+0x2d4] ;  /* 0x0002d40001d97983 */ /* 0x000e620000300800 */
[----:B------:R-:W1:Y:S01]  /*9eec0*/  LDL.LU R218, [R1+0x2d8] ;  /* 0x0002d80001da7983 */ /* 0x000e620000300800 */
[----:B------:R-:W1:Y:S02]  /*9eed0*/  LDL.LU R219, [R1+0x2dc] ;  /* 0x0002dc0001db7983 */ /* 0x000e640000300800 */
        /* <DEDUP_REMOVED lines=19> */
[----:B------:R-:W4:Y:S01]  /*9f010*/  LDL.LU R171, [R1+0x24c] ;  /* 0x00024c0001ab7983 */ /* 0x000f220000300800 */
[C---:B------:R-:W-:Y:S11]  /*9f020*/  HMMA.1688.F32.TF32 R144, R148.reuse, R128, R144 ;  /* 0x000000809490723c */ /* 0x040ff60000081090 */
[----:B------:R-:W-:Y:S11]  /*9f030*/  @!UPT UIADD3 URZ, URZ, URZ, URZ ;  /* 0x0000003f3f3ff290 */ /* 0x000ff6000fffe03f */
[----:B------:R-:W-:Y:S01]  /*9f040*/  @!UPT UIADD3 URZ, URZ, URZ, URZ ;  /* 0x0000003f3f3ff290 */ /* 0x000fe2000fffe03f */
[----:B------:R-:W-:Y:S01]  /*9f050*/  STL.64 [R1+0x4b60], R146 ;  /* 0x004b609201007387 */ /* 0x000fe20000100a00 */
[----:B------:R1:W-:Y:S01]  /*9f060*/  STL.64 [R1+0x4b58], R144 ;  /* 0x004b589001007387 */ /* 0x0003e20000100a00 */
[----:B--2---:R-:W-:Y:S08]  /*9f070*/  HMMA.1688.F32.TF32 R148, R148, R132, R156 ;  /* 0x000000849494723c */ /* 0x004ff0000008109c */
[C---:B---3--:R-:W-:Y:S08]  /*9f080*/  HMMA.1688.F32.TF32 R152, R184.reuse, R4, R152 ;  /* 0x00000004b898723c */ /* 0x048ff00000081098 */
[C---:B-1----:R-:W-:Y:S01]  /*9f090*/  HMMA.1688.F32.TF32 R136, R184.reuse, R12, R216 ;  /* 0x0000000cb888723c */ /* 0x042fe200000810d8 */
[----:B------:R-:W-:Y:S04]  /*9f0a0*/  LDS R156, [R3+0x86080] ;  /* 0x08608000039c7984 */ /* 0x000fe80000000800 */
[----:B------:R-:W-:Y:S04]  /*9f0b0*/  LDS R158, [R3+0x86480] ;  /* 0x08648000039e7984 */ /* 0x000fe80000000800 */
[----:B------:R-:W-:Y:S04]  /*9f0c0*/  LDS R157, [R0+0x86080] ;  /* 0x08608000009d7984 */ /* 0x000fe80000000800 */
[----:B------:R-:W1:Y:S01]  /*9f0d0*/  LDS R159, [R0+0x86480] ;  /* 0x08648000009f7984 */ /* 0x000e620000000800 */
[C---:B----4-:R-:W-:Y:S08]  /*9f0e0*/  HMMA.1688.F32.TF32 R140, R184.reuse, R8, R220 ;  /* 0x00000008b88c723c */ /* 0x050ff000000810dc */
[C---:B------:R-:W-:Y:S01]  /*9f0f0*/  HMMA.1688.F32.TF32 R144, R184.reuse, R16, R208 ;  /* 0x00000010b890723c */ /* 0x040fe200000810d0 */
[----:B------:R-:W-:Y:S01]  /*9f100*/  STL [R1+0x4b34], R148 ;  /* 0x004b349401007387 */ /* 0x000fe20000100800 */
[----:B------:R-:W-:Y:S02]  /*9f110*/  STL [R1+0x4b30], R149 ;  /* 0x004b309501007387 */ /* 0x000fe40000100800 */
[----:B------:R-:W-:Y:S02]  /*9f120*/  STL [R1+0x4b2c], R150 ;  /* 0x004b2c9601007387 */ /* 0x000fe40000100800 */
[----:B------:R-:W-:Y:S01]  /*9f130*/  STL [R1+0x4b28], R151 ;  /* 0x004b289701007387 */ /* 0x000fe20000100800 */
[----:B------:R-:W-:Y:S01]  /*9f140*/  STL [R1+0x4b00], R152 ;  /* 0x004b009801007387 */ /* 0x000fe20000100800 */
[----:B------:R-:W-:Y:S02]  /*9f150*/  STL [R1+0x4afc], R153 ;  /* 0x004afc9901007387 */ /* 0x000fe40000100800 */
[----:B------:R-:W-:Y:S02]  /*9f160*/  STL [R1+0x4af8], R154 ;  /* 0x004af89a01007387 */ /* 0x000fe40000100800 */
[----:B------:R-:W-:Y:S03]  /*9f170*/  STL [R1+0x4af4], R155 ;  /* 0x004af49b01007387 */ /* 0x000fe60000100800 */
[----:B------:R-:W-:Y:S01]  /*9f180*/  STL.64 [R1+0x2e0], R140 ;  /* 0x0002e08c01007387 */ /* 0x000fe20000100a00 */
[----:B------:R2:W-:Y:S02]  /*9f190*/  STL.64 [R1+0x2e8], R142 ;  /* 0x0002e88e01007387 */ /* 0x0005e40000100a00 */
[----:B------:R-:W-:Y:S02]  /*9f1a0*/  STL.64 [R1+0x2d0], R136 ;  /* 0x0002d08801007387 */ /* 0x000fe40000100a00 */
[----:B------:R3:W-:Y:S01]  /*9f1b0*/  STL.64 [R1+0x2d8], R138 ;  /* 0x0002d88a01007387 */ /* 0x0007e20000100a00 */
[C---:B--2---:R-:W-:Y:S08]  /*9f1c0*/  HMMA.1688.F32.TF32 R140, R184.reuse, R24, R204 ;  /* 0x00000018b88c723c */ /* 0x044ff000000810cc */
[C---:B---3--:R-:W-:Y:S01]  /*9f1d0*/  HMMA.1688.F32.TF32 R136, R184.reuse, R28, R172 ;  /* 0x0000001cb888723c */ /* 0x048fe200000810ac */
[----:B------:R-:W-:Y:S01]  /*9f1e0*/  STL.64 [R1+0x2c0], R144 ;  /* 0x0002c09001007387 */ /* 0x000fe20000100a00 */
[----:B------:R2:W-:Y:S02]  /*9f1f0*/  STL.64 [R1+0x2c8], R146 ;  /* 0x0002c89201007387 */ /* 0x0005e40000100a00 */
[----:B------:R-:W3:Y:S11]  /*9f200*/  LDL.LU R172, [R1+0x230] ;  /* 0x0002300001ac7983 */ /* 0x000ef60000300800 */
[----:B------:R-:W-:Y:S01]  /*9f210*/  STL.64 [R1+0x2b0], R140 ;  /* 0x0002b08c01007387 */ /* 0x000fe20000100a00 */
[----:B------:R4:W-:Y:S07]  /*9f220*/  STL.64 [R1+0x2b8], R142 ;  /* 0x0002b88e01007387 */ /* 0x0009ee0000100a00 */
[----:B------:R-:W-:Y:S02]  /*9f230*/  STL.64 [R1+0x2a0], R136 ;  /* 0x0002a08801007387 */ /* 0x000fe40000100a00 */
[----:B------:R4:W-:Y:S01]  /*9f240*/  STL.64 [R1+0x2a8], R138 ;  /* 0x0002a88a01007387 */ /* 0x0009e20000100a00 */
[----:B------:R-:W3:Y:S01]  /*9f250*/  LDL.LU R173, [R1+0x234] ;  /* 0x0002340001ad7983 */ /* 0x000ee20000300800 */
[----:B------:R-:W3:Y:S02]  /*9f260*/  LDL.LU R174, [R1+0x238] ;  /* 0x0002380001ae7983 */ /* 0x000ee40000300800 */
[----:B------:R-:W3:Y:S01]  /*9f270*/  LDL.LU R175, [R1+0x23c] ;  /* 0x00023c0001af7983 */ /* 0x000ee20000300800 */
[C---:B--2---:R-:W-:Y:S08]  /*9f280*/  HMMA.1688.F32.TF32 R144, R184.reuse, R32, R200 ;  /* 0x00000020b890723c */ /* 0x044ff000000810c8 */
[C---:B----4-:R-:W-:Y:S08]  /*9f290*/  HMMA.1688.F32.TF32 R140, R184.reuse, R36, R192 ;  /* 0x00000024b88c723c */ /* 0x050ff000000810c0 */
[C---:B------:R-:W-:Y:S07]  /*9f2a0*/  HMMA.1688.F32.TF32 R136, R184.reuse, R40, R188 ;  /* 0x00000028b888723c */ /* 0x040fee00000810bc */
[----:B------:R-:W-:Y:S01]  /*9f2b0*/  STL.64 [R1+0x290], R144 ;  /* 0x0002909001007387 */ /* 0x000fe20000100a00 */
[----:B------:R2:W-:Y:S07]  /*9f2c0*/  STL.64 [R1+0x298], R146 ;  /* 0x0002989201007387 */ /* 0x0005ee0000100a00 */
[----:B------:R-:W-:Y:S02]  /*9f2d0*/  STL.64 [R1+0x280], R140 ;  /* 0x0002808c01007387 */ /* 0x000fe40000100a00 */
[----:B------:R4:W-:Y:S06]  /*9f2e0*/  STL.64 [R1+0x288], R142 ;  /* 0x0002888e01007387 */ /* 0x0009ec0000100a00 */
[----:B------:R-:W-:Y:S01]  /*9f2f0*/  STL.64 [R1+0x270], R136 ;  /* 0x0002708801007387 */ /* 0x000fe20000100a00 */
[----:B------:R1:W-:Y:S01]  /*9f300*/  STL.64 [R1+0x278], R138 ;  /* 0x0002788a01007387 */ /* 0x0003e20000100a00 */
[C---:B--2---:R-:W-:Y:S08]  /*9f310*/  HMMA.1688.F32.TF32 R144, R184.reuse, R44, R180 ;  /* 0x0000002cb890723c */ /* 0x044ff000000810b4 */
[C---:B----4-:R-:W-:Y:S08]  /*9f320*/  HMMA.1688.F32.TF32 R140, R184.reuse, R48, R176 ;  /* 0x00000030b88c723c */ /* 0x050ff000000810b0 */
[C---:B-1----:R-:W-:Y:S07]  /*9f330*/  HMMA.1688.F32.TF32 R136, R184.reuse, R52, R168 ;  /* 0x00000034b888723c */ /* 0x042fee00000810a8 */
[----:B------:R-:W-:Y:S01]  /*9f340*/  STL.64 [R1+0x260], R144 ;  /* 0x0002609001007387 */ /* 0x000fe20000100a00 */
[----:B------:R-:W-:Y:S02]  /*9f350*/  STL.64 [R1+0x268], R146 ;  /* 0x0002689201007387 */ /* 0x000fe40000100a00 */
[----:B------:R-:W2:Y:S05]  /*9f360*/  LDL.LU R168, [R1+0x220] ;  /* 0x0002200001a87983 */ /* 0x000eaa0000300800 */
[----:B------:R-:W-:Y:S01]  /*9f370*/  STL.64 [R1+0x250], R140 ;  /* 0x0002508c01007387 */ /* 0x000fe20000100a00 */
[----:B------:R-:W-:Y:S07]  /*9f380*/  STL.64 [R1+0x258], R142 ;  /* 0x0002588e01007387 */ /* 0x000fee0000100a00 */
[----:B------:R-:W-:Y:S02]  /*9f390*/  STL.64 [R1+0x240], R136 ;  /* 0x0002408801007387 */ /* 0x000fe40000100a00 */
[----:B------:R3:W-:Y:S02]  /*9f3a0*/  STL.64 [R1+0x248], R138 ;  /* 0x0002488a01007387 */ /* 0x0007e40000100a00 */
[----:B------:R-:W2:Y:S01]  /*9f3b0*/  LDL.LU R169, [R1+0x224] ;  /* 0x0002240001a97983 */ /* 0x000ea20000300800 */
[----:B------:R-:W2:Y:S01]  /*9f3c0*/  LDL.LU R170, [R1+0x228] ;  /* 0x0002280001aa7983 */ /* 0x000ea20000300800 */
[----:B------:R-:W2:Y:S02]  /*9f3d0*/  LDL.LU R171, [R1+0x22c] ;  /* 0x00022c0001ab7983 */ /* 0x000ea40000300800 */
        /* <DEDUP_REMOVED lines=20> */
[----:B------:R-:W4:Y:S01]  /*9f520*/  LDL.LU R188, [R1+0x1c0] ;  /* 0x0001c00001bc7983 */ /* 0x000f220000300800 */
[C---:B---3--:R-:W-:Y:S11]  /*9f530*/  HMMA.1688.F32.TF32 R136, R184.reuse, R56, R172 ;  /* 0x00000038b888723c */ /* 0x048ff600000810ac */
[----:B------:R-:W-:Y:S11]  /*9f540*/  @!UPT UIADD3 URZ, URZ, URZ, URZ ;  /* 0x0000003f3f3ff290 */ /* 0x000ff6000fffe03f */
[----:B------:R-:W-:Y:S01]  /*9f550*/  @!UPT UIADD3 URZ, URZ, URZ, URZ ;  /* 0x0000003f3f3ff290 */ /* 0x000fe2000fffe03f */
[----:B------:R-:W-:Y:S01]  /*9f560*/  STL.64 [R1+0x230], R136 ;  /* 0x0002308801007387 */ /* 0x000fe20000100a00 */
[----:B------:R2:W-:Y:S02]  /*9f570*/  STL.64 [R1+0x238], R138 ;  /* 0x0002388a01007387 */ /* 0x0005e40000100a00 */
        /* <DEDUP_REMOVED lines=11> */
[----:B------:R-:W3:Y:S01]  /*9f630*/  LDL.LU R172, [R1+0x190] ;  /* 0x0001900001ac7983 */ /* 0x000ee20000300800 */
[C---:B--2---:R-:W-:Y:S11]  /*9f640*/  HMMA.1688.F32.TF32 R136, R184.reuse, R60, R168 ;  /* 0x0000003cb888723c */ /* 0x044ff600000810a8 */
[----:B------:R-:W-:Y:S11]  /*9f650*/  @!UPT UIADD3 URZ, URZ, URZ, URZ ;  /* 0x0000003f3f3ff290 */ /* 0x000ff6000fffe03f */
[----:B------:R-:W-:Y:S01]  /*9f660*/  @!UPT UIADD3 URZ, URZ, URZ, URZ ;  /* 0x0000003f3f3ff290 */ /* 0x000fe2000fffe03f */
        /* <DEDUP_REMOVED lines=9> */
[C---:B----4-:R-:W-:Y:S08]  /*9f700*/  HMMA.1688.F32.TF32 R136, R184.reuse, R64, R216 ;  /* 0x00000040b888723c */ /* 0x050ff000000810d8 */
[C---:B------:R-:W-:Y:S11]  /*9f710*/  HMMA.1688.F32.TF32 R140, R184.reuse, R68, R208 ;  /* 0x00000044b88c723c */ /* 0x040ff600000810d0 */
[----:B------:R-:W-:Y:S04]  /*9f720*/  @!UPT UIADD3 URZ, URZ, URZ, URZ ;  /* 0x0000003f3f3ff290 */ /* 0x000fe8000fffe03f */
[----:B------:R-:W-:Y:S01]  /*9f730*/  STL.64 [R1+0x210], R136 ;  /* 0x0002108801007387 */ /* 0x000fe20000100a00 */
[----:B------:R1:W-:Y:S02]  /*9f740*/  STL [R1+0x218], R138 ;  /* 0x0002188a01007387 */ /* 0x0003e40000100800 */
[----:B------:R-:W-:Y:S02]  /*9f750*/  IMAD.MOV.U32 R152, RZ, RZ, R139 ;  /* 0x000000ffff987224 */ /* 0x000fe400078e008b */
[C---:B-1----:R-:W-:Y:S03]  /*9f760*/  HMMA.1688.F32.TF32 R136, R184.reuse, R72, R204 ;  /* 0x00000048b888723c */ /* 0x042fe600000810cc */
[----:B------:R1:W-:Y:S11]  /*9f770*/  STL [R1+0x4b04], R152 ;  /* 0x004b049801007387 */ /* 0x0003f60000100800 */
[----:B------:R-:W-:Y:S09]  /*9f780*/  @!UPT UIADD3 URZ, URZ, URZ, URZ ;  /* 0x0000003f3f3ff290 */ /* 0x000ff2000fffe03f */
[----:B------:R-:W-:Y:S01]  /*9f790*/  STL.64 [R1+0x1f0], R136 ;  /* 0x0001f08801007387 */ /* 0x000fe20000100a00 */
[----:B------:R-:W-:Y:S02]  /*9f7a0*/  STL.64 [R1+0x200], R140 ;  /* 0x0002008c01007387 */ /* 0x000fe40000100a00 */
[----:B------:R-:W-:Y:S02]  /*9f7b0*/  STL.64 [R1+0x208], R142 ;  /* 0x0002088e01007387 */ /* 0x000fe40000100a00 */
[----:B------:R4:W-:Y:S02]  /*9f7c0*/  STL [R1+0x1f8], R138 ;  /* 0x0001f88a01007387 */ /* 0x0009e40000100800 */
[----:B-1----:R-:W-:Y:S02]  /*9f7d0*/  IMAD.MOV.U32 R152, RZ, RZ, R139 ;  /* 0x000000ffff987224 */ /* 0x002fe400078e008b */
[C---:B----4-:R-:W-:Y:S08]  /*9f7e0*/  HMMA.1688.F32.TF32 R136, R184.reuse, R80, R192 ;  /* 0x00000050b888723c */ /* 0x050ff000000810c0 */
[----:B------:R-:W-:Y:S01]  /*9f7f0*/  HMMA.1688.F32.TF32 R140, R184, R76, R200 ;  /* 0x0000004cb88c723c */ /* 0x000fe200000810c8 */
[----:B------:R-:W-:Y:S11]  /*9f800*/  STL [R1+0x4b08], R152 ;  /* 0x004b089801007387 */ /* 0x000ff60000100800 */
[----:B------:R-:W-:Y:S11]  /*9f810*/  @!UPT UIADD3 URZ, URZ, URZ, URZ ;  /* 0x0000003f3f3ff290 */ /* 0x000ff6000fffe03f */
[----:B------:R-:W-:Y:S01]  /*9f820*/  STL.64 [R1+0x1e0], R140 ;  /* 0x0001e08c01007387 */ /* 0x000fe20000100a00 */
[----:B------:R-:W-:Y:S01]  /*9f830*/  STL.64 [R1+0x1e8], R142 ;  /* 0x0001e88e01007387 */ /* 0x000fe20000100a00 */
[----:B------:R-:W-:Y:S01]  /*9f840*/  MOV R153, R136 ;  /* 0x0000008800997202 */ /* 0x000fe20000000f00 */
[----:B------:R-:W-:Y:S01]  /*9f850*/  IMAD.MOV.U32 R154, RZ, RZ, R137 ;  /* 0x000000ffff9a7224 */ /* 0x000fe200078e0089 */
[----:B------:R3:W-:Y:S01]  /*9f860*/  STL [R1+0x1dc], R139 ;  /* 0x0001dc8b01007387 */ /* 0x0007e20000100800 */
[----:B------:R-:W-:-:S05]  /*9f870*/  IMAD.MOV.U32 R155, RZ, RZ, R138 ;  /* 0x000000ffff9b7224 */ /* 0x000fca00078e008a */
[----:B------:R-:W-:Y:S01]  /*9f880*/  STL [R1+0x4b14], R155 ;  /* 0x004b149b01007387 */ /* 0x000fe20000100800 */
[----:B------:R-:W-:Y:S02]  /*9f890*/  STL [R1+0x4b10], R154 ;  /* 0x004b109a01007387 */ /* 0x000fe40000100800 */
[----:B------:R-:W-:Y:S01]  /*9f8a0*/  STL [R1+0x4b0c], R153 ;  /* 0x004b0c9901007387 */ /* 0x000fe20000100800 */
[C---:B---3--:R-:W-:Y:S11]  /*9f8b0*/  HMMA.1688.F32.TF32 R136, R184.reuse, R84, R188 ;  /* 0x00000054b888723c */ /* 0x048ff600000810bc */
[----:B------:R-:W-:Y:S11]  /*9f8c0*/  @!UPT UIADD3 URZ, URZ, URZ, URZ ;  /* 0x0000003f3f3ff290 */ /* 0x000ff6000fffe03f */
[----:B------:R-:W-:Y:S01]  /*9f8d0*/  @!UPT UIADD3 URZ, URZ, URZ, URZ ;  /* 0x0000003f3f3ff290 */ /* 0x000fe2000fffe03f */
[----:B------:R-:W-:Y:S01]  /*9f8e0*/  STL.64 [R1+0x1c0], R136 ;  /* 0x0001c08801007387 */ /* 0x000fe20000100a00 */
[----:B------:R1:W-:Y:S02]  /*9f8f0*/  STL [R1+0x1c8], R138 ;  /* 0x0001c88a01007387 */ /* 0x0003e40000100800 */
[----:B------:R-:W-:Y:S02]  /*9f900*/  IMAD.MOV.U32 R152, RZ, RZ, R139 ;  /* 0x000000ffff987224 */ /* 0x000fe400078e008b */
[C---:B-1----:R-:W-:Y:S03]  /*9f910*/  HMMA.1688.F32.TF32 R136, R184.reuse, R88, R180 ;  /* 0x00000058b888723c */ /* 0x042fe600000810b4 */
[----:B------:R-:W-:Y:S11]  /*9f920*/  STL [R1+0x4b18], R152 ;  /* 0x004b189801007387 */ /* 0x000ff60000100800 */
[----:B------:R-:W-:Y:S09]  /*9f930*/  @!UPT UIADD3 URZ, URZ, URZ, URZ ;  /* 0x0000003f3f3ff290 */ /* 0x000ff2000fffe03f */
[----:B------:R-:W-:Y:S01]  /*9f940*/  STL.64 [R1+0x1b0], R136 ;  /* 0x0001b08801007387 */ /* 0x000fe20000100a00 */
[----:B------:R1:W-:Y:S01]  /*9f950*/  STL [R1+0x1b8], R138 ;  /* 0x0001b88a01007387 */ /* 0x0003e20000100800 */
[----:B------:R-:W-:Y:S02]  /*9f960*/  MOV R252, R139 ;  /* 0x0000008b00fc7202 */ /* 0x000fe40000000f00 */
[C---:B-1----:R-:W-:Y:S03]  /*9f970*/  HMMA.1688.F32.TF32 R136, R184.reuse, R92, R176 ;  /* 0x0000005cb888723c */ /* 0x042fe600000810b0 */
[----:B------:R1:W-:Y:S11]  /*9f980*/  STL [R1+0x4af0], R252 ;  /* 0x004af0fc01007387 */ /* 0x0003f60000100800 */
[----:B------:R-:W-:Y:S10]  /*9f990*/  @!UPT UIADD3 URZ, URZ, URZ, URZ ;  /* 0x0000003f3f3ff290 */ /* 0x000ff4000fffe03f */
[----:B------:R-:W-:Y:S02]  /*9f9a0*/  IMAD.MOV.U32 R152, RZ, RZ, R136 ;  /* 0x000000ffff987224 */ /* 0x000fe400078e0088 */
[----:B------:R-:W-:Y:S02]  /*9f9b0*/  IMAD.MOV.U32 R155, RZ, RZ, R137 ;  /* 0x000000ffff9b7224 */ /* 0x000fe400078e0089 */
[----:B------:R-:W-:Y:S01]  /*9f9c0*/  IMAD.MOV.U32 R154, RZ, RZ, R138 ;  /* 0x000000ffff9a7224 */ /* 0x000fe200078e008a */
[----:B------:R-:W-:Y:S02]  /*9f9d0*/  MOV R153, R139 ;  /* 0x0000008b00997202 */ /* 0x000fe40000000f00 */
[C---:B--2---:R-:W-:Y:S01]  /*9f9e0*/  HMMA.1688.F32.TF32 R136, R184.reuse, R96, R172 ;  /* 0x00000060b888723c */ /* 0x044fe200000810ac */
[----:B------:R-:W-:Y:S01]  /*9f9f0*/  STL [R1+0x4b24], R155 ;  /* 0x004b249b01007387 */ /* 0x000fe20000100800 */
[----:B------:R-:W-:Y:S02]  /*9fa00*/  STL [R1+0x4b20], R154 ;  /* 0x004b209a01007387 */ /* 0x000fe40000100800 */
[----:B------:R-:W-:Y:S11]  /*9fa10*/  STL [R1+0x4b1c], R153 ;  /* 0x004b1c9901007387 */ /* 0x000ff60000100800 */
[----:B------:R-:W-:Y:S08]  /*9fa20*/  @!UPT UIADD3 URZ, URZ, URZ, URZ ;  /* 0x0000003f3f3ff290 */ /* 0x000ff0000fffe03f */
[----:B------:R-:W-:Y:S01]  /*9fa30*/  STL.64 [R1+0x190], R136 ;  /* 0x0001908801007387 */ /* 0x000fe20000100a00 */
[----:B------:R2:W-:Y:S02]  /*9fa40*/  STL [R1+0x19c], R139 ;  /* 0x00019c8b01007387 */ /* 0x0005e40000100800 */
[----:B-1----:R-:W-:Y:S02]  /*9fa50*/  IMAD.MOV.U32 R252, RZ, RZ, R138 ;  /* 0x000000fffffc7224 */ /* 0x002fe400078e008a */
[----:B--2---:R-:W-:Y:S01]  /*9fa60*/  HMMA.1688.F32.TF32 R136, R184, R100, R168 ;  /* 0x00000064b888723c */ /* 0x004fe200000810a8 */
[----:B------:R-:W-:Y:S01]  /*9fa70*/  MOV R203, R160 ;  /* 0x000000a000cb7202 */ /* 0x000fe20000000f00 */
[----:B------:R-:W-:Y:S02]  /*9fa80*/  IMAD.MOV.U32 R202, RZ, RZ, R161 ;  /* 0x000000ffffca7224 */ /* 0x000fe400078e00a1 */
[----:B------:R-:W-:Y:S02]  /*9fa90*/  IMAD.MOV.U32 R201, RZ, RZ, R162 ;  /* 0x000000ffffc97224 */ /* 0x000fe400078e00a2 */
[----:B------:R-:W-:Y:S01]  /*9faa0*/  IMAD.MOV.U32 R200, RZ, RZ, R163 ;  /* 0x000000ffffc87224 */ /* 0x000fe200078e00a3 */
[----:B------:R-:W-:Y:S01]  /*9fab0*/  MOV R195, R164 ;  /* 0x000000a400c37202 */ /* 0x000fe20000000f00 */
[----:B------:R-:W-:-:S02]  /*9fac0*/  IMAD.MOV.U32 R194, RZ, RZ, R165 ;  /* 0x000000ffffc27224 */ /* 0x000fc400078e00a5 */
[----:B------:R-:W-:Y:S02]  /*9fad0*/  IMAD.MOV.U32 R193, RZ, RZ, R166 ;  /* 0x000000ffffc17224 */ /* 0x000fe400078e00a6 */
[----:B------:R-:W-:-:S11]  /*9fae0*/  IMAD.MOV.U32 R192, RZ, RZ, R167 ;  /* 0x000000ffffc07224 */ /* 0x000fd600078e00a7 */
[----:B------:R1:W-:Y:S01]  /*9faf0*/  STL [R1+0x18c], R139 ;  /* 0x00018c8b01007387 */ /* 0x0003e20000100800 */
[----:B------:R-:W1:Y:S02]  /*9fb00*/  LDL.LU R204, [R1+0x7e0] ;  /* 0x0007e00001cc7983 */ /* 0x000e640000300800 */
[----:B------:R-:W1:Y:S02]  /*9fb10*/  LDL.LU R205, [R1+0x7e4] ;  /* 0x0007e40001cd7983 */ /* 0x000e640000300800 */
[----:B------:R-:W1:Y:S01]  /*9fb20*/  LDL.LU R206, [R1+0x7e8] ;  /* 0x0007e80001ce7983 */ /* 0x000e620000300800 */
[----:B------:R-:W1:Y:S01]  /*9fb30*/  LDL.LU R207, [R1+0x7ec] ;  /* 0x0007ec0001cf7983 */ /* 0x000e620000300800 */
        /* <DEDUP_REMOVED lines=28> */
[----:B------:R-:W-:-:S02]  /*9fd00*/  IMAD.MOV.U32 R155, RZ, RZ, R136 ;  /* 0x000000ffff9b7224 */ /* 0x000fc400078e0088 */
[----:B------:R-:W-:Y:S01]  /*9fd10*/  IMAD.MOV.U32 R154, RZ, RZ, R137 ;  /* 0x000000ffff9a7224 */ /* 0x000fe200078e0089 */
[----:B------:R-:W-:-:S04]  /*9fd20*/  MOV R153, R138 ;  /* 0x0000008a00997202 */ /* 0x000fc80000000f00 */
[----:B------:R-:W-:Y:S01]  /*9fd30*/  STL.64 [R1+0x4b70], R154 ;  /* 0x004b709a01007387 */ /* 0x000fe20000100a00 */
[----:B------:R1:W-:Y:S02]  /*9fd40*/  STL.64 [R1+0x4b68], R152 ;  /* 0x004b689801007387 */ /* 0x0003e40000100a00 */
[C---:B-1----:R-:W-:Y:S08]  /*9fd50*/  HMMA.1688.F32.TF32 R136, R184.reuse, R104, R204 ;  /* 0x00000068b888723c */ /* 0x042ff000000810cc */
[C---:B--2---:R-:W-:Y:S08]  /*9fd60*/  HMMA.1688.F32.TF32 R160, R184.reuse, R108, R160 ;  /* 0x0000006cb8a0723c */ /* 0x044ff000000810a0 */
[C---:B---3--:R-:W-:Y:S08]  /*9fd70*/  HMMA.1688.F32.TF32 R164, R184.reuse, R112, R164 ;  /* 0x00000070b8a4723c */ /* 0x048ff000000810a4 */
[C---:B----4-:R-:W-:Y:S08]  /*9fd80*/  HMMA.1688.F32.TF32 R168, R184.reuse, R116, R168 ;  /* 0x00000074b8a8723c */ /* 0x050ff000000810a8 */
[C---:B------:R-:W-:Y:S08]  /*9fd90*/  HMMA.1688.F32.TF32 R172, R184.reuse, R120, R172 ;  /* 0x00000078b8ac723c */ /* 0x040ff000000810ac */
[C---:B------:R-:W-:Y:S08]  /*9fda0*/  HMMA.1688.F32.TF32 R176, R184.reuse, R124, R176 ;  /* 0x0000007cb8b0723c */ /* 0x040ff000000810b0 */
[C---:B------:R-:W-:Y:S08]  /*9fdb0*/  HMMA.1688.F32.TF32 R180, R184.reuse, R128, R180 ;  /* 0x00000080b8b4723c */ /* 0x040ff000000810b4 */
[----:B------:R-:W-:Y:S08]  /*9fdc0*/  HMMA.1688.F32.TF32 R184, R184, R132, R200 ;  /* 0x00000084b8b8723c */ /* 0x000ff000000810c8 */
[----:B------:R-:W-:Y:S01]  /*9fdd0*/  HMMA.1688.F32.TF32 R188, R156, R4, R188 ;  /* 0x000000049cbc723c */ /* 0x000fe200000810bc */
[----:B------:R-:W-:Y:S01]  /*9fde0*/  IMAD.MOV.U32 R150, RZ, RZ, R138 ;  /* 0x000000ffff967224 */ /* 0x000fe200078e008a */
[----:B------:R-:W-:Y:S01]  /*9fdf0*/  MOV R151, R139 ;  /* 0x0000008b00977202 */ /* 0x000fe20000000f00 */
[----:B------:R-:W-:-:S02]  /*9fe00*/  IMAD.MOV.U32 R148, RZ, RZ, R136 ;  /* 0x000000ffff947224 */ /* 0x000fc400078e0088 */
[----:B------:R-:W-:Y:S02]  /*9fe10*/  IMAD.MOV.U32 R149, RZ, RZ, R137 ;  /* 0x000000ffff957224 */ /* 0x000fe400078e0089 */
[----:B------:R-:W-:Y:S03]  /*9fe20*/  STL.64 [R1+0x4b80], R150 ;  /* 0x004b809601007387 */ /* 0x000fe60000100a00 */
[----:B------:R-:W-:Y:S02]  /*9fe30*/  STL.64 [R1+0x4b78], R148 ;  /* 0x004b789401007387 */ /* 0x000fe40000100a00 */
[----:B------:R-:W-:Y:S02]  /*9fe40*/  STL.64 [R1+0x49c8], R162 ;  /* 0x0049c8a201007387 */ /* 0x000fe40000100a00 */
[----:B------:R-:W-:Y:S01]  /*9fe50*/  STL.64 [R1+0x49c0], R160 ;  /* 0x0049c0a001007387 */ /* 0x000fe20000100a00 */
[----:B------:R-:W-:Y:S01]  /*9fe60*/  STL.64 [R1+0x49d8], R166 ;  /* 0x0049d8a601007387 */ /* 0x000fe20000100a00 */
[----:B------:R-:W-:Y:S03]  /*9fe70*/  STL.64 [R1+0x49d0], R164 ;  /* 0x0049d0a401007387 */ /* 0x000fe60000100a00 */
[----:B------:R-:W-:Y:S01]  /*9fe80*/  STL.64 [R1+0x49e8], R170 ;  /* 0x0049e8aa01007387 */ /* 0x000fe20000100a00 */
[----:B------:R-:W-:Y:S03]  /*9fe90*/  STL.64 [R1+0x49e0], R168 ;  /* 0x0049e0a801007387 */ /* 0x000fe60000100a00 */
[----:B------:R-:W2:Y:S04]  /*9fea0*/  LDL R142, [R1+0xc64] ;  /* 0x000c6400018e7983 */ /* 0x000ea80000100800 */
[----:B------:R-:W3:Y:S01]  /*9feb0*/  LDL R143, [R1+0xc58] ;  /* 0x000c5800018f7983 */ /* 0x000ee20000100800 */
[----:B------:R-:W-:Y:S02]  /*9fec0*/  STL.64 [R1+0x49f8], R174 ;  /* 0x0049f8ae01007387 */ /* 0x000fe40000100a00 */
[----:B------:R1:W-:Y:S02]  /*9fed0*/  STL.64 [R1+0x49f0], R172 ;  /* 0x0049f0ac01007387 */ /* 0x0003e40000100a00 */
[----:B------:R-:W-:Y:S01]  /*9fee0*/  STL.64 [R1+0x4a08], R178 ;  /* 0x004a08b201007387 */ /* 0x000fe20000100a00 */
[----:B------:R4:W-:Y:S01]  /*9fef0*/  STL.64 [R1+0x4a00], R176 ;  /* 0x004a00b001007387 */ /* 0x0009e20000100a00 */
[----:B------:R-:W-:Y:S02]  /*9ff00*/  STL.64 [R1+0x4a18], R182 ;  /* 0x004a18b601007387 */ /* 0x000fe40000100a00 */
[----:B------:R1:W-:Y:S02]  /*9ff10*/  STL.64 [R1+0x4a10], R180 ;  /* 0x004a10b401007387 */ /* 0x0003e40000100a00 */
[----:B------:R-:W-:Y:S01]  /*9ff20*/  STL.64 [R1+0x4a28], R186 ;  /* 0x004a28ba01007387 */ /* 0x000fe20000100a00 */
[----:B------:R-:W-:Y:S01]  /*9ff30*/  STL.64 [R1+0x4a20], R184 ;  /* 0x004a20b801007387 */ /* 0x000fe20000100a00 */
[----:B------:R-:W-:Y:S02]  /*9ff40*/  STL.64 [R1+0x4a38], R190 ;  /* 0x004a38be01007387 */ /* 0x000fe40000100a00 */
[----:B------:R-:W-:Y:S01]  /*9ff50*/  STL.64 [R1+0x4a30], R188 ;  /* 0x004a30bc01007387 */ /* 0x000fe20000100a00 */
[----:B------:R-:W-:Y:S01]  /*9ff60*/  MOV R203, R196 ;  /* 0x000000c400cb7202 */ /* 0x000fe20000000f00 */
[----:B------:R-:W-:Y:S01]  /*9ff70*/  IMAD.MOV.U32 R202, RZ, RZ, R197 ;  /* 0x000000ffffca7224 */ /* 0x000fe200078e00c5 */
[----:B------:R-:W2:Y:S01]  /*9ff80*/  LDL.LU R196, [R1+0x730] ;  /* 0x0007300001c47983 */ /* 0x000ea20000300800 */
[----:B------:R-:W-:-:S02]  /*9ff90*/  IMAD.MOV.U32 R201, RZ, RZ, R198 ;  /* 0x000000ffffc97224 */ /* 0x000fc400078e00c6 */
[----:B------:R-:W2:Y:S02]  /*9ffa0*/  LDL.LU R197, [R1+0x734] ;  /* 0x0007340001c57983 */ /* 0x000ea40000300800 */
[----:B------:R-:W-:Y:S01]  /*9ffb0*/  IMAD.MOV.U32 R200, RZ, RZ, R199 ;  /* 0x000000ffffc87224 */ /* 0x000fe200078e00c7 */
[----:B------:R-:W2:Y:S01]  /*9ffc0*/  LDL.LU R198, [R1+0x738] ;  /* 0x0007380001c67983 */ /* 0x000ea20000300800 */
[----:B------:R-:W2:Y:S02]  /*9ffd0*/  LDL.LU R199, [R1+0x73c] ;  /* 0x00073c0001c77983 */ /* 0x000ea40000300800 */
        /* <DEDUP_REMOVED lines=24> */
[C---:B------:R-:W-:Y:S08]  /*a0160*/  HMMA.1688.F32.TF32 R192, R156.reuse, R8, R192 ;  /* 0x000000089cc0723c */ /* 0x040ff000000810c0 */
[----:B------:R-:W-:Y:S01]  /*a0170*/  HMMA.1688.F32.TF32 R200, R156, R16, R200 ;  /* 0x000000109cc8723c */ /* 0x000fe200000810c8 */
[----:B------:R-:W-:-:S02]  /*a0180*/  IMAD.MOV.U32 R136, RZ, RZ, R244 ;  /* 0x000000ffff887224 */ /* 0x000fc400078e00f4 */
[----:B------:R-:W-:Y:S02]  /*a0190*/  IMAD.MOV.U32 R137, RZ, RZ, R250 ;  /* 0x000000ffff897224 */ /* 0x000fe400078e00fa */
[----:B------:R-:W-:-:S10]  /*a01a0*/  IMAD.MOV.U32 R138, RZ, RZ, R249 ;  /* 0x000000ffff8a7224 */ /* 0x000fd400078e00f9 */
[----:B------:R-:W-:Y:S01]  /*a01b0*/  STL.64 [R1+0x4a48], R194 ;  /* 0x004a48c201007387 */ /* 0x000fe20000100a00 */
[----:B------:R-:W-:Y:S01]  /*a01c0*/  STL.64 [R1+0x4a40], R192 ;  /* 0x004a40c001007387 */ /* 0x000fe20000100a00 */
[----:B------:R-:W-:Y:S01]  /*a01d0*/  MOV R139, R248 ;  /* 0x000000f8008b7202 */ /* 0x000fe20000000f00 */
[C---:B--2---:R-:W-:Y:S08]  /*a01e0*/  HMMA.1688.F32.TF32 R196, R156.reuse, R12, R196 ;  /* 0x0000000c9cc4723c */ /* 0x044ff000000810c4 */
[C---:B---3--:R-:W-:Y:S08]  /*a01f0*/  HMMA.1688.F32.TF32 R204, R156.reuse, R24, R204 ;  /* 0x000000189ccc723c */ /* 0x048ff000000810cc */
[C---:B------:R-:W-:Y:S08]  /*a0200*/  HMMA.1688.F32.TF32 R208, R156.reuse, R28, R208 ;  /* 0x0000001c9cd0723c */ /* 0x040ff000000810d0 */
[C---:B----4-:R-:W-:Y:S08]  /*a0210*/  HMMA.1688.F32.TF32 R220, R156.reuse, R36, R220 ;  /* 0x000000249cdc723c */ /* 0x050ff000000810dc */
[C---:B------:R-:W-:Y:S08]  /*a0220*/  HMMA.1688.F32.TF32 R216, R156.reuse, R32, R216 ;  /* 0x000000209cd8723c */ /* 0x040ff000000810d8 */
[C---:B------:R-:W-:Y:S08]  /*a0230*/  HMMA.1688.F32.TF32 R224, R156.reuse, R40, R224 ;  /* 0x000000289ce0723c */ /* 0x040ff000000810e0 */
[----:B------:R-:W-:Y:S01]  /*a0240*/  HMMA.1688.F32.TF32 R228, R156, R44, R228 ;  /* 0x0000002c9ce4723c */ /* 0x000fe200000810e4 */
[----:B------:R-:W-:Y:S01]  /*a0250*/  STL.64 [R1+0x4a58], R198 ;  /* 0x004a58c601007387 */ /* 0x000fe20000100a00 */
[----:B------:R-:W-:Y:S02]  /*a0260*/  STL.64 [R1+0x4a50], R196 ;  /* 0x004a50c401007387 */ /* 0x000fe40000100a00 */
[----:B------:R-:W-:Y:S02]  /*a0270*/  STL.64 [R1+0x4a68], R202 ;  /* 0x004a68ca01007387 */ /* 0x000fe40000100a00 */
[----:B------:R-:W-:Y:S01]  /*a0280*/  STL.64 [R1+0x4a60], R200 ;  /* 0x004a60c801007387 */ /* 0x000fe20000100a00 */
        /* <DEDUP_REMOVED lines=9> */
[----:B------:R-:W-:Y:S03]  /*a0320*/  STL.64 [R1+0x4ab0], R224 ;  /* 0x004ab0e001007387 */ /* 0x000fe60000100a00 */
[----:B------:R-:W-:Y:S01]  /*a0330*/  STL.64 [R1+0x4ac8], R230 ;  /* 0x004ac8e601007387 */ /* 0x000fe20000100a00 */
[----:B------:R-:W-:Y:S02]  /*a0340*/  STL.64 [R1+0x4ac0], R228 ;  /* 0x004ac0e401007387 */ /* 0x000fe40000100a00 */
[----:B------:R-:W2:Y:S02]  /*a0350*/  LDL.LU R244, [R1+0x4d34] ;  /* 0x004d340001f47983 */ /* 0x000ea40000300800 */
[----:B------:R-:W3:Y:S01]  /*a0360*/  LDL.LU R250, [R1+0x4d30] ;  /* 0x004d300001fa7983 */ /* 0x000ee20000300800 */
[----:B------:R-:W4:Y:S01]  /*a0370*/  LDL.LU R249, [R1+0x4d2c] ;  /* 0x004d2c0001f97983 */ /* 0x000f220000300800 */
[----:B------:R-:W4:Y:S02]  /*a0380*/  LDL.LU R248, [R1+0x4d28] ;  /* 0x004d280001f87983 */ /* 0x000f240000300800 */
[----:B------:R-:W4:Y:S02]  /*a0390*/  LDL.LU R152, [R1+0x5c0] ;  /* 0x0005c00001987983 */ /* 0x000f240000300800 */
[----:B------:R-:W4:Y:S01]  /*a03a0*/  LDL.LU R153, [R1+0x5c4] ;  /* 0x0005c40001997983 */ /* 0x000f220000300800 */
[----:B------:R-:W4:Y:S01]  /*a03b0*/  LDL.LU R154, [R1+0x5c8] ;  /* 0x0005c800019a7983 */ /* 0x000f220000300800 */
[----:B------:R-:W4:Y:S02]  /*a03c0*/  LDL.LU R155, [R1+0x5cc] ;  /* 0x0005cc00019b7983 */ /* 0x000f240000300800 */
[----:B-1----:R-:W4:Y:S02]  /*a03d0*/  LDL.LU R172, [R1+0x690] ;  /* 0x0006900001ac7983 */ /* 0x002f240000300800 */
        /* <DEDUP_REMOVED lines=22> */
[----:B--2---:R-:W-:Y:S01]  /*a0540*/  MOV R171, R244 ;  /* 0x000000f400ab7202 */ /* 0x004fe20000000f00 */
[----:B---3--:R-:W-:Y:S02]  /*a0550*/  IMAD.MOV.U32 R170, RZ, RZ, R250 ;  /* 0x000000ffffaa7224 */ /* 0x008fe400078e00fa */
[----:B----4-:R-:W-:Y:S02]  /*a0560*/  IMAD.MOV.U32 R169, RZ, RZ, R249 ;  /* 0x000000ffffa97224 */ /* 0x010fe400078e00f9 */
[----:B------:R-:W-:Y:S02]  /*a0570*/  IMAD.MOV.U32 R168, RZ, RZ, R248 ;  /* 0x000000ffffa87224 */ /* 0x000fe400078e00f8 */
[----:B------:R-:W2:Y:S01]  /*a0580*/  LDL.LU R248, [R1+0x4d24] ;  /* 0x004d240001f87983 */ /* 0x000ea20000300800 */
[----:B------:R-:W2:Y:S02]  /*a0590*/  LDL.LU R249, [R1+0x4d20] ;  /* 0x004d200001f97983 */ /* 0x000ea40000300800 */
[----:B------:R-:W2:Y:S02]  /*a05a0*/  LDL.LU R250, [R1+0x4d1c] ;  /* 0x004d1c0001fa7983 */ /* 0x000ea40000300800 */
[----:B------:R-:W3:Y:S01]  /*a05b0*/  LDL.LU R244, [R1+0x4d18] ;  /* 0x004d180001f47983 */ /* 0x000ee20000300800 */
[----:B------:R-:W3:Y:S01]  /*a05c0*/  LDL.LU R245, [R1+0x4d14] ;  /* 0x004d140001f57983 */ /* 0x000ee20000300800 */
        /* <DEDUP_REMOVED lines=8> */
[----:B------:R-:W3:Y:S02]  /*a0650*/  LDL.LU R246, [R1+0x4cf0] ;  /* 0x004cf00001f67983 */ /* 0x000ee40000300800 */
[----:B------:R-:W3:Y:S02]  /*a0660*/  LDL.LU R247, [R1+0x4cec] ;  /* 0x004cec0001f77983 */ /* 0x000ee40000300800 */
[----:B------:R-:W-:-:S02]  /*a0670*/  IMAD.MOV.U32 R232, RZ, RZ, R215 ;  /* 0x000000ffffe87224 */ /* 0x000fc400078e00d7 */
[----:B------:R-:W-:Y:S02]  /*a0680*/  IMAD.MOV.U32 R233, RZ, RZ, R214 ;  /* 0x000000ffffe97224 */ /* 0x000fe400078e00d6 */
[----:B------:R-:W-:Y:S01]  /*a0690*/  IMAD.MOV.U32 R234, RZ, RZ, R213 ;  /* 0x000000ffffea7224 */ /* 0x000fe200078e00d5 */
[----:B------:R-:W-:Y:S01]  /*a06a0*/  MOV R235, R212 ;  /* 0x000000d400eb7202 */ /* 0x000fe20000000f00 */
[C---:B------:R-:W-:Y:S08]  /*a06b0*/  HMMA.1688.F32.TF32 R180, R156.reuse, R68, R176 ;  /* 0x000000449cb4723c */ /* 0x040ff000000810b0 */
[C---:B------:R-:W-:Y:S08]  /*a06c0*/  HMMA.1688.F32.TF32 R232, R156.reuse, R48, R232 ;  /* 0x000000309ce8723c */ /* 0x040ff000000810e8 */
[C---:B------:R-:W-:Y:S08]  /*a06d0*/  HMMA.1688.F32.TF32 R176, R156.reuse, R72, R172 ;  /* 0x000000489cb0723c */ /* 0x040ff000000810ac */
[C---:B------:R-:W-:Y:S08]  /*a06e0*/  HMMA.1688.F32.TF32 R172, R156.reuse, R76, R148 ;  /* 0x0000004c9cac723c */ /* 0x040ff00000081094 */
[C---:B------:R-:W-:Y:S08]  /*a06f0*/  HMMA.1688.F32.TF32 R152, R156.reuse, R84, R152 ;  /* 0x000000549c98723c */ /* 0x040ff00000081098 */
[----:B------:R-:W-:Y:S01]  /*a0700*/  HMMA.1688.F32.TF32 R168, R156, R80, R168 ;  /* 0x000000509ca8723c */ /* 0x000fe200000810a8 */
[----:B------:R-:W-:-:S07]  /*a0710*/  MOV R147, R251 ;  /* 0x000000fb00937202 */ /* 0x000fce0000000f00 */
[C---:B------:R-:W-:Y:S01]  /*a0720*/  HMMA.1688.F32.TF32 R160, R156.reuse, R92, R160 ;  /* 0x0000005c9ca0723c */ /* 0x040fe200000810a0 */
[----:B------:R-:W3:Y:S07]  /*a0730*/  LDL.LU R251, [R1+0x4ce8] ;  /* 0x004ce80001fb7983 */ /* 0x000eee0000300800 */
[C---:B------:R-:W-:Y:S08]  /*a0740*/  HMMA.1688.F32.TF32 R164, R156.reuse, R88, R164 ;  /* 0x000000589ca4723c */ /* 0x040ff000000810a4 */
[----:B------:R-:W-:Y:S01]  /*a0750*/  HMMA.1688.F32.TF32 R136, R156, R100, R136 ;  /* 0x000000649c88723c */ /* 0x000fe20000081088 */
[----:B------:R-:W-:Y:S04]  /*a0760*/  LDS R212, [R142+0x86800] ;  /* 0x086800008ed47984 */ /* 0x000fe80000000800 */
[----:B------:R-:W-:Y:S04]  /*a0770*/  LDS R214, [R142+0x86c00] ;  /* 0x086c00008ed67984 */ /* 0x000fe80000000800 */
[----:B------:R-:W-:Y:S04]  /*a0780*/  LDS R213, [R143+0x86800] ;  /* 0x086800008fd57984 */ /* 0x000fe80000000800 */
[----:B------:R-:W1:Y:S04]  /*a0790*/  LDS R215, [R143+0x86c00] ;  /* 0x086c00008fd77984 */ /* 0x000e680000000800 */
[----:B------:R-:W-:Y:S01]  /*a07a0*/  STL.64 [R1+0x4ad8], R234 ;  /* 0x004ad8ea01007387 */ /* 0x000fe20000100a00 */
[----:B------:R-:W-:Y:S02]  /*a07b0*/  STL.64 [R1+0x4ad0], R232 ;  /* 0x004ad0e801007387 */ /* 0x000fe40000100a00 */
[----:B------:R-:W-:-:S02]  /*a07c0*/  IMAD.MOV.U32 R151, RZ, RZ, R2 ;  /* 0x000000ffff977224 */ /* 0x000fc400078e0002 */
[----:B------:R-:W-:Y:S02]  /*a07d0*/  IMAD.MOV.U32 R2, RZ, RZ, R155 ;  /* 0x000000ffff027224 */ /* 0x000fe400078e009b */
[----:B------:R-:W-:Y:S01]  /*a07e0*/  MOV R17, R136 ;  /* 0x0000008800117202 */ /* 0x000fe20000000f00 */
[----:B------:R-:W-:Y:S02]  /*a07f0*/  IMAD.MOV.U32 R16, RZ, RZ, R137 ;  /* 0x000000ffff107224 */ /* 0x000fe400078e0089 */
[----:B------:R-:W-:Y:S02]  /*a0800*/  IMAD.MOV.U32 R13, RZ, RZ, R138 ;  /* 0x000000ffff0d7224 */ /* 0x000fe400078e008a */
[----:B------:R-:W-:Y:S01]  /*a0810*/  IMAD.MOV.U32 R12, RZ, RZ, R139 ;  /* 0x000000ffff0c7224 */ /* 0x000fe200078e008b */
[C---:B--2---:R-:W-:Y:S08]  /*a0820*/  HMMA.1688.F32.TF32 R236, R156.reuse, R52, R236 ;  /* 0x000000349cec723c */ /* 0x044ff000000810ec */
[C---:B----4-:R-:W-:Y:S08]  /*a0830*/  HMMA.1688.F32.TF32 R240, R156.reuse, R56, R240 ;  /* 0x000000389cf0723c */ /* 0x050ff000000810f0 */
[----:B---3--:R-:W-:Y:S07]  /*a0840*/  HMMA.1688.F32.TF32 R244, R156, R60, R244 ;  /* 0x0000003c9cf4723c */ /* 0x008fee00000810f4 */
[----:B------:R-:W-:Y:S01]  /*a0850*/  STL.64 [R1+0x4ae8], R238 ;  /* 0x004ae8ee01007387 */ /* 0x000fe20000100a00 */
[----:B------:R-:W-:Y:S07]  /*a0860*/  STL.64 [R1+0x4ae0], R236 ;  /* 0x004ae0ec01007387 */ /* 0x000fee0000100a00 */
[----:B------:R-:W-:Y:S02]  /*a0870*/  STL.64 [R1+0x4b90], R242 ;  /* 0x004b90f201007387 */ /* 0x000fe40000100a00 */
[----:B------:R-:W-:Y:S06]  /*a0880*/  STL.64 [R1+0x4b88], R240 ;  /* 0x004b88f001007387 */ /* 0x000fec0000100a00 */
[----:B------:R-:W-:Y:S01]  /*a0890*/  STL.64 [R1+0x4ba0], R246 ;  /* 0x004ba0f601007387 */ /* 0x000fe20000100a00 */
[----:B------:R-:W-:Y:S02]  /*a08a0*/  STL.64 [R1+0x4b98], R244 ;  /* 0x004b98f401007387 */ /* 0x000fe40000100a00 */
[----:B------:R-:W-:Y:S02]  /*a08b0*/  STL.64 [R1+0x600], R180 ;  /* 0x000600b401007387 */ /* 0x000fe40000100a00 */
[----:B------:R-:W-:Y:S01]  /*a08c0*/  STL.64 [R1+0x608], R182 ;  /* 0x000608b601007387 */ /* 0x000fe20000100a00 */
[----:B------:R-:W2:Y:S01]  /*a08d0*/  LDL.LU R148, [R1+0x570] ;  /* 0x0005700001947983 */ /* 0x000ea20000300800 */
[----:B------:R-:W-:Y:S02]  /*a08e0*/  STL.64 [R1+0x5f0], R176 ;  /* 0x0005f0b001007387 */ /* 0x000fe40000100a00 */
[----:B------:R-:W-:Y:S02]  /*a08f0*/  STL.64 [R1+0x5f8], R178 ;  /* 0x0005f8b201007387 */ /* 0x000fe40000100a00 */
[----:B------:R-:W-:Y:S01]  /*a0900*/  STL.64 [R1+0x5e0], R172 ;  /* 0x0005e0ac01007387 */ /* 0x000fe20000100a00 */
[----:B------:R-:W-:Y:S01]  /*a0910*/  STL.64 [R1+0x5e8], R174 ;  /* 0x0005e8ae01007387 */ /* 0x000fe20000100a00 */
[----:B------:R-:W2:Y:S02]  /*a0920*/  LDL.LU R149, [R1+0x574] ;  /* 0x0005740001957983 */ /* 0x000ea40000300800 */
[----:B------:R-:W2:Y:S02]  /*a0930*/  LDL.LU R150, [R1+0x578] ;  /* 0x0005780001967983 */ /* 0x000ea40000300800 */
[----:B------:R3:W-:Y:S01]  /*a0940*/  STL.64 [R1+0x5c0], R152 ;  /* 0x0005c09801007387 */ /* 0x0007e20000100a00 */
[----:B------:R-:W-:Y:S01]  /*a0950*/  STL.64 [R1+0x5d0], R168 ;  /* 0x0005d0a801007387 */ /* 0x000fe20000100a00 */
[----:B------:R-:W-:Y:S02]  /*a0960*/  STL.64 [R1+0x5d8], R170 ;  /* 0x0005d8aa01007387 */ /* 0x000fe40000100a00 */
[----:B------:R4:W-:Y:S01]  /*a0970*/  STL [R1+0x5c8], R154 ;  /* 0x0005c89a01007387 */ /* 0x0009e20000100800 */
[----:B---3--:R-:W3:Y:S01]  /*a0980*/  LDL.LU R152, [R1+0x660] ;  /* 0x0006600001987983 */ /* 0x008ee20000300800 */
[----:B------:R-:W3:Y:S02]  /*a0990*/  LDL.LU R153, [R1+0x664] ;  /* 0x0006640001997983 */ /* 0x000ee40000300800 */
[----:B----4-:R-:W3:Y:S02]  /*a09a0*/  LDL.LU R154, [R1+0x668] ;  /* 0x00066800019a7983 */ /* 0x010ee40000300800 */
[----:B------:R-:W3:Y:S01]  /*a09b0*/  LDL.LU R155, [R1+0x66c] ;  /* 0x00066c00019b7983 */ /* 0x000ee20000300800 */
[----:B------:R4:W-:Y:S01]  /*a09c0*/  STL [R1+0x492c], R2 ;  /* 0x00492c0201007387 */ /* 0x0009e20000100800 */
[----:B------:R-:W-:Y:S02]  /*a09d0*/  STL.64 [R1+0x5a0], R160 ;  /* 0x0005a0a001007387 */ /* 0x000fe40000100a00 */
[----:B------:R-:W-:Y:S02]  /*a09e0*/  STL.64 [R1+0x5b0], R164 ;  /* 0x0005b0a401007387 */ /* 0x000fe40000100a00 */
[----:B------:R-:W-:Y:S01]  /*a09f0*/  STL.64 [R1+0x5b8], R166 ;  /* 0x0005b8a601007387 */ /* 0x000fe20000100a00 */
[----:B------:R1:W-:Y:S01]  /*a0a00*/  STL [R1+0x5a8], R162 ;  /* 0x0005a8a201007387 */ /* 0x0003e20000100800 */
[----:B----4-:R-:W-:-:S02]  /*a0a10*/  IMAD.MOV.U32 R2, RZ, RZ, R163 ;  /* 0x000000ffff027224 */ /* 0x010fc400078e00a3 */
[C---:B-1----:R-:W-:Y:S03]  /*a0a20*/  HMMA.1688.F32.TF32 R160, R156.reuse, R96, R144 ;  /* 0x000000609ca0723c */ /* 0x042fe60000081090 */
[----:B------:R1:W-:Y:S01]  /*a0a30*/  STL [R1+0x4930], R2 ;  /* 0x0049300201007387 */ /* 0x0003e20000100800 */
[----:B------:R-:W4:Y:S11]  /*a0a40*/  LDL.LU R144, [R1+0x620] ;  /* 0x0006200001907983 */ /* 0x000f360000300800 */
[----:B------:R-:W-:Y:S08]  /*a0a50*/  @!UPT UIADD3 URZ, URZ, URZ, URZ ;  /* 0x0000003f3f3ff290 */ /* 0x000ff0000fffe03f */
[----:B------:R-:W-:Y:S01]  /*a0a60*/  STL.64 [R1+0x590], R160 ;  /* 0x000590a001007387 */ /* 0x000fe20000100a00 */
[----:B------:R-:W-:Y:S02]  /*a0a70*/  STL.64 [R1+0x598], R162 ;  /* 0x000598a201007387 */ /* 0x000fe40000100a00 */
[----:B------:R-:W4:Y:S02]  /*a0a80*/  LDL.LU R145, [R1+0x624] ;  /* 0x0006240001917983 */ /* 0x000f240000300800 */
[----:B------:R-:W4:Y:S01]  /*a0a90*/  LDL.LU R146, [R1+0x628] ;  /* 0x0006280001927983 */ /* 0x000f220000300800 */
[----:B------:R-:W4:Y:S01]  /*a0aa0*/  LDL.LU R147, [R1+0x62c] ;  /* 0x00062c0001937983 */ /* 0x000f220000300800 */
[----:B------:R-:W4:Y:S02]  /*a0ab0*/  LDL.LU R136, [R1+0x610] ;  /* 0x0006100001887983 */ /* 0x000f240000300800 */
[----:B------:R-:W4:Y:S02]  /*a0ac0*/  LDL.LU R137, [R1+0x614] ;  /* 0x0006140001897983 */ /* 0x000f240000300800 */
[----:B------:R-:W4:Y:S01]  /*a0ad0*/  LDL.LU R138, [R1+0x618] ;  /* 0x00061800018a7983 */ /* 0x000f220000300800 */
[----:B------:R-:W4:Y:S01]  /*a0ae0*/  LDL.LU R139, [R1+0x61c] ;  /* 0x00061c00018b7983 */ /* 0x000f220000300800 */
[----:B------:R-:W-:Y:S02]  /*a0af0*/  STL [R1+0x4940], R12 ;  /* 0x0049400c01007387 */ /* 0x000fe40000100800 */
[----:B------:R-:W-:Y:S02]  /*a0b00*/  STL [R1+0x493c], R13 ;  /* 0x00493c0d01007387 */ /* 0x000fe40000100800 */
[----:B------:R-:W-:Y:S01]  /*a0b10*/  STL [R1+0x4938], R16 ;  /* 0x0049381001007387 */ /* 0x000fe20000100800 */
[----:B------:R-:W-:Y:S01]  /*a0b20*/  STL [R1+0x4934], R17 ;  /* 0x0049341101007387 */ /* 0x000fe20000100800 */
[C---:B--2---:R-:W-:Y:S08]  /*a0b30*/  HMMA.1688.F32.TF32 R148, R156.reuse, R104, R148 ;  /* 0x000000689c94723c */ /* 0x044ff00000081094 */
[----:B---3--:R-:W-:Y:S11]  /*a0b40*/  HMMA.1688.F32.TF32 R152, R156, R108, R152 ;  /* 0x0000006c9c98723c */ /* 0x008ff60000081098 */
[----:B------:R-:W-:Y:S04]  /*a0b50*/  @!UPT UIADD3 URZ, URZ, URZ, URZ ;  /* 0x0000003f3f3ff290 */ /* 0x000fe8000fffe03f */
[----:B------:R2:W-:Y:S01]  /*a0b60*/  STL.64 [R1+0x570], R148 ;  /* 0x0005709401007387 */ /* 0x0005e20000100a00 */
[----:B------:R3:W-:Y:S01]  /*a0b70*/  STL [R1+0x578], R150 ;  /* 0x0005789601007387 */ /* 0x0007e20000100800 */
[----:B-1----:R-:W-:Y:S02]  /*a0b80*/  MOV R2, R151 ;  /* 0x0000009700027202 */ /* 0x002fe40000000f00 */
[----:B--2---:R-:W2:Y:S01]  /*a0b90*/  LDL.LU R148, [R1+0x560] ;  /* 0x0005600001947983 */ /* 0x004ea20000300800 */
[----:B------:R-:W2:Y:S02]  /*a0ba0*/  LDL.LU R149, [R1+0x564] ;  /* 0x0005640001957983 */ /* 0x000ea40000300800 */
[----:B---3--:R-:W2:Y:S02]  /*a0bb0*/  LDL.LU R150, [R1+0x568] ;  /* 0x0005680001967983 */ /* 0x008ea40000300800 */
[----:B------:R-:W2:Y:S01]  /*a0bc0*/  LDL.LU R151, [R1+0x56c] ;  /* 0x00056c0001977983 */ /* 0x000ea20000300800 */
[----:B------:R1:W-:Y:S01]  /*a0bd0*/  STL [R1+0x4944], R2 ;  /* 0x0049440201007387 */ /* 0x0003e20000100800 */
[----:B------:R-:W-:Y:S01]  /*a0be0*/  IMAD.MOV.U32 R12, RZ, RZ, R152 ;  /* 0x000000ffff0c7224 */ /* 0x000fe200078e0098 */
[----:B------:R-:W-:Y:S01]  /*a0bf0*/  MOV R17, R155 ;  /* 0x0000009b00117202 */ /* 0x000fe20000000f00 */
[----:B------:R-:W-:-:S02]  /*a0c00*/  IMAD.MOV.U32 R13, RZ, RZ, R153 ;  /* 0x000000ffff0d7224 */ /* 0x000fc400078e0099 */
[----:B------:R-:W-:Y:S01]  /*a0c10*/  IMAD.MOV.U32 R16, RZ, RZ, R154 ;  /* 0x000000ffff107224 */ /* 0x000fe200078e009a */
[----:B------:R-:W3:Y:S01]  /*a0c20*/  LDL.LU R152, [R1+0x550] ;  /* 0x0005500001987983 */ /* 0x000ee20000300800 */
[----:B------:R-:W3:Y:S02]  /*a0c30*/  LDL.LU R153, [R1+0x554] ;  /* 0x0005540001997983 */ /* 0x000ee40000300800 */
[----:B------:R-:W3:Y:S02]  /*a0c40*/  LDL.LU R154, [R1+0x558] ;  /* 0x00055800019a7983 */ /* 0x000ee40000300800 */
[----:B------:R-:W3:Y:S01]  /*a0c50*/  LDL.LU R155, [R1+0x55c] ;  /* 0x00055c00019b7983 */ /* 0x000ee20000300800 */
[C---:B----4-:R-:W-:Y:S08]  /*a0c60*/  HMMA.1688.F32.TF32 R144, R156.reuse, R112, R144 ;  /* 0x000000709c90723c */ /* 0x050ff00000081090 */
[----:B------:R-:W-:Y:S01]  /*a0c70*/  HMMA.1688.F32.TF32 R136, R156, R116, R136 ;  /* 0x000000749c88723c */ /* 0x000fe20000081088 */
[----:B------:R-:W-:Y:S01]  /*a0c80*/  STL [R1+0x4954], R17 ;  /* 0x0049541101007387 */ /* 0x000fe20000100800 */
[----:B------:R-:W-:Y:S02]  /*a0c90*/  STL [R1+0x4950], R16 ;  /* 0x0049501001007387 */ /* 0x000fe40000100800 */
[----:B------:R-:W-:Y:S02]  /*a0ca0*/  STL [R1+0x494c], R12 ;  /* 0x00494c0c01007387 */ /* 0x000fe40000100800 */
[----:B------:R-:W-:Y:S09]  /*a0cb0*/  STL [R1+0x4948], R13 ;  /* 0x0049480d01007387 */ /* 0x000ff20000100800 */
[----:B------:R4:W-:Y:S01]  /*a0cc0*/  STL.64 [R1+0x630], R144 ;  /* 0x0006309001007387 */ /* 0x0009e20000100a00 */
[----:B------:R4:W-:Y:S02]  /*a0cd0*/  STL [R1+0x638], R146 ;  /* 0x0006389201007387 */ /* 0x0009e40000100800 */
[----:B-1----:R-:W-:-:S06]  /*a0ce0*/  IMAD.MOV.U32 R2, RZ, RZ, R147 ;  /* 0x000000ffff027224 */ /* 0x002fcc00078e0093 */
[----:B------:R-:W-:Y:S02]  /*a0cf0*/  IMAD.MOV.U32 R9, RZ, RZ, R136 ;  /* 0x000000ffff097224 */ /* 0x000fe400078e0088 */
[----:B------:R-:W-:Y:S01]  /*a0d00*/  IMAD.MOV.U32 R8, RZ, RZ, R137 ;  /* 0x000000ffff087224 */ /* 0x000fe200078e0089 */
[----:B----4-:R-:W4:Y:S01]  /*a0d10*/  LDL.LU R144, [R1+0x540] ;  /* 0x0005400001907983 */ /* 0x010f220000300800 */
[----:B------:R-:W4:Y:S02]  /*a0d20*/  LDL.LU R145, [R1+0x544] ;  /* 0x0005440001917983 */ /* 0x000f240000300800 */
[----:B------:R-:W4:Y:S02]  /*a0d30*/  LDL.LU R146, [R1+0x548] ;  /* 0x0005480001927983 */ /* 0x000f240000300800 */
[----:B------:R-:W4:Y:S01]  /*a0d40*/  LDL.LU R147, [R1+0x54c] ;  /* 0x00054c0001937983 */ /* 0x000f220000300800 */
[----:B------:R1:W-:Y:S01]  /*a0d50*/  STL [R1+0x4958], R2 ;  /* 0x0049580201007387 */ /* 0x0003e20000100800 */
[----:B------:R-:W4:Y:S01]  /*a0d60*/  LDL.LU R136, [R1] ;  /* 0x0000000001887983 */ /* 0x000f220000300800 */
[----:B------:R-:W-:Y:S01]  /*a0d70*/  MOV R5, R138 ;  /* 0x0000008a00057202 */ /* 0x000fe20000000f00 */
[----:B------:R-:W4:Y:S01]  /*a0d80*/  LDL.LU R137, [R1+0x4] ;  /* 0x0000040001897983 */ /* 0x000f220000300800 */
[----:B------:R-:W4:Y:S01]  /*a0d90*/  LDL.LU R138, [R1+0x8] ;  /* 0x00000800018a7983 */ /* 0x000f220000300800 */
[----:B------:R-:W-:-:S02]  /*a0da0*/  IMAD.MOV.U32 R4, RZ, RZ, R139 ;  /* 0x000000ffff047224 */ /* 0x000fc400078e008b */
[----:B------:R-:W-:Y:S02]  /*a0db0*/  IMAD.MOV.U32 R139, RZ, RZ, R6 ;  /* 0x000000ffff8b7224 */ /* 0x000fe400078e0006 */
[----:B------:R-:W4:Y:S01]  /*a0dc0*/  LDL.LU R6, [R1+0x4ce4] ;  /* 0x004ce40001067983 */ /* 0x000f220000300800 */
[----:B------:R-:W-:Y:S02]  /*a0dd0*/  STL [R1+0x4968], R4 ;  /* 0x0049680401007387 */ /* 0x000fe40000100800 */
[----:B------:R-:W-:Y:S02]  /*a0de0*/  STL [R1+0x4964], R5 ;  /* 0x0049640501007387 */ /* 0x000fe40000100800 */
[----:B------:R-:W-:Y:S01]  /*a0df0*/  STL [R1+0x4960], R8 ;  /* 0x0049600801007387 */ /* 0x000fe20000100800 */
[----:B------:R1:W-:Y:S01]  /*a0e00*/  STL [R1+0x495c], R9 ;  /* 0x00495c0901007387 */ /* 0x0003e20000100800 */
[C---:B--2---:R-:W-:Y:S11]  /*a0e10*/  HMMA.1688.F32.TF32 R148, R156.reuse, R120, R148 ;  /* 0x000000789c94723c */ /* 0x044ff60000081094 */
[----:B------:R-:W-:Y:S11]  /*a0e20*/  @!UPT UIADD3 URZ, URZ, URZ, URZ ;  /* 0x0000003f3f3ff290 */ /* 0x000ff6000fffe03f */
[----:B------:R-:W-:Y:S02]  /*a0e30*/  @!UPT UIADD3 URZ, URZ, URZ, URZ ;  /* 0x0000003f3f3ff290 */ /* 0x000fe4000fffe03f */
[----:B------:R-:W-:Y:S01]  /*a0e40*/  IMAD.MOV.U32 R17, RZ, RZ, R148 ;  /* 0x000000ffff117224 */ /* 0x000fe200078e0094 */
[----:B------:R-:W-:Y:S01]  /*a0e50*/  MOV R16, R149 ;  /* 0x0000009500107202 */ /* 0x000fe20000000f00 */
[----:B------:R-:W-:Y:S02]  /*a0e60*/  IMAD.MOV.U32 R12, RZ, RZ, R150 ;  /* 0x000000ffff0c7224 */ /* 0x000fe400078e0096 */
[----:B------:R-:W-:Y:S02]  /*a0e70*/  IMAD.MOV.U32 R13, RZ, RZ, R151 ;  /* 0x000000ffff0d7224 */ /* 0x000fe400078e0097 */
[C---:B---3--:R-:W-:Y:S03]  /*a0e80*/  HMMA.1688.F32.TF32 R148, R156.reuse, R124, R152 ;  /* 0x0000007c9c94723c */ /* 0x048fe60000081098 */
[----:B------:R-:W-:Y:S01]  /*a0e90*/  STL [R1+0x4978], R13 ;  /* 0x0049780d01007387 */ /* 0x000fe20000100800 */
[----:B------:R-:W-:Y:S02]  /*a0ea0*/  STL [R1+0x4974], R12 ;  /* 0x0049740c01007387 */ /* 0x000fe40000100800 */
[----:B------:R-:W-:Y:S02]  /*a0eb0*/  STL [R1+0x4970], R16 ;  /* 0x0049701001007387 */ /* 0x000fe40000100800 */
[C---:B----4-:R-:W-:Y:S08]  /*a0ec0*/  HMMA.1688.F32.TF32 R144, R156.reuse, R128, R144 ;  /* 0x000000809c90723c */ /* 0x050ff00000081090 */
[----:B------:R-:W-:Y:S08]  /*a0ed0*/  HMMA.1688.F32.TF32 R136, R156, R132, R136 ;  /* 0x000000849c88723c */ /* 0x000ff00000081088 */
[----:B-1----:R-:W-:-:S02]  /*a0ee0*/  IMAD.MOV.U32 R2, RZ, RZ, R151 ;  /* 0x000000ffff027224 */ /* 0x002fc400078e0097 */
[----:B------:R-:W-:Y:S01]  /*a0ef0*/  IMAD.MOV.U32 R9, RZ, RZ, R150 ;  /* 0x000000ffff097224 */ /* 0x000fe200078e0096 */
[----:B------:R-:W-:Y:S01]  /*a0f00*/  MOV R8, R149 ;  /* 0x0000009500087202 */ /* 0x000fe20000000f00 */
[----:B------:R-:W-:Y:S01]  /*a0f10*/  IMAD.MOV.U32 R5, RZ, RZ, R148 ;  /* 0x000000ffff057224 */ /* 0x000fe200078e0094 */
[----:B------:R1:W-:Y:S01]  /*a0f20*/  STL [R1+0x496c], R17 ;  /* 0x00496c1101007387 */ /* 0x0003e20000100800 */
[----:B------:R-:W-:Y:S02]  /*a0f30*/  STL [R1+0x4988], R2 ;  /* 0x0049880201007387 */ /* 0x000fe40000100800 */
[----:B------:R-:W-:Y:S02]  /*a0f40*/  STL [R1+0x4984], R9 ;  /* 0x0049840901007387 */ /* 0x000fe40000100800 */
[----:B------:R-:W-:Y:S01]  /*a0f50*/  STL [R1+0x4980], R8 ;  /* 0x0049800801007387 */ /* 0x000fe20000100800 */
[----:B------:R2:W-:Y:S01]  /*a0f60*/  STL [R1+0x497c], R5 ;  /* 0x00497c0501007387 */ /* 0x0005e20000100800 */
[----:B------:R-:W-:-:S02]  /*a0f70*/  IMAD.MOV.U32 R4, RZ, RZ, R147 ;  /* 0x000000ffff047224 */ /* 0x000fc400078e0093 */
[----:B-1----:R-:W-:Y:S01]  /*a0f80*/  IMAD.MOV.U32 R17, RZ, RZ, R146 ;  /* 0x000000ffff117224 */ /* 0x002fe200078e0092 */
[----:B------:R-:W-:Y:S01]  /*a0f90*/  MOV R16, R145 ;  /* 0x0000009100107202 */ /* 0x000fe20000000f00 */
[----:B------:R-:W-:Y:S01]  /*a0fa0*/  IMAD.MOV.U32 R12, RZ, RZ, R144 ;  /* 0x000000ffff0c7224 */ /* 0x000fe200078e0090 */
[----:B------:R-:W-:Y:S02]  /*a0fb0*/  STL [R1+0x4998], R4 ;  /* 0x0049980401007387 */ /* 0x000fe40000100800 */
[----:B------:R-:W-:Y:S02]  /*a0fc0*/  STL [R1+0x4994], R17 ;  /* 0x0049941101007387 */ /* 0x000fe40000100800 */
[----:B------:R-:W-:Y:S02]  /*a0fd0*/  STL [R1+0x4990], R16 ;  /* 0x0049901001007387 */ /* 0x000fe40000100800 */
[----:B--2---:R-:W-:Y:S01]  /*a0fe0*/  IMAD.MOV.U32 R5, RZ, RZ, R136 ;  /* 0x000000ffff057224 */ /* 0x004fe200078e0088 */
[----:B------:R1:W-:Y:S01]  /*a0ff0*/  STL [R1+0x498c], R12 ;  /* 0x00498c0c01007387 */ /* 0x0003e20000100800 */
[----:B------:R-:W-:-:S02]  /*a1000*/  IMAD.MOV.U32 R132, RZ, RZ, R139 ;  /* 0x000000ffff847224 */ /* 0x000fc400078e008b */
[----:B------:R-:W-:Y:S01]  /*a1010*/  IMAD.MOV.U32 R136, RZ, RZ, R7 ;  /* 0x000000ffff887224 */ /* 0x000fe200078e0007 */
[----:B------:R-:W-:Y:S01]  /*a1020*/  MOV R13, R137 ;  /* 0x00000089000d7202 */ /* 0x000fe20000000f00 */
[----:B------:R-:W-:Y:S01]  /*a1030*/  IMAD.MOV.U32 R133, RZ, RZ, R138 ;  /* 0x000000ffff857224 */ /* 0x000fe200078e008a */
[----:B------:R-:W2:Y:S01]  /*a1040*/  LDL.LU R7, [R1+0x4ce0] ;  /* 0x004ce00001077983 */ /* 0x000ea20000300800 */
[----:B------:R-:W3:Y:S02]  /*a1050*/  LDL.LU R137, [R1+0x534] ;  /* 0x0005340001897983 */ /* 0x000ee40000300800 */
[----:B------:R-:W3:Y:S02]  /*a1060*/  LDL.LU R138, [R1+0x538] ;  /* 0x00053800018a7983 */ /* 0x000ee40000300800 */
[----:B------:R-:W3:Y:S01]  /*a1070*/  LDL.LU R139, [R1+0x53c] ;  /* 0x00053c00018b7983 */ /* 0x000ee20000300800 */
[----:B------:R-:W-:Y:S01]  /*a1080*/  STL [R1+0x49a8], R132 ;  /* 0x0049a88401007387 */ /* 0x000fe20000100800 */
[----:B------:R-:W-:Y:S02]  /*a1090*/  STL [R1+0x49a4], R133 ;  /* 0x0049a48501007387 */ /* 0x000fe40000100800 */
[----:B------:R-:W-:Y:S02]  /*a10a0*/  STL [R1+0x49a0], R13 ;  /* 0x0049a00d01007387 */ /* 0x000fe40000100800 */
[----:B------:R4:W-:Y:S01]  /*a10b0*/  STL [R1+0x499c], R5 ;  /* 0x00499c0501007387 */ /* 0x0009e20000100800 */
[----:B------:R-:W-:Y:S01]  /*a10c0*/  MOV R152, R11 ;  /* 0x0000000b00987202 */ /* 0x000fe20000000f00 */
[----:B------:R-:W-:Y:S01]  /*a10d0*/  IMAD.MOV.U32 R153, RZ, RZ, R10 ;  /* 0x000000ffff997224 */ /* 0x000fe200078e000a */
[----:B------:R-:W2:Y:S01]  /*a10e0*/  LDL.LU R11, [R1+0x4cdc] ;  /* 0x004cdc00010b7983 */ /* 0x000ea20000300800 */
[----:B------:R-:W3:Y:S02]  /*a10f0*/  LDL.LU R10, [R1+0x4cd8] ;  /* 0x004cd800010a7983 */ /* 0x000ee40000300800 */
[----:B------:R-:W-:-:S02]  /*a1100*/  IMAD.MOV.U32 R154, RZ, RZ, R42 ;  /* 0x000000ffff9a7224 */ /* 0x000fc400078e002a */
[----:B------:R-:W-:Y:S01]  /*a1110*/  IMAD.MOV.U32 R155, RZ, RZ, R43 ;  /* 0x000000ffff9b7224 */ /* 0x000fe200078e002b */
[----:B------:R-:W4:Y:S01]  /*a1120*/  LDL.LU R42, [R1+0x4cd4] ;  /* 0x004cd400012a7983 */ /* 0x000f220000300800 */
[----:B------:R-:W4:Y:S01]  /*a1130*/  LDL.LU R43, [R1+0x4cd0] ;  /* 0x004cd000012b7983 */ /* 0x000f220000300800 */
[----:B------:R-:W-:Y:S01]  /*a1140*/  MOV R148, R38 ;  /* 0x0000002600947202 */ /* 0x000fe20000000f00 */
[----:B------:R-:W-:Y:S01]  /*a1150*/  IMAD.MOV.U32 R149, RZ, RZ, R39 ;  /* 0x000000ffff957224 */ /* 0x000fe200078e0027 */
[----:B------:R-:W4:Y:S01]  /*a1160*/  LDL.LU R38, [R1+0x4ccc] ;  /* 0x004ccc0001267983 */ /* 0x000f220000300800 */
[----:B------:R-:W4:Y:S02]  /*a1170*/  LDL.LU R39, [R1+0x4cc8] ;  /* 0x004cc80001277983 */ /* 0x000f240000300800 */
[----:B------:R-:W-:Y:S02]  /*a1180*/  IMAD.MOV.U32 R150, RZ, RZ, R34 ;  /* 0x000000ffff967224 */ /* 0x000fe400078e0022 */
[----:B------:R-:W-:Y:S01]  /*a1190*/  IMAD.MOV.U32 R151, RZ, RZ, R35 ;  /* 0x000000ffff977224 */ /* 0x000fe200078e0023 */
        /* <DEDUP_REMOVED lines=11> */
[----:B--2---:R-:W-:Y:S01]  /*a1250*/  IMAD.MOV.U32 R162, RZ, RZ, R11 ;  /* 0x000000ffffa27224 */ /* 0x004fe200078e000b */
[----:B---3--:R-:W-:-:S02]  /*a1260*/  MOV R161, R10 ;  /* 0x0000000a00a17202 */ /* 0x008fc40000000f00 */
[----:B------:R-:W2:Y:S01]  /*a1270*/  LDL.LU R10, [R1+0x4cbc] ;  /* 0x004cbc00010a7983 */ /* 0x000ea20000300800 */
[----:B------:R-:W2:Y:S01]  /*a1280*/  LDL.LU R11, [R1+0x4cb8] ;  /* 0x004cb800010b7983 */ /* 0x000ea20000300800 */
[C---:B------:R-:W-:Y:S01]  /*a1290*/  HMMA.1688.F32.TF32 R20, R212.reuse, R6, R20 ;  /* 0x00000006d414723c */ /* 0x040fe20000081014 */
[----:B------:R-:W3:Y:S02]  /*a12a0*/  LDL.LU R163, [R1+0x50c] ;  /* 0x00050c0001a37983 */ /* 0x000ee40000300800 */
[----:B------:R-:W-:Y:S02]  /*a12b0*/  IMAD.MOV.U32 R144, RZ, RZ, R30 ;  /* 0x000000ffff907224 */ /* 0x000fe400078e001e */
[----:B------:R-:W-:Y:S01]  /*a12c0*/  IMAD.MOV.U32 R145, RZ, RZ, R14 ;  /* 0x000000ffff917224 */ /* 0x000fe200078e000e */
[----:B------:R-:W-:Y:S11]  /*a12d0*/  MOV R146, R15 ;  /* 0x0000000f00927202 */ /* 0x000ff60000000f00 */
[----:B------:R-:W-:Y:S07]  /*a12e0*/  @!UPT UIADD3 URZ, URZ, URZ, URZ ;  /* 0x0000003f3f3ff290 */ /* 0x000fee000fffe03f */
[----:B------:R-:W-:Y:S02]  /*a12f0*/  IMAD.MOV.U32 R8, RZ, RZ, R23 ;  /* 0x000000ffff087224 */ /* 0x000fe400078e0017 */
[----:B------:R-:W-:Y:S02]  /*a1300*/  IMAD.MOV.U32 R9, RZ, RZ, R22 ;  /* 0x000000ffff097224 */ /* 0x000fe400078e0016 */
[----:B------:R-:W-:Y:S01]  /*a1310*/  IMAD.MOV.U32 R2, RZ, RZ, R21 ;  /* 0x000000ffff027224 */ /* 0x000fe200078e0015 */
[----:B-1----:R-:W-:Y:S01]  /*a1320*/  MOV R12, R20 ;  /* 0x00000014000c7202 */ /* 0x002fe20000000f00 */
[----:B------:R-:W-:Y:S01]  /*a1330*/  IMAD.MOV.U32 R147, RZ, RZ, R31 ;  /* 0x000000ffff937224 */ /* 0x000fe200078e001f */
[----:B------:R-:W-:Y:S01]  /*a1340*/  STL [R1+0x49b8], R8 ;  /* 0x0049b80801007387 */ /* 0x000fe20000100800 */
[----:B------:R-:W-:Y:S02]  /*a1350*/  STL [R1+0x49b4], R9 ;  /* 0x0049b40901007387 */ /* 0x000fe40000100800 */
[----:B------:R-:W-:Y:S02]  /*a1360*/  STL [R1+0x49b0], R2 ;  /* 0x0049b00201007387 */ /* 0x000fe40000100800 */
[----:B------:R1:W-:Y:S01]  /*a1370*/  STL [R1+0x49ac], R12 ;  /* 0x0049ac0c01007387 */ /* 0x0003e20000100800 */
[----:B------:R-:W3:Y:S01]  /*a1380*/  LDL.LU R30, [R1+0x4cb4] ;  /* 0x004cb400011e7983 */ /* 0x000ee20000300800 */
[----:B------:R-:W3:Y:S02]  /*a1390*/  LDL.LU R14, [R1+0x4cb0] ;  /* 0x004cb000010e7983 */ /* 0x000ee40000300800 */
[----:B------:R-:W3:Y:S02]  /*a13a0*/  LDL.LU R15, [R1+0x4cac] ;  /* 0x004cac00010f7983 */ /* 0x000ee40000300800 */
[----:B------:R-:W3:Y:S01]  /*a13b0*/  LDL.LU R31, [R1+0x4ca8] ;  /* 0x004ca800011f7983 */ /* 0x000ee20000300800 */
[----:B--2---:R-:W-:Y:S08]  /*a13c0*/  HMMA.1688.F32.TF32 R136, R212, R10, R136 ;  /* 0x0000000ad488723c */ /* 0x004ff00000081088 */
[----:B------:R-:W-:Y:S01]  /*a13d0*/  HMMA.1688.F32.TF32 R248, R156, R64, R248 ;  /* 0x000000409cf8723c */ /* 0x000fe200000810f8 */
[----:B------:R-:W-:Y:S04]  /*a13e0*/  LDS R20, [R3+0x86800] ;  /* 0x0868000003147984 */ /* 0x000fe80000000800 */
[----:B------:R-:W-:Y:S04]  /*a13f0*/  LDS R22, [R3+0x86c00] ;  /* 0x086c000003167984 */ /* 0x000fe80000000800 */
[----:B------:R-:W-:Y:S04]  /*a1400*/  LDS R21, [R0+0x86800] ;  /* 0x0868000000157984 */ /* 0x000fe80000000800 */
[----:B------:R-:W2:Y:S03]  /*a1410*/  LDS R23, [R0+0x86c00] ;  /* 0x086c000000177984 */ /* 0x000ea60000000800 */
[----:B----4-:R-:W-:-:S02]  /*a1420*/  IMAD.MOV.U32 R5, RZ, RZ, R136 ;  /* 0x000000ffff057224 */ /* 0x010fc400078e0088 */
[----:B------:R-:W-:Y:S02]  /*a1430*/  IMAD.MOV.U32 R4, RZ, RZ, R137 ;  /* 0x000000ffff047224 */ /* 0x000fe400078e0089 */
[----:B------:R-:W-:Y:S02]  /*a1440*/  IMAD.MOV.U32 R136, RZ, RZ, R18 ;  /* 0x000000ffff887224 */ /* 0x000fe400078e0012 */
[----:B------:R-:W-:Y:S01]  /*a1450*/  IMAD.MOV.U32 R137, RZ, RZ, R19 ;  /* 0x000000ffff897224 */ /* 0x000fe200078e0013 */
[----:B------:R-:W4:Y:S01]  /*a1460*/  LDL.LU R18, [R1+0x4ca4] ;  /* 0x004ca40001127983 */ /* 0x000f220000300800 */
[----:B------:R-:W4:Y:S01]  /*a1470*/  LDL.LU R19, [R1+0x4ca0] ;  /* 0x004ca00001137983 */ /* 0x000f220000300800 */
[----:B---3--:R-:W-:Y:S01]  /*a1480*/  HMMA.1688.F32.TF32 R156, R212, R14, R168 ;  /* 0x0000000ed49c723c */ /* 0x008fe200000810a8 */
[----:B------:R-:W-:Y:S01]  /*a1490*/  MOV R17, R138 ;  /* 0x0000008a00117202 */ /* 0x000fe20000000f00 */
[----:B------:R-:W-:Y:S01]  /*a14a0*/  IMAD.MOV.U32 R16, RZ, RZ, R139 ;  /* 0x000000ffff107224 */ /* 0x000fe200078e008b */
[----:B------:R-:W-:Y:S01]  /*a14b0*/  MOV R138, R26 ;  /* 0x0000001a008a7202 */ /* 0x000fe20000000f00 */
[----:B------:R-:W-:Y:S01]  /*a14c0*/  IMAD.MOV.U32 R139, RZ, RZ, R27 ;  /* 0x000000ffff8b7224 */ /* 0x000fe200078e001b */
[----:B------:R-:W3:Y:S01]  /*a14d0*/  LDL.LU R26, [R1+0x4c9c] ;  /* 0x004c9c00011a7983 */ /* 0x000ee20000300800 */
[----:B------:R-:W3:Y:S02]  /*a14e0*/  LDL.LU R27, [R1+0x4c98] ;  /* 0x004c9800011b7983 */ /* 0x000ee40000300800 */
[----:B------:R1:W-:Y:S02]  /*a14f0*/  STL [R1+0x49bc], R5 ;  /* 0x0049bc0501007387 */ /* 0x0003e40000100800 */
[----:B------:R-:W-:-:S02]  /*a1500*/  IMAD.MOV.U32 R170, RZ, RZ, R47 ;  /* 0x000000ffffaa7224 */ /* 0x000fc400078e002f */
[----:B------:R-:W-:Y:S11]  /*a1510*/  IMAD.MOV.U32 R171, RZ, RZ, R46 ;  /* 0x000000ffffab7224 */ /* 0x000ff600078e002e */
[----:B------:R-:W-:Y:S01]  /*a1520*/  @!UPT UIADD3 URZ, URZ, URZ, URZ ;  /* 0x0000003f3f3ff290 */ /* 0x000fe2000fffe03f */
[----:B-1----:R-:W-:Y:S02]  /*a1530*/  IMAD.MOV.U32 R12, RZ, RZ, R156 ;  /* 0x000000ffff0c7224 */ /* 0x002fe400078e009c */
[----:B------:R-:W-:Y:S01]  /*a1540*/  IMAD.MOV.U32 R132, RZ, RZ, R157 ;  /* 0x000000ffff847224 */ /* 0x000fe200078e009d */
[----:B------:R-:W-:Y:S01]  /*a1550*/  MOV R133, R158 ;  /* 0x0000009e00857202 */ /* 0x000fe20000000f00 */
[----:B------:R-:W-:Y:S02]  /*a1560*/  IMAD.MOV.U32 R13, RZ, RZ, R159 ;  /* 0x000000ffff0d7224 */ /* 0x000fe400078e009f */
[----:B----4-:R-:W-:Y:S07]  /*a1570*/  HMMA.1688.F32.TF32 R156, R212, R18, R164 ;  /* 0x00000012d49c723c */ /* 0x010fee00000810a4 */
[----:B------:R-:W-:-:S02]  /*a1580*/  IMAD.MOV.U32 R164, RZ, RZ, R94 ;  /* 0x000000ffffa47224 */ /* 0x000fc400078e005e */
[----:B------:R-:W-:Y:S01]  /*a1590*/  IMAD.MOV.U32 R165, RZ, RZ, R95 ;  /* 0x000000ffffa57224 */ /* 0x000fe200078e005f */
[----:B------:R-:W4:Y:S01]  /*a15a0*/  LDL.LU R94, [R1+0x4c94] ;  /* 0x004c9400015e7983 */ /* 0x000f220000300800 */
[----:B------:R-:W2:Y:S01]  /*a15b0*/  LDL.LU R95, [R1+0x4c90] ;  /* 0x004c9000015f7983 */ /* 0x000ea20000300800 */
[----:B------:R-:W-:Y:S01]  /*a15c0*/  MOV R166, R90 ;  /* 0x0000005a00a67202 */ /* 0x000fe20000000f00 */
[----:B------:R-:W-:Y:S01]  /*a15d0*/  IMAD.MOV.U32 R167, RZ, RZ, R91 ;  /* 0x000000ffffa77224 */ /* 0x000fe200078e005b */
[----:B------:R-:W3:Y:S01]  /*a15e0*/  LDL.LU R90, [R1+0x4c8c] ;  /* 0x004c8c00015a7983 */ /* 0x000ee20000300800 */
[----:B------:R-:W3:Y:S02]  /*a15f0*/  LDL.LU R91, [R1+0x4c88] ;  /* 0x004c8800015b7983 */ /* 0x000ee40000300800 */
[----:B------:R-:W3:Y:S02]  /*a1600*/  LDL.LU R168, [R1+0x420] ;  /* 0x0004200001a87983 */ /* 0x000ee40000300800 */
[----:B------:R-:W3:Y:S01]  /*a1610*/  LDL.LU R169, [R1+0x424] ;  /* 0x0004240001a97983 */ /* 0x000ee20000300800 */
[----:B------:R-:W3:Y:S01]  /*a1620*/  LDL.LU R47, [R1+0x4c84] ;  /* 0x004c8400012f7983 */ /* 0x000ee20000300800 */
[----:B------:R-:W3:Y:S01]  /*a1630*/  LDL.LU R46, [R1+0x4c80] ;  /* 0x004c8000012e7983 */ /* 0x000ee20000300800 */
[----:B------:R-:W-:Y:S11]  /*a1640*/  HMMA.1688.F32.TF32 R136, R212, R42, R136 ;  /* 0x0000002ad488723c */ /* 0x000ff60000081088 */
[----:B------:R-:W-:Y:S11]  /*a1650*/  @!UPT UIADD3 URZ, URZ, URZ, URZ ;  /* 0x0000003f3f3ff290 */ /* 0x000ff6000fffe03f */
[----:B------:R-:W-:Y:S02]  /*a1660*/  @!UPT UIADD3 URZ, URZ, URZ, URZ ;  /* 0x0000003f3f3ff290 */ /* 0x000fe4000fffe03f */
[----:B------:R-:W-:Y:S02]  /*a1670*/  IMAD.MOV.U32 R121, RZ, RZ, R136 ;  /* 0x000000ffff797224 */ /* 0x000fe400078e0088 */
[----:B------:R-:W-:Y:S01]  /*a1680*/  IMAD.MOV.U32 R120, RZ, RZ, R137 ;  /* 0x000000ffff787224 */ /* 0x000fe200078e0089 */
[----:B------:R-:W3:Y:S01]  /*a1690*/  LDL.LU R136, [R1+0x4b0] ;  /* 0x0004b00001887983 */ /* 0x000ee20000300800 */
[----:B------:R-:W-:Y:S01]  /*a16a0*/  MOV R117, R138 ;  /* 0x0000008a00757202 */ /* 0x000fe20000000f00 */
[----:B------:R-:W3:Y:S02]  /*a16b0*/  LDL.LU R137, [R1+0x4b4] ;  /* 0x0004b40001897983 */ /* 0x000ee40000300800 */
[----:B------:R-:W-:Y:S01]  /*a16c0*/  IMAD.MOV.U32 R116, RZ, RZ, R139 ;  /* 0x000000ffff747224 */ /* 0x000fe200078e008b */
[----:B------:R-:W3:Y:S01]  /*a16d0*/  LDL.LU R138, [R1+0x4b8] ;  /* 0x0004b800018a7983 */ /* 0x000ee20000300800 */
[----:B------:R-:W3:Y:S02]  /*a16e0*/  LDL.LU R139, [R1+0x4bc] ;  /* 0x0004bc00018b7983 */ /* 0x000ee40000300800 */
[----:B----4-:R-:W-:-:S02]  /*a16f0*/  IMAD.MOV.U32 R175, RZ, RZ, R94 ;  /* 0x000000ffffaf7224 */ /* 0x010fc400078e005e */
[----:B--2---:R-:W-:Y:S02]  /*a1700*/  IMAD.MOV.U32 R174, RZ, RZ, R95 ;  /* 0x000000ffffae7224 */ /* 0x004fe400078e005f */
[----:B---3--:R-:W-:Y:S01]  /*a1710*/  IMAD.MOV.U32 R173, RZ, RZ, R90 ;  /* 0x000000ffffad7224 */ /* 0x008fe200078e005a */
[----:B------:R-:W-:Y:S02]  /*a1720*/  MOV R172, R91 ;  /* 0x0000005b00ac7202 */ /* 0x000fe40000000f00 */
[----:B------:R-:W2:Y:S01]  /*a1730*/  LDL.LU R91, [R1+0x4c7c] ;  /* 0x004c7c00015b7983 */ /* 0x000ea20000300800 */
[----:B------:R-:W3:Y:S02]  /*a1740*/  LDL.LU R90, [R1+0x4c78] ;  /* 0x004c7800015a7983 */ /* 0x000ee40000300800 */
[----:B------:R-:W4:Y:S02]  /*a1750*/  LDL.LU R95, [R1+0x4c74] ;  /* 0x004c7400015f7983 */ /* 0x000f240000300800 */
[----:B------:R-:W2:Y:S01]  /*a1760*/  LDL.LU R94, [R1+0x4c70] ;  /* 0x004c7000015e7983 */ /* 0x000ea20000300800 */
[----:B------:R-:W2:Y:S01]  /*a1770*/  LDL.LU R176, [R1+0x440] ;  /* 0x0004400001b07983 */ /* 0x000ea20000300800 */
[----:B------:R-:W2:Y:S01]  /*a1780*/  LDL.LU R177, [R1+0x444] ;  /* 0x0004440001b17983 */ /* 0x000ea20000300800 */
[----:B------:R-:W-:Y:S01]  /*a1790*/  MOV R178, R46 ;  /* 0x0000002e00b27202 */ /* 0x000fe20000000f00 */
[----:B------:R-:W-:Y:S01]  /*a17a0*/  IMAD.MOV.U32 R179, RZ, RZ, R47 ;  /* 0x000000ffffb37224 */ /* 0x000fe200078e002f */
[----:B------:R-:W2:Y:S01]  /*a17b0*/  LDL.LU R46, [R1+0x4c6c] ;  /* 0x004c6c00012e7983 */ /* 0x000ea20000300800 */
[----:B------:R-:W3:Y:S02]  /*a17c0*/  LDL.LU R47, [R1+0x4c68] ;  /* 0x004c6800012f7983 */ /* 0x000ee40000300800 */
[----:B------:R-:W4:Y:S02]  /*a17d0*/  LDL.LU R184, [R1+0x460] ;  /* 0x0004600001b87983 */ /* 0x000f240000300800 */
[----:B------:R-:W4:Y:S01]  /*a17e0*/  LDL.LU R185, [R1+0x464] ;  /* 0x0004640001b97983 */ /* 0x000f220000300800 */
[----:B------:R-:W4:Y:S01]  /*a17f0*/  LDL.LU R186, [R1+0x468] ;  /* 0x0004680001ba7983 */ /* 0x000f220000300800 */
[----:B------:R-:W4:Y:S02]  /*a1800*/  LDL.LU R187, [R1+0x46c] ;  /* 0x00046c0001bb7983 */ /* 0x000f240000300800 */
[----:B------:R-:W4:Y:S02]  /*a1810*/  LDL.LU R188, [R1+0x470] ;  /* 0x0004700001bc7983 */ /* 0x000f240000300800 */
[----:B------:R-:W4:Y:S02]  /*a1820*/  LDL.LU R189, [R1+0x474] ;  /* 0x0004740001bd7983 */ /* 0x000f240000300800 */
[----:B--2---:R-:W-:-:S02]  /*a1830*/  IMAD.MOV.U32 R191, RZ, RZ, R46 ;  /* 0x000000ffffbf7224 */ /* 0x004fc400078e002e */
[----:B---3--:R-:W-:Y:S02]  /*a1840*/  IMAD.MOV.U32 R190, RZ, RZ, R47 ;  /* 0x000000ffffbe7224 */ /* 0x008fe400078e002f */
[----:B------:R-:W2:Y:S01]  /*a1850*/  LDL.LU R47, [R1+0x4c64] ;  /* 0x004c6400012f7983 */ /* 0x000ea20000300800 */
        /* <DEDUP_REMOVED lines=10> */
[----:B------:R-:W-:Y:S01]  /*a1900*/  HMMA.1688.F32.TF32 R148, R212, R30, R148 ;  /* 0x0000001ed494723c */ /* 0x000fe20000081094 */
[----:B--2---:R-:W-:Y:S01]  /*a1910*/  IMAD.MOV.U32 R198, RZ, RZ, R47 ;  /* 0x000000ffffc67224 */ /* 0x004fe200078e002f */
[----:B---3--:R-:W-:-:S02]  /*a1920*/  MOV R197, R46 ;  /* 0x0000002e00c57202 */ /* 0x008fc40000000f00 */
[----:B------:R-:W2:Y:S01]  /*a1930*/  LDL.LU R46, [R1+0x4c5c] ;  /* 0x004c5c00012e7983 */ /* 0x000ea20000300800 */
[----:B------:R-:W2:Y:S03]  /*a1940*/  LDL.LU R47, [R1+0x4c58] ;  /* 0x004c5800012f7983 */ /* 0x000ea60000300800 */
[C---:B------:R-:W-:Y:S11]  /*a1950*/  HMMA.1688.F32.TF32 R144, R212.reuse, R38, R144 ;  /* 0x00000026d490723c */ /* 0x040ff60000081090 */
[----:B------:R-:W-:Y:S05]  /*a1960*/  @!UPT UIADD3 URZ, URZ, URZ, URZ ;  /* 0x0000003f3f3ff290 */ /* 0x000fea000fffe03f */
[----:B------:R-:W-:Y:S02]  /*a1970*/  IMAD.MOV.U32 R37, RZ, RZ, R148 ;  /* 0x000000ffff257224 */ /* 0x000fe400078e0094 */
[----:B------:R-:W-:Y:S01]  /*a1980*/  IMAD.MOV.U32 R36, RZ, RZ, R149 ;  /* 0x000000ffff247224 */ /* 0x000fe200078e0095 */
[----:B------:R-:W-:Y:S01]  /*a1990*/  MOV R33, R150 ;  /* 0x0000009600217202 */ /* 0x000fe20000000f00 */
[----:B------:R-:W-:Y:S02]  /*a19a0*/  IMAD.MOV.U32 R32, RZ, RZ, R151 ;  /* 0x000000ffff207224 */ /* 0x000fe400078e0097 */
[----:B------:R-:W-:Y:S01]  /*a19b0*/  HMMA.1688.F32.TF32 R148, R212, R34, R152 ;  /* 0x00000022d494723c */ /* 0x000fe20000081098 */
[----:B------:R-:W3:Y:S01]  /*a19c0*/  LDL.LU R199, [R1+0x49c] ;  /* 0x00049c0001c77983 */ /* 0x000ee20000300800 */
[----:B------:R-:W-:Y:S02]  /*a19d0*/  IMAD.MOV.U32 R180, RZ, RZ, R94 ;  /* 0x000000ffffb47224 */ /* 0x000fe400078e005e */
[----:B------:R-:W3:Y:S02]  /*a19e0*/  LDL.LU R94, [R1+0x4c54] ;  /* 0x004c5400015e7983 */ /* 0x000ee40000300800 */
[----:B----4-:R-:W-:Y:S01]  /*a19f0*/  IMAD.MOV.U32 R181, RZ, RZ, R95 ;  /* 0x000000ffffb57224 */ /* 0x010fe200078e005f */
[----:B------:R-:W-:Y:S01]  /*a1a00*/  MOV R182, R90 ;  /* 0x0000005a00b67202 */ /* 0x000fe20000000f00 */
[----:B------:R-:W3:Y:S01]  /*a1a10*/  LDL.LU R95, [R1+0x4c50] ;  /* 0x004c5000015f7983 */ /* 0x000ee20000300800 */
[----:B------:R-:W4:Y:S02]  /*a1a20*/  LDL.LU R90, [R1+0x4c4c] ;  /* 0x004c4c00015a7983 */ /* 0x000f240000300800 */
[----:B------:R-:W-:-:S02]  /*a1a30*/  IMAD.MOV.U32 R183, RZ, RZ, R91 ;  /* 0x000000ffffb77224 */ /* 0x000fc400078e005b */
[----:B------:R-:W4:Y:S01]  /*a1a40*/  LDL.LU R91, [R1+0x4c48] ;  /* 0x004c4800015b7983 */ /* 0x000f220000300800 */
[----:B------:R-:W-:Y:S02]  /*a1a50*/  IMAD.MOV.U32 R53, RZ, RZ, R144 ;  /* 0x000000ffff357224 */ /* 0x000fe400078e0090 */
[----:B------:R-:W-:Y:S02]  /*a1a60*/  IMAD.MOV.U32 R52, RZ, RZ, R145 ;  /* 0x000000ffff347224 */ /* 0x000fe400078e0091 */
[----:B------:R-:W-:Y:S01]  /*a1a70*/  IMAD.MOV.U32 R144, RZ, RZ, R86 ;  /* 0x000000ffff907224 */ /* 0x000fe200078e0056 */
[----:B------:R-:W-:Y:S01]  /*a1a80*/  MOV R49, R146 ;  /* 0x0000009200317202 */ /* 0x000fe20000000f00 */
[----:B------:R-:W3:Y:S01]  /*a1a90*/  LDL.LU R86, [R1+0x4c44] ;  /* 0x004c440001567983 */ /* 0x000ee20000300800 */
[----:B------:R-:W-:Y:S02]  /*a1aa0*/  IMAD.MOV.U32 R145, RZ, RZ, R87 ;  /* 0x000000ffff917224 */ /* 0x000fe400078e0057 */
[----:B------:R-:W-:-:S02]  /*a1ab0*/  IMAD.MOV.U32 R48, RZ, RZ, R147 ;  /* 0x000000ffff307224 */ /* 0x000fc400078e0093 */
[----:B------:R-:W3:Y:S01]  /*a1ac0*/  LDL.LU R87, [R1+0x4c40] ;  /* 0x004c400001577983 */ /* 0x000ee20000300800 */
[----:B------:R-:W-:Y:S01]  /*a1ad0*/  MOV R146, R82 ;  /* 0x0000005200927202 */ /* 0x000fe20000000f00 */
[----:B------:R-:W-:Y:S01]  /*a1ae0*/  IMAD.MOV.U32 R147, RZ, RZ, R83 ;  /* 0x000000ffff937224 */ /* 0x000fe200078e0053 */
[----:B------:R-:W3:Y:S01]  /*a1af0*/  LDL.LU R82, [R1+0x4c3c] ;  /* 0x004c3c0001527983 */ /* 0x000ee20000300800 */
[----:B------:R-:W3:Y:S02]  /*a1b00*/  LDL.LU R83, [R1+0x4c38] ;  /* 0x004c380001537983 */ /* 0x000ee40000300800 */
        /* <DEDUP_REMOVED lines=9> */
[----:B------:R-:W-:Y:S01]  /*a1ba0*/  IMAD.MOV.U32 R40, RZ, RZ, R151 ;  /* 0x000000ffff287224 */ /* 0x000fe200078e0097 */
[----:B------:R-:W-:Y:S01]  /*a1bb0*/  MOV R150, R58 ;  /* 0x0000003a00967202 */ /* 0x000fe20000000f00 */
        /* <DEDUP_REMOVED lines=8> */
[----:B------:R-:W-:Y:S01]  /*a1c40*/  IMAD.MOV.U32 R154, RZ, RZ, R67 ;  /* 0x000000ffff9a7224 */ /* 0x000fe200078e0043 */
[----:B------:R-:W-:Y:S01]  /*a1c50*/  MOV R155, R71 ;  /* 0x00000047009b7202 */ /* 0x000fe20000000f00 */
[----:B--2---:R-:W-:Y:S11]  /*a1c60*/  HMMA.1688.F32.TF32 R136, R212, R46, R136 ;  /* 0x0000002ed488723c */ /* 0x004ff60000081088 */
[----:B------:R-:W-:Y:S11]  /*a1c70*/  @!UPT UIADD3 URZ, URZ, URZ, URZ ;  /* 0x0000003f3f3ff290 */ /* 0x000ff6000fffe03f */
[----:B------:R-:W-:Y:S02]  /*a1c80*/  @!UPT UIADD3 URZ, URZ, URZ, URZ ;  /* 0x0000003f3f3ff290 */ /* 0x000fe4000fffe03f */
[----:B------:R-:W-:Y:S02]  /*a1c90*/  IMAD.MOV.U32 R129, RZ, RZ, R136 ;  /* 0x000000ffff817224 */ /* 0x000fe400078e0088 */
[----:B------:R-:W-:Y:S02]  /*a1ca0*/  IMAD.MOV.U32 R128, RZ, RZ, R137 ;  /* 0x000000ffff807224 */ /* 0x000fe400078e0089 */
[----:B------:R-:W-:Y:S01]  /*a1cb0*/  IMAD.MOV.U32 R136, RZ, RZ, R78 ;  /* 0x000000ffff887224 */ /* 0x000fe200078e004e */
[----:B------:R-:W-:Y:S01]  /*a1cc0*/  MOV R125, R138 ;  /* 0x0000008a007d7202 */ /* 0x000fe20000000f00 */
[----:B------:R-:W2:Y:S01]  /*a1cd0*/  LDL.LU R78, [R1+0x4c34] ;  /* 0x004c3400014e7983 */ /* 0x000ea20000300800 */
[----:B------:R-:W-:Y:S02]  /*a1ce0*/  IMAD.MOV.U32 R137, RZ, RZ, R79 ;  /* 0x000000ffff897224 */ /* 0x000fe400078e004f */
[----:B------:R-:W-:Y:S02]  /*a1cf0*/  IMAD.MOV.U32 R124, RZ, RZ, R139 ;  /* 0x000000ffff7c7224 */ /* 0x000fe400078e008b */
[----:B------:R-:W2:Y:S01]  /*a1d00*/  LDL.LU R79, [R1+0x4c30] ;  /* 0x004c3000014f7983 */ /* 0x000ea20000300800 */
[----:B------:R-:W-:Y:S01]  /*a1d10*/  MOV R138, R74 ;  /* 0x0000004a008a7202 */ /* 0x000fe20000000f00 */
[----:B------:R-:W-:Y:S01]  /*a1d20*/  IMAD.MOV.U32 R139, RZ, RZ, R75 ;  /* 0x000000ffff8b7224 */ /* 0x000fe200078e004b */
        /* <DEDUP_REMOVED lines=9> */
[----:B------:R-:W4:Y:S02]  /*a1dc0*/  LDL.LU R59, [R1+0x4c08] ;  /* 0x004c0800013b7983 */ /* 0x000f240000300800 */
[----:B------:R-:W4:Y:S02]  /*a1dd0*/  LDL.LU R63, [R1+0x4c04] ;  /* 0x004c0400013f7983 */ /* 0x000f240000300800 */
[----:B------:R-:W4:Y:S01]  /*a1de0*/  LDL.LU R66, [R1+0x4c00] ;  /* 0x004c000001427983 */ /* 0x000f220000300800 */
[----:B------:R-:W4:Y:S01]  /*a1df0*/  LDL.LU R67, [R1+0x4bfc] ;  /* 0x004bfc0001437983 */ /* 0x000f220000300800 */
[----:B------:R-:W4:Y:S02]  /*a1e00*/  LDL.LU R71, [R1+0x4bf8] ;  /* 0x004bf80001477983 */ /* 0x000f240000300800 */
[----:B------:R-:W-:-:S02]  /*a1e10*/  IMAD.MOV.U32 R29, RZ, RZ, R156 ;  /* 0x000000ffff1d7224 */ /* 0x000fc400078e009c */
[----:B------:R-:W-:Y:S01]  /*a1e20*/  IMAD.MOV.U32 R28, RZ, RZ, R157 ;  /* 0x000000ffff1c7224 */ /* 0x000fe200078e009d */
[----:B------:R-:W-:Y:S01]  /*a1e30*/  MOV R25, R158 ;  /* 0x0000009e00197202 */ /* 0x000fe20000000f00 */
[----:B------:R-:W-:Y:S01]  /*a1e40*/  IMAD.MOV.U32 R24, RZ, RZ, R159 ;  /* 0x000000ffff187224 */ /* 0x000fe200078e009f */
[C---:B---3--:R-:W-:Y:S08]  /*a1e50*/  HMMA.1688.F32.TF32 R168, R212.reuse, R82, R168 ;  /* 0x00000052d4a8723c */ /* 0x048ff000000810a8 */
[C---:B------:R-:W-:Y:S08]  /*a1e60*/  HMMA.1688.F32.TF32 R136, R212.reuse, R94, R136 ;  /* 0x0000005ed488723c */ /* 0x040ff00000081088 */
[C---:B--2---:R-:W-:Y:S08]  /*a1e70*/  HMMA.1688.F32.TF32 R156, R212.reuse, R50, R200 ;  /* 0x00000032d49c723c */ /* 0x044ff000000810c8 */
[C---:B------:R-:W-:Y:S08]  /*a1e80*/  HMMA.1688.F32.TF32 R196, R212.reuse, R54, R196 ;  /* 0x00000036d4c4723c */ /* 0x040ff000000810c4 */
[C---:B----4-:R-:W-:Y:S07]  /*a1e90*/  HMMA.1688.F32.TF32 R192, R212.reuse, R58, R192 ;  /* 0x0000003ad4c0723c */ /* 0x050fee00000810c0 */
[----:B------:R-:W-:Y:S01]  /*a1ea0*/  STL.64 [R1+0xa30], R156 ;  /* 0x000a309c01007387 */ /* 0x000fe20000100a00 */
[----:B------:R1:W-:Y:S02]  /*a1eb0*/  STL.64 [R1+0xa38], R158 ;  /* 0x000a389e01007387 */ /* 0x0003e40000100a00 */
[C---:B-1----:R-:W-:Y:S05]  /*a1ec0*/  HMMA.1688.F32.TF32 R156, R212.reuse, R62, R188 ;  /* 0x0000003ed49c723c */ /* 0x042fea00000810bc */
[----:B------:R-:W-:Y:S01]  /*a1ed0*/  STL.64 [R1+0xa20], R196 ;  /* 0x000a20c401007387 */ /* 0x000fe20000100a00 */
[----:B------:R-:W-:Y:S02]  /*a1ee0*/  STL.64 [R1+0xa28], R198 ;  /* 0x000a28c601007387 */ /* 0x000fe40000100a00 */
[C---:B------:R-:W-:Y:S05]  /*a1ef0*/  HMMA.1688.F32.TF32 R184, R212.reuse, R66, R184 ;  /* 0x00000042d4b8723c */ /* 0x040fea00000810b8 */
[----:B------:R-:W-:Y:S01]  /*a1f00*/  STL.64 [R1+0xa10], R192 ;  /* 0x000a10c001007387 */ /* 0x000fe20000100a00 */
[----:B------:R-:W-:Y:S02]  /*a1f10*/  STL.64 [R1+0xa18], R194 ;  /* 0x000a18c201007387 */ /* 0x000fe40000100a00 */
[C---:B------:R-:W-:Y:S07]  /*a1f20*/  HMMA.1688.F32.TF32 R180, R212.reuse, R70, R180 ;  /* 0x00000046d4b4723c */ /* 0x040fee00000810b4 */
[----:B------:R-:W-:Y:S01]  /*a1f30*/  STL.64 [R1+0xa00], R156 ;  /* 0x000a009c01007387 */ /* 0x000fe20000100a00 */
[----:B------:R1:W-:Y:S02]  /*a1f40*/  STL.64 [R1+0xa08], R158 ;  /* 0x000a089e01007387 */ /* 0x0003e40000100a00 */
[C---:B-1----:R-:W-:Y:S05]  /*a1f50*/  HMMA.1688.F32.TF32 R156, R212.reuse, R74, R176 ;  /* 0x0000004ad49c723c */ /* 0x042fea00000810b0 */
[----:B------:R-:W-:Y:S01]  /*a1f60*/  STL.64 [R1+0x9f0], R184 ;  /* 0x0009f0b801007387 */ /* 0x000fe20000100a00 */
[----:B------:R-:W-:Y:S07]  /*a1f70*/  STL.64 [R1+0x9f8], R186 ;  /* 0x0009f8ba01007387 */ /* 0x000fee0000100a00 */
[----:B------:R-:W-:Y:S02]  /*a1f80*/  STL.64 [R1+0x9e0], R180 ;  /* 0x0009e0b401007387 */ /* 0x000fe40000100a00 */
[----:B------:R-:W-:Y:S08]  /*a1f90*/  STL.64 [R1+0x9e8], R182 ;  /* 0x0009e8b601007387 */ /* 0x000ff00000100a00 */
[----:B------:R-:W-:Y:S01]  /*a1fa0*/  STL.64 [R1+0x9d0], R156 ;  /* 0x0009d09c01007387 */ /* 0x000fe20000100a00 */
[----:B------:R1:W-:Y:S02]  /*a1fb0*/  STL.64 [R1+0x9d8], R158 ;  /* 0x0009d89e01007387 */ /* 0x0003e40000100a00 */
[C---:B-1----:R-:W-:Y:S08]  /*a1fc0*/  HMMA.1688.F32.TF32 R156, R212.reuse, R86, R164 ;  /* 0x00000056d49c723c */ /* 0x042ff000000810a4 */
[C---:B------:R-:W-:Y:S11]  /*a1fd0*/  HMMA.1688.F32.TF32 R172, R212.reuse, R78, R172 ;  /* 0x0000004ed4ac723c */ /* 0x040ff600000810ac */
[----:B------:R-:W-:Y:S05]  /*a1fe0*/  @!UPT UIADD3 URZ, URZ, URZ, URZ ;  /* 0x0000003f3f3ff290 */ /* 0x000fea000fffe03f */
[----:B------:R-:W-:Y:S02]  /*a1ff0*/  IMAD.MOV.U32 R61, RZ, RZ, R156 ;  /* 0x000000ffff3d7224 */ /* 0x000fe400078e009c */
[----:B------:R-:W-:Y:S01]  /*a2000*/  IMAD.MOV.U32 R60, RZ, RZ, R157 ;  /* 0x000000ffff3c7224 */ /* 0x000fe200078e009d */
[----:B------:R-:W-:Y:S01]  /*a2010*/  MOV R57, R158 ;  /* 0x0000009e00397202 */ /* 0x000fe20000000f00 */
[----:B------:R-:W-:Y:S02]  /*a2020*/  IMAD.MOV.U32 R56, RZ, RZ, R159 ;  /* 0x000000ffff387224 */ /* 0x000fe400078e009f */
[----:B------:R-:W-:Y:S01]  /*a2030*/  HMMA.1688.F32.TF32 R156, R212, R90, R144 ;  /* 0x0000005ad49c723c */ /* 0x000fe20000081090 */
[----:B------:R-:W-:Y:S01]  /*a2040*/  STL.64 [R1+0x9c0], R172 ;  /* 0x0009c0ac01007387 */ /* 0x000fe20000100a00 */
[----:B------:R-:W-:Y:S02]  /*a2050*/  STL.64 [R1+0x9c8], R174 ;  /* 0x0009c8ae01007387 */ /* 0x000fe40000100a00 */
[----:B------:R-:W-:Y:S02]  /*a2060*/  STL.64 [R1+0x9b0], R168 ;  /* 0x0009b0a801007387 */ /* 0x000fe40000100a00 */
[----:B------:R-:W-:Y:S02]  /*a2070*/  STL.64 [R1+0x9b8], R170 ;  /* 0x0009b8aa01007387 */ /* 0x000fe40000100a00 */
[----:B------:R-:W-:-:S02]  /*a2080*/  IMAD.MOV.U32 R144, RZ, RZ, R102 ;  /* 0x000000ffff907224 */ /* 0x000fc400078e0066 */
[----:B------:R-:W2:Y:S01]  /*a2090*/  LDL.LU R102, [R1+0x4bf4] ;  /* 0x004bf40001667983 */ /* 0x000ea20000300800 */
[----:B------:R-:W-:Y:S01]  /*a20a0*/  MOV R145, R103 ;  /* 0x0000006700917202 */ /* 0x000fe20000000f00 */
[----:B------:R-:W-:Y:S02]  /*a20b0*/  IMAD.MOV.U32 R146, RZ, RZ, R98 ;  /* 0x000000ffff927224 */ /* 0x000fe400078e0062 */
[----:B------:R-:W-:-:S09]  /*a20c0*/  IMAD.MOV.U32 R147, RZ, RZ, R99 ;  /* 0x000000ffff937224 */ /* 0x000fd200078e0063 */
[----:B------:R-:W-:Y:S01]  /*a20d0*/  STL.64 [R1+0x990], R156 ;  /* 0x0009909c01007387 */ /* 0x000fe20000100a00 */
[----:B------:R-:W-:Y:S02]  /*a20e0*/  STL.64 [R1+0x998], R158 ;  /* 0x0009989e01007387 */ /* 0x000fe40000100a00 */
[----:B------:R-:W2:Y:S02]  /*a20f0*/  LDL.LU R103, [R1+0x4bf0] ;  /* 0x004bf00001677983 */ /* 0x000ea40000300800 */
[----:B------:R-:W3:Y:S01]  /*a2100*/  LDL.LU R98, [R1+0x4bec] ;  /* 0x004bec0001627983 */ /* 0x000ee20000300800 */
[----:B------:R-:W3:Y:S01]  /*a2110*/  LDL.LU R99, [R1+0x4be8] ;  /* 0x004be80001637983 */ /* 0x000ee20000300800 */
[----:B------:R1:W-:Y:S02]  /*a2120*/  STL.64 [R1+0x980], R136 ;  /* 0x0009808801007387 */ /* 0x0003e40000100a00 */
[----:B-1----:R-:W-:Y:S01]  /*a2130*/  IMAD.MOV.U32 R136, RZ, RZ, R106 ;  /* 0x000000ffff887224 */ /* 0x002fe200078e006a */
[----:B------:R-:W-:Y:S01]  /*a2140*/  MOV R137, R107 ;  /* 0x0000006b00897202 */ /* 0x000fe20000000f00 */
[----:B------:R-:W4:Y:S01]  /*a2150*/  LDL.LU R106, [R1+0x4be4] ;  /* 0x004be400016a7983 */ /* 0x000f220000300800 */
[----:B------:R-:W4:Y:S01]  /*a2160*/  LDL.LU R107, [R1+0x4be0] ;  /* 0x004be000016b7983 */ /* 0x000f220000300800 */
[----:B------:R-:W-:Y:S01]  /*a2170*/  MOV R65, R138 ;  /* 0x0000008a00417202 */ /* 0x000fe20000000f00 */
[----:B------:R-:W-:Y:S01]  /*a2180*/  IMAD.MOV.U32 R64, RZ, RZ, R139 ;  /* 0x000000ffff407224 */ /* 0x000fe200078e008b */
[----:B------:R-:W4:Y:S01]  /*a2190*/  LDL.LU R138, [R1+0x78] ;  /* 0x00007800018a7983 */ /* 0x000f220000300800 */
[----:B------:R-:W4:Y:S01]  /*a21a0*/  LDL.LU R139, [R1+0x7c] ;  /* 0x00007c00018b7983 */ /* 0x000f220000300800 */
[C---:B--2---:R-:W-:Y:S08]  /*a21b0*/  HMMA.1688.F32.TF32 R148, R212.reuse, R102, R148 ;  /* 0x00000066d494723c */ /* 0x044ff00000081094 */
[C---:B---3--:R-:W-:Y:S11]  /*a21c0*/  HMMA.1688.F32.TF32 R156, R212.reuse, R98, R160 ;  /* 0x00000062d49c723c */ /* 0x048ff600000810a0 */
[----:B------:R-:W-:Y:S11]  /*a21d0*/  @!UPT UIADD3 URZ, URZ, URZ, URZ ;  /* 0x0000003f3f3ff290 */ /* 0x000ff6000fffe03f */
[----:B------:R-:W-:Y:S01]  /*a21e0*/  @!UPT UIADD3 URZ, URZ, URZ, URZ ;  /* 0x0000003f3f3ff290 */ /* 0x000fe2000fffe03f */
[----:B------:R-:W-:Y:S01]  /*a21f0*/  STL.64 [R1+0x970], R156 ;  /* 0x0009709c01007387 */ /* 0x000fe20000100a00 */
[----:B------:R-:W-:Y:S02]  /*a2200*/  STL.64 [R1+0x978], R158 ;  /* 0x0009789e01007387 */ /* 0x000fe40000100a00 */
[----:B------:R-:W-:Y:S02]  /*a2210*/  IMAD.MOV.U32 R69, RZ, RZ, R150 ;  /* 0x000000ffff457224 */ /* 0x000fe400078e0096 */
[----:B------:R4:W-:Y:S02]  /*a2220*/  STL.64 [R1+0x960], R148 ;  /* 0x0009609401007387 */ /* 0x0009e40000100a00 */
[----:B------:R-:W-:Y:S01]  /*a2230*/  IMAD.MOV.U32 R68, RZ, RZ, R151 ;  /* 0x000000ffff447224 */ /* 0x000fe200078e0097 */
[----:B------:R-:W2:Y:S01]  /*a2240*/  LDL.LU R168, [R1+0x60] ;  /* 0x0000600001a87983 */ /* 0x000ea20000300800 */
[----:B----4-:R-:W-:Y:S11]  /*a2250*/  HMMA.1688.F32.TF32 R148, R212, R106, R152 ;  /* 0x0000006ad494723c */ /* 0x010ff60000081098 */
[----:B------:R-:W-:Y:S11]  /*a2260*/  @!UPT UIADD3 URZ, URZ, URZ, URZ ;  /* 0x0000003f3f3ff290 */ /* 0x000ff6000fffe03f */
[----:B------:R-:W-:Y:S01]  /*a2270*/  @!UPT UIADD3 URZ, URZ, URZ, URZ ;  /* 0x0000003f3f3ff290 */ /* 0x000fe2000fffe03f */
[----:B------:R1:W-:Y:S01]  /*a2280*/  STL.64 [R1+0x950], R148 ;  /* 0x0009509401007387 */ /* 0x0003e20000100a00 */
[----:B------:R3:W-:Y:S02]  /*a2290*/  STL.64 [R1+0x958], R150 ;  /* 0x0009589601007387 */ /* 0x0007e40000100a00 */
[----:B------:R-:W2:Y:S02]  /*a22a0*/  LDL.LU R169, [R1+0x64] ;  /* 0x0000640001a97983 */ /* 0x000ea40000300800 */
[----:B------:R-:W2:Y:S01]  /*a22b0*/  LDL.LU R170, [R1+0x68] ;  /* 0x0000680001aa7983 */ /* 0x000ea20000300800 */
[----:B------:R-:W2:Y:S01]  /*a22c0*/  LDL.LU R171, [R1+0x6c] ;  /* 0x00006c0001ab7983 */ /* 0x000ea20000300800 */
        /* <DEDUP_REMOVED lines=8> */
[----:B-1----:R-:W2:Y:S01]  /*a2350*/  LDL.LU R148, [R1+0x30] ;  /* 0x0000300001947983 */ /* 0x002ea20000300800 */
[----:B------:R-:W-:Y:S01]  /*a2360*/  MOV R149, R110 ;  /* 0x0000006e00957202 */ /* 0x000fe20000000f00 */
[----:B---3--:R-:W-:Y:S01]  /*a2370*/  IMAD.MOV.U32 R150, RZ, RZ, R111 ;  /* 0x000000ffff967224 */ /* 0x008fe200078e006f */
[----:B------:R-:W3:Y:S01]  /*a2380*/  LDL.LU R110, [R1+0x4bdc] ;  /* 0x004bdc00016e7983 */ /* 0x000ee20000300800 */
[----:B------:R-:W3:Y:S02]  /*a2390*/  LDL.LU R111, [R1+0x4bd8] ;  /* 0x004bd800016f7983 */ /* 0x000ee40000300800 */
[----:B------:R-:W2:Y:S02]  /*a23a0*/  LDL.LU R151, [R1+0x3c] ;  /* 0x00003c0001977983 */ /* 0x000ea40000300800 */
[----:B------:R-:W-:Y:S01]  /*a23b0*/  IMAD.MOV.U32 R152, RZ, RZ, R134 ;  /* 0x000000ffff987224 */ /* 0x000fe200078e0086 */
[----:B------:R-:W-:Y:S01]  /*a23c0*/  MOV R153, R135 ;  /* 0x0000008700997202 */ /* 0x000fe20000000f00 */
[----:B------:R-:W2:Y:S01]  /*a23d0*/  LDL.LU R134, [R1+0x4bd4] ;  /* 0x004bd40001867983 */ /* 0x000ea20000300800 */
[----:B------:R-:W2:Y:S02]  /*a23e0*/  LDL.LU R135, [R1+0x4bd0] ;  /* 0x004bd00001877983 */ /* 0x000ea40000300800 */
[----:B------:R-:W-:-:S02]  /*a23f0*/  IMAD.MOV.U32 R154, RZ, RZ, R114 ;  /* 0x000000ffff9a7224 */ /* 0x000fc400078e0072 */
[----:B------:R-:W-:Y:S01]  /*a2400*/  IMAD.MOV.U32 R155, RZ, RZ, R115 ;  /* 0x000000ffff9b7224 */ /* 0x000fe200078e0073 */
[----:B------:R-:W2:Y:S01]  /*a2410*/  LDL.LU R114, [R1+0x4bcc] ;  /* 0x004bcc0001727983 */ /* 0x000ea20000300800 */
[----:B------:R-:W2:Y:S01]  /*a2420*/  LDL.LU R115, [R1+0x4bc8] ;  /* 0x004bc80001737983 */ /* 0x000ea20000300800 */
[----:B---3--:R-:W-:Y:S07]  /*a2430*/  HMMA.1688.F32.TF32 R156, R212, R110, R144 ;  /* 0x0000006ed49c723c */ /* 0x008fee0000081090 */
[----:B------:R-:W-:-:S02]  /*a2440*/  MOV R144, R130 ;  /* 0x0000008200907202 */ /* 0x000fc40000000f00 */
[----:B------:R-:W3:Y:S01]  /*a2450*/  LDL.LU R130, [R1+0x4bc4] ;  /* 0x004bc40001827983 */ /* 0x000ee20000300800 */
[----:B--2---:R-:W-:Y:S01]  /*a2460*/  HMMA.1688.F32.TF32 R136, R212, R114, R136 ;  /* 0x00000072d488723c */ /* 0x004fe20000081088 */
[----:B------:R-:W-:Y:S02]  /*a2470*/  IMAD.MOV.U32 R145, RZ, RZ, R122 ;  /* 0x000000ffff917224 */ /* 0x000fe400078e007a */
[----:B------:R-:W-:Y:S01]  /*a2480*/  IMAD.MOV.U32 R146, RZ, RZ, R118 ;  /* 0x000000ffff927224 */ /* 0x000fe200078e0076 */
[----:B------:R-:W-:-:S09]  /*a2490*/  MOV R147, R119 ;  /* 0x0000007700937202 */ /* 0x000fd20000000f00 */
[----:B------:R-:W-:Y:S01]  /*a24a0*/  STL.64 [R1+0x940], R156 ;  /* 0x0009409c01007387 */ /* 0x000fe20000100a00 */
[----:B------:R1:W-:Y:S02]  /*a24b0*/  STL.64 [R1+0x948], R158 ;  /* 0x0009489e01007387 */ /* 0x0003e40000100a00 */
[----:B------:R-:W4:Y:S02]  /*a24c0*/  LDL.LU R122, [R1+0x4bc0] ;  /* 0x004bc000017a7983 */ /* 0x000f240000300800 */
[----:B------:R-:W1:Y:S01]  /*a24d0*/  LDL.LU R118, [R1+0x4bbc] ;  /* 0x004bbc0001767983 */ /* 0x000e620000300800 */
[----:B------:R-:W1:Y:S05]  /*a24e0*/  LDL.LU R119, [R1+0x4bb8] ;  /* 0x004bb80001777983 */ /* 0x000e6a0000300800 */
[----:B------:R-:W-:-:S02]  /*a24f0*/  IMAD.MOV.U32 R77, RZ, RZ, R136 ;  /* 0x000000ffff4d7224 */ /* 0x000fc400078e0088 */
[----:B------:R-:W-:Y:S02]  /*a2500*/  IMAD.MOV.U32 R76, RZ, RZ, R137 ;  /* 0x000000ffff4c7224 */ /* 0x000fe400078e0089 */
[----:B------:R-:W-:Y:S01]  /*a2510*/  IMAD.MOV.U32 R136, RZ, RZ, R123 ;  /* 0x000000ffff887224 */ /* 0x000fe200078e007b */
[----:B------:R-:W-:Y:S01]  /*a2520*/  MOV R73, R138 ;  /* 0x0000008a00497202 */ /* 0x000fe20000000f00 */
[----:B------:R-:W4:Y:S01]  /*a2530*/  LDL.LU R123, [R1+0x4bb4] ;  /* 0x004bb400017b7983 */ /* 0x000f220000300800 */
[----:B------:R-:W-:Y:S01]  /*a2540*/  MOV R137, R126 ;  /* 0x0000007e00897202 */ /* 0x000fe20000000f00 */
[----:B------:R-:W-:Y:S02]  /*a2550*/  IMAD.MOV.U32 R72, RZ, RZ, R139 ;  /* 0x000000ffff487224 */ /* 0x000fe400078e008b */
[----:B------:R-:W2:Y:S02]  /*a2560*/  LDL.LU R126, [R1+0x4bb0] ;  /* 0x004bb000017e7983 */ /* 0x000ea40000300800 */
[----:B------:R-:W-:-:S02]  /*a2570*/  IMAD.MOV.U32 R138, RZ, RZ, R127 ;  /* 0x000000ffff8a7224 */ /* 0x000fc400078e007f */
[----:B------:R-:W-:Y:S01]  /*a2580*/  IMAD.MOV.U32 R139, RZ, RZ, R131 ;  /* 0x000000ffff8b7224 */ /* 0x000fe200078e0083 */
[----:B------:R-:W2:Y:S01]  /*a2590*/  LDL.LU R127, [R1+0x4bac] ;  /* 0x004bac00017f7983 */ /* 0x000ea20000300800 */
[----:B------:R-:W3:Y:S05]  /*a25a0*/  LDL.LU R131, [R1+0x4ba8] ;  /* 0x004ba80001837983 */ /* 0x000eea0000300800 */
[----:B------:R-:W-:Y:S08]  /*a25b0*/  HMMA.1688.F32.TF32 R136, R20, R10, R136 ;  /* 0x0000000a1488723c */ /* 0x000ff00000081088 */
[C---:B-1----:R-:W-:Y:S08]  /*a25c0*/  HMMA.1688.F32.TF32 R156, R212.reuse, R118, R168 ;  /* 0x00000076d49c723c */ /* 0x042ff000000810a8 */
[C---:B---3--:R-:W-:Y:S11]  /*a25d0*/  HMMA.1688.F32.TF32 R148, R212.reuse, R130, R148 ;  /* 0x00000082d494723c */ /* 0x048ff60000081094 */
[----:B------:R-:W-:Y:S05]  /*a25e0*/  @!UPT UIADD3 URZ, URZ, URZ, URZ ;  /* 0x0000003f3f3ff290 */ /* 0x000fea000fffe03f */
[----:B------:R-:W-:Y:S01]  /*a25f0*/  MOV R85, R156 ;  /* 0x0000009c00557202 */ /* 0x000fe20000000f00 */
[----:B------:R-:W-:Y:S02]  /*a2600*/  IMAD.MOV.U32 R84, RZ, RZ, R157 ;  /* 0x000000ffff547224 */ /* 0x000fe400078e009d */
[----:B------:R-:W-:Y:S01]  /*a2610*/  IMAD.MOV.U32 R81, RZ, RZ, R158 ;  /* 0x000000ffff517224 */ /* 0x000fe200078e009e */
[----:B------:R-:W-:Y:S02]  /*a2620*/  MOV R80, R159 ;  /* 0x0000009f00507202 */ /* 0x000fe40000000f00 */
[C---:B----4-:R-:W-:Y:S02]  /*a2630*/  HMMA.1688.F32.TF32 R156, R212.reuse, R122, R164 ;  /* 0x0000007ad49c723c */ /* 0x050fe400000810a4 */
[----:B------:R-:W-:Y:S02]  /*a2640*/  IMAD.MOV.U32 R101, RZ, RZ, R150 ;  /* 0x000000ffff657224 */ /* 0x000fe400078e0096 */
[----:B------:R-:W-:Y:S11]  /*a2650*/  IMAD.MOV.U32 R100, RZ, RZ, R151 ;  /* 0x000000ffff647224 */ /* 0x000ff600078e0097 */
[----:B------:R-:W-:Y:S08]  /*a2660*/  @!UPT UIADD3 URZ, URZ, URZ, URZ ;  /* 0x0000003f3f3ff290 */ /* 0x000ff0000fffe03f */
[----:B------:R2:W-:Y:S01]  /*a2670*/  STL.64 [R1+0x910], R156 ;  /* 0x0009109c01007387 */ /* 0x0005e20000100a00 */
[----:B------:R-:W-:Y:S02]  /*a2680*/  IMAD.MOV.U32 R97, RZ, RZ, R158 ;  /* 0x000000ffff617224 */ /* 0x000fe400078e009e */
[----:B------:R-:W-:Y:S02]  /*a2690*/  IMAD.MOV.U32 R96, RZ, RZ, R159 ;  /* 0x000000ffff607224 */ /* 0x000fe400078e009f */
[----:B------:R1:W-:Y:S01]  /*a26a0*/  STL.64 [R1+0x8f0], R148 ;  /* 0x0008f09401007387 */ /* 0x0003e20000100a00 */
[C---:B--2---:R-:W-:Y:S08]  /*a26b0*/  HMMA.1688.F32.TF32 R156, R212.reuse, R126, R160 ;  /* 0x0000007ed49c723c */ /* 0x044ff000000810a0 */
[----:B-1----:R-:W-:Y:S08]  /*a26c0*/  HMMA.1688.F32.TF32 R148, R212, R134, R152 ;  /* 0x00000086d494723c */ /* 0x002ff00000081098 */
[----:B------:R-:W-:Y:S11]  /*a26d0*/  HMMA.1688.F32.TF32 R212, R20, R6, R144 ;  /* 0x0000000614d4723c */ /* 0x000ff60000081090 */
[----:B------:R-:W-:Y:S11]  /*a26e0*/  @!UPT UIADD3 URZ, URZ, URZ, URZ ;  /* 0x0000003f3f3ff290 */ /* 0x000ff6000fffe03f */
[----:B------:R-:W-:Y:S01]  /*a26f0*/  @!UPT UIADD3 URZ, URZ, URZ, URZ ;  /* 0x0000003f3f3ff290 */ /* 0x000fe2000fffe03f */
[----:B------:R-:W-:Y:S01]  /*a2700*/  STL [R1+0x4924], R212 ;  /* 0x004924d401007387 */ /* 0x000fe20000100800 */
[----:B------:R-:W-:Y:S02]  /*a2710*/  STL [R1+0x4920], R213 ;  /* 0x004920d501007387 */ /* 0x000fe40000100800 */
[----:B------:R-:W-:Y:S02]  /*a2720*/  STL [R1+0x491c], R214 ;  /* 0x00491cd601007387 */ /* 0x000fe40000100800 */
[----:B------:R-:W-:Y:S01]  /*a2730*/  STL [R1+0x4918], R215 ;  /* 0x004918d701007387 */ /* 0x000fe20000100800 */
[----:B------:R-:W2:Y:S01]  /*a2740*/  LDL.LU R160, [R1+0xa0] ;  /* 0x0000a00001a07983 */ /* 0x000ea20000300800 */
[----:B------:R1:W-:Y:S02]  /*a2750*/  STL.64 [R1+0x8e0], R136 ;  /* 0x0008e08801007387 */ /* 0x0003e40000100a00 */
        /* <DEDUP_REMOVED lines=56> */
[----:B-1----:R-:W2:Y:S02]  /*a2ae0*/  LDL.LU R136, [R1+0x350] ;  /* 0x0003500001887983 */ /* 0x002ea40000300800 */
[----:B------:R-:W2:Y:S01]  /*a2af0*/  LDL.LU R137, [R1+0x354] ;  /* 0x0003540001897983 */ /* 0x000ea20000300800 */
[----:B---3--:R-:W2:Y:S01]  /*a2b00*/  LDL.LU R138, [R1+0x358] ;  /* 0x00035800018a7983 */ /* 0x008ea20000300800 */
[----:B------:R-:W2:Y:S01]  /*a2b10*/  LDL.LU R139, [R1+0x35c] ;  /* 0x00035c00018b7983 */ /* 0x000ea20000300800 */
[----:B------:R-:W-:Y:S01]  /*a2b20*/  MOV R93, R156 ;  /* 0x0000009c005d7202 */ /* 0x000fe20000000f00 */
[----:B------:R-:W-:Y:S01]  /*a2b30*/  IMAD.MOV.U32 R89, RZ, RZ, R158 ;  /* 0x000000ffff597224 */ /* 0x000fe200078e009e */
[----:B------:R-:W3:Y:S01]  /*a2b40*/  LDL.LU R140, [R1+0x360] ;  /* 0x00036000018c7983 */ /* 0x000ee20000300800 */
[----:B------:R-:W-:Y:S01]  /*a2b50*/  IMAD.MOV.U32 R92, RZ, RZ, R157 ;  /* 0x000000ffff5c7224 */ /* 0x000fe200078e009d */
[----:B------:R-:W-:-:S02]  /*a2b60*/  MOV R88, R159 ;  /* 0x0000009f00587202 */ /* 0x000fc40000000f00 */
[----:B------:R-:W-:Y:S04]  /*a2b70*/  LDS R156, [R142+0x86880] ;  /* 0x086880008e9c7984 */ /* 0x000fe80000000800 */
[----:B------:R1:W-:Y:S01]  /*a2b80*/  LDS R158, [R142+0x86c80] ;  /* 0x086c80008e9e7984 */ /* 0x0003e20000000800 */
[----:B------:R-:W3:Y:S02]  /*a2b90*/  LDL.LU R141, [R1+0x364] ;  /* 0x00036400018d7983 */ /* 0x000ee40000300800 */
[----:B------:R-:W-:Y:S01]  /*a2ba0*/  LDS R157, [R143+0x86880] ;  /* 0x086880008f9d7984 */ /* 0x000fe20000000800 */
[----:B------:R1:W2:Y:S04]  /*a2bb0*/  LDS R159, [R143+0x86c80] ;  /* 0x086c80008f9f7984 */ /* 0x0002a80000000800 */
[----:B-1----:R-:W3:Y:S01]  /*a2bc0*/  LDL.LU R142, [R1+0x368] ;  /* 0x00036800018e7983 */ /* 0x002ee20000300800 */
        /* <DEDUP_REMOVED lines=12> */
[----:B------:R-:W-:Y:S01]  /*a2c90*/  MOV R109, R148 ;  /* 0x00000094006d7202 */ /* 0x000fe20000000f00 */
[----:B------:R-:W4:Y:S02]  /*a2ca0*/  LDL.LU R243, [R1+0x3ac] ;  /* 0x0003ac0001f37983 */ /* 0x000f240000300800 */
[----:B------:R-:W-:Y:S01]  /*a2cb0*/  IMAD.MOV.U32 R108, RZ, RZ, R149 ;  /* 0x000000ffff6c7224 */ /* 0x000fe200078e0095 */
[----:B------:R-:W4:Y:S01]  /*a2cc0*/  LDL.LU R148, [R1+0x390] ;  /* 0x0003900001947983 */ /* 0x000f220000300800 */
[----:B------:R-:W-:-:S02]  /*a2cd0*/  IMAD.MOV.U32 R105, RZ, RZ, R150 ;  /* 0x000000ffff697224 */ /* 0x000fc400078e0096 */
[----:B------:R-:W4:Y:S01]  /*a2ce0*/  LDL.LU R149, [R1+0x394] ;  /* 0x0003940001957983 */ /* 0x000f220000300800 */
[----:B------:R-:W-:Y:S01]  /*a2cf0*/  MOV R104, R151 ;  /* 0x0000009700687202 */ /* 0x000fe20000000f00 */
        /* <DEDUP_REMOVED lines=26> */
[C---:B--2---:R-:W-:Y:S08]  /*a2ea0*/  HMMA.1688.F32.TF32 R136, R20.reuse, R42, R136 ;  /* 0x0000002a1488723c */ /* 0x044ff00000081088 */
[C---:B---3--:R-:W-:Y:S08]  /*a2eb0*/  HMMA.1688.F32.TF32 R244, R20.reuse, R14, R244 ;  /* 0x0000000e14f4723c */ /* 0x048ff000000810f4 */
[C---:B----4-:R-:W-:Y:S08]  /*a2ec0*/  HMMA.1688.F32.TF32 R240, R20.reuse, R18, R240 ;  /* 0x0000001214f0723c */ /* 0x050ff000000810f0 */
[C---:B------:R-:W-:Y:S08]  /*a2ed0*/  HMMA.1688.F32.TF32 R152, R20.reuse, R30, R152 ;  /* 0x0000001e1498723c */ /* 0x040ff00000081098 */
[C---:B------:R-:W-:Y:S08]  /*a2ee0*/  HMMA.1688.F32.TF32 R148, R20.reuse, R26, R148 ;  /* 0x0000001a1494723c */ /* 0x040ff00000081094 */
[C---:B------:R-:W-:Y:S08]  /*a2ef0*/  HMMA.1688.F32.TF32 R144, R20.reuse, R34, R144 ;  /* 0x000000221490723c */ /* 0x040ff00000081090 */
[----:B------:R-:W-:Y:S01]  /*a2f00*/  HMMA.1688.F32.TF32 R140, R20, R38, R140 ;  /* 0x00000026148c723c */ /* 0x000fe2000008108c */
[----:B------:R1:W-:Y:S01]  /*a2f10*/  STL [R1+0x8d0], R244 ;  /* 0x0008d0f401007387 */ /* 0x0003e20000100800 */
[----:B------:R-:W-:Y:S01]  /*a2f20*/  IMAD.MOV.U32 R113, RZ, RZ, R246 ;  /* 0x000000ffff717224 */ /* 0x000fe200078e00f6 */
[----:B------:R-:W-:Y:S01]  /*a2f30*/  MOV R112, R247 ;  /* 0x000000f700707202 */ /* 0x000fe20000000f00 */
[----:B------:R-:W-:Y:S01]  /*a2f40*/  IMAD.MOV.U32 R212, RZ, RZ, R245 ;  /* 0x000000ffffd47224 */ /* 0x000fe200078e00f5 */
[----:B------:R-:W2:Y:S01]  /*a2f50*/  LDL.LU.64 R246, [R1+0x4ba0] ;  /* 0x004ba00001f67983 */ /* 0x000ea20000300a00 */
[----:B------:R-:W-:Y:S01]  /*a2f60*/  MOV R215, R242 ;  /* 0x000000f200d77202 */ /* 0x000fe20000000f00 */
[----:B------:R-:W-:-:S02]  /*a2f70*/  IMAD.MOV.U32 R213, RZ, RZ, R240 ;  /* 0x000000ffffd57224 */ /* 0x000fc400078e00f0 */
[----:B------:R-:W-:Y:S01]  /*a2f80*/  IMAD.MOV.U32 R214, RZ, RZ, R241 ;  /* 0x000000ffffd67224 */ /* 0x000fe200078e00f1 */
[----:B-1----:R-:W2:Y:S01]  /*a2f90*/  LDL.LU.64 R244, [R1+0x4b98] ;  /* 0x004b980001f47983 */ /* 0x002ea20000300a00 */
[----:B------:R1:W-:Y:S03]  /*a2fa0*/  STL [R1+0x8cc], R243 ;  /* 0x0008ccf301007387 */ /* 0x0003e60000100800 */
[----:B-1----:R-:W3:Y:S01]  /*a2fb0*/  LDL.LU.64 R242, [R1+0x4b90] ;  /* 0x004b900001f27983 */ /* 0x002ee20000300a00 */
[----:B------:R-:W3:Y:S02]  /*a2fc0*/  LDL.LU.64 R240, [R1+0x4b88] ;  /* 0x004b880001f07983 */ /* 0x000ee40000300a00 */
[----:B------:R-:W-:Y:S02]  /*a2fd0*/  STL.64 [R1+0x8b0], R148 ;  /* 0x0008b09401007387 */ /* 0x000fe40000100a00 */
[----:B------:R1:W-:Y:S02]  /*a2fe0*/  STL.64 [R1+0x8b8], R150 ;  /* 0x0008b89601007387 */ /* 0x0003e40000100a00 */
[----:B-1----:R-:W4:Y:S01]  /*a2ff0*/  LDL.LU.64 R150, [R1+0x4b80] ;  /* 0x004b800001967983 */ /* 0x002f220000300a00 */
        /* <DEDUP_REMOVED lines=16> */
[----:B------:R-:W2:Y:S01]  /*a3100*/  LDL.LU.64 R136, [R1+0x4b38] ;  /* 0x004b380001887983 */ /* 0x000ea20000300a00 */
[C---:B------:R-:W-:Y:S11]  /*a3110*/  HMMA.1688.F32.TF32 R236, R20.reuse, R46, R236 ;  /* 0x0000002e14ec723c */ /* 0x040ff600000810ec */
[----:B------:R-:W-:Y:S11]  /*a3120*/  @!UPT UIADD3 URZ, URZ, URZ, URZ ;  /* 0x0000003f3f3ff290 */ /* 0x000ff6000fffe03f */
[----:B------:R-:W-:Y:S01]  /*a3130*/  @!UPT UIADD3 URZ, URZ, URZ, URZ ;  /* 0x0000003f3f3ff290 */ /* 0x000fe2000fffe03f */
[----:B------:R-:W-:Y:S01]  /*a3140*/  STL.64 [R1+0x860], R236 ;  /* 0x000860ec01007387 */ /* 0x000fe20000100a00 */
[----:B------:R1:W-:Y:S02]  /*a3150*/  STL.64 [R1+0x868], R238 ;  /* 0x000868ee01007387 */ /* 0x0003e40000100a00 */
[C---:B-1----:R-:W-:Y:S08]  /*a3160*/  HMMA.1688.F32.TF32 R236, R20.reuse, R50, R232 ;  /* 0x0000003214ec723c */ /* 0x042ff000000810e8 */
        /* <DEDUP_REMOVED lines=14> */
[C---:B------:R-:W-:Y:S01]  /*a3250*/  HMMA.1688.F32.TF32 R172, R20.reuse, R110, R168 ;  /* 0x0000006e14ac723c */ /* 0x040fe200000810a8 */
        /* <DEDUP_REMOVED lines=9> */
[----:B------:R-:W-:Y:S01]  /*a32f0*/  STL.64 [R1+0x818], R222 ;  /* 0x000818de01007387 */ /* 0x000fe20000100a00 */
[C---:B------:R-:W-:Y:S01]  /*a3300*/  HMMA.1688.F32.TF32 R168, R20.reuse, R114, R164 ;  /* 0x0000007214a8723c */ /* 0x040fe200000810a4 */
[----:B------:R-:W-:Y:S01]  /*a3310*/  STL.64 [R1+0x800], R216 ;  /* 0x000800d801007387 */ /* 0x000fe20000100a00 */
[----:B------:R-:W-:Y:S06]  /*a3320*/  STL.64 [R1+0x808], R218 ;  /* 0x000808da01007387 */ /* 0x000fec0000100a00 */
[C---:B------:R-:W-:Y:S01]  /*a3330*/  HMMA.1688.F32.TF32 R164, R20.reuse, R118, R160 ;  /* 0x0000007614a4723c */ /* 0x040fe200000810a0 */
        /* <DEDUP_REMOVED lines=24> */
[C---:B--2---:R-:W-:Y:S08]  /*a34c0*/  HMMA.1688.F32.TF32 R160, R20.reuse, R122, R136 ;  /* 0x0000007a14a0723c */ /* 0x044ff00000081088 */
[----:B------:R-:W-:Y:S07]  /*a34d0*/  HMMA.1688.F32.TF32 R136, R20, R126, R140 ;  /* 0x0000007e1488723c */ /* 0x000fee000008108c */
[----:B------:R-:W-:-:S02]  /*a34e0*/  IMAD.MOV.U32 R140, RZ, RZ, R148 ;  /* 0x000000ffff8c7224 */ /* 0x000fc400078e0094 */
[----:B------:R-:W-:Y:S01]  /*a34f0*/  IMAD.MOV.U32 R141, RZ, RZ, R149 ;  /* 0x000000ffff8d7224 */ /* 0x000fe200078e0095 */
[----:B----4-:R-:W-:Y:S01]  /*a3500*/  MOV R142, R150 ;  /* 0x00000096008e7202 */ /* 0x010fe20000000f00 */
[----:B------:R-:W-:-:S04]  /*a3510*/  IMAD.MOV.U32 R143, RZ, RZ, R151 ;  /* 0x000000ffff8f7224 */ /* 0x000fc800078e0097 */
[----:B------:R-:W-:Y:S01]  /*a3520*/  STL.64 [R1+0x7a0], R160 ;  /* 0x0007a0a001007387 */ /* 0x000fe20000100a00 */
[----:B------:R-:W-:Y:S02]  /*a3530*/  STL.64 [R1+0x7a8], R162 ;  /* 0x0007a8a201007387 */ /* 0x000fe40000100a00 */
[----:B------:R-:W2:Y:S05]  /*a3540*/  LDL.LU R148, [R1+0x4b34] ;  /* 0x004b340001947983 */ /* 0x000eaa0000300800 */
[----:B------:R-:W-:Y:S01]  /*a3550*/  STL.64 [R1+0x790], R136 ;  /* 0x0007908801007387 */ /* 0x000fe20000100a00 */
[----:B------:R1:W-:Y:S01]  /*a3560*/  STL.64 [R1+0x798], R138 ;  /* 0x0007988a01007387 */ /* 0x0003e20000100a00 */
[----:B------:R-:W2:Y:S02]  /*a3570*/  LDL.LU R149, [R1+0x4b30] ;  /* 0x004b300001957983 */ /* 0x000ea40000300800 */
[----:B------:R-:W2:Y:S02]  /*a3580*/  LDL.LU R150, [R1+0x4b2c] ;  /* 0x004b2c0001967983 */ /* 0x000ea40000300800 */
[----:B------:R-:W2:Y:S01]  /*a3590*/  LDL.LU R151, [R1+0x4b28] ;  /* 0x004b280001977983 */ /* 0x000ea20000300800 */
[----:B-1----:R-:W-:Y:S07]  /*a35a0*/  HMMA.1688.F32.TF32 R136, R20, R130, R144 ;  /* 0x000000821488723c */ /* 0x002fee0000081090 */
[----:B------:R-:W-:-:S02]  /*a35b0*/  IMAD.MOV.U32 R144, RZ, RZ, R155 ;  /* 0x000000ffff907224 */ /* 0x000fc400078e009b */
[----:B------:R-:W4:Y:S01]  /*a35c0*/  LDL.LU R155, [R1+0x4b24] ;  /* 0x004b2400019b7983 */ /* 0x000f220000300800 */
[----:B------:R-:W-:Y:S01]  /*a35d0*/  MOV R145, R154 ;  /* 0x0000009a00917202 */ /* 0x000fe20000000f00 */
[----:B------:R-:W-:Y:S11]  /*a35e0*/  IMAD.MOV.U32 R146, RZ, RZ, R153 ;  /* 0x000000ffff927224 */ /* 0x000ff600078e0099 */
[----:B------:R-:W-:Y:S01]  /*a35f0*/  @!UPT UIADD3 URZ, URZ, URZ, URZ ;  /* 0x0000003f3f3ff290 */ /* 0x000fe2000fffe03f */
[----:B------:R-:W-:Y:S01]  /*a3600*/  STL.64 [R1+0x780], R136 ;  /* 0x0007808801007387 */ /* 0x000fe20000100a00 */
[----:B------:R2:W-:Y:S02]  /*a3610*/  STL.64 [R1+0x788], R138 ;  /* 0x0007888a01007387 */ /* 0x0005e40000100a00 */
[----:B------:R-:W3:Y:S02]  /*a3620*/  LDL.LU R154, [R1+0x4b20] ;  /* 0x004b2000019a7983 */ /* 0x000ee40000300800 */
[----:B------:R-:W3:Y:S01]  /*a3630*/  LDL.LU R153, [R1+0x4b1c] ;  /* 0x004b1c0001997983 */ /* 0x000ee20000300800 */
[----:B------:R-:W3:Y:S01]  /*a3640*/  LDL.LU R147, [R1+0x18c] ;  /* 0x00018c0001937983 */ /* 0x000ee20000300800 */
[----:B--2---:R-:W-:Y:S07]  /*a3650*/  HMMA.1688.F32.TF32 R136, R20, R134, R148 ;  /* 0x000000861488723c */ /* 0x004fee0000081094 */
[----:B------:R-:W-:-:S02]  /*a3660*/  IMAD.MOV.U32 R20, RZ, RZ, R152 ;  /* 0x000000ffff147224 */ /* 0x000fc400078e0098 */
[----:B------:R-:W2:Y:S01]  /*a3670*/  LDL.LU R152, [R1+0x4b18] ;  /* 0x004b180001987983 */ /* 0x000ea20000300800 */
[----:B----4-:R-:W-:Y:S11]  /*a3680*/  MOV R21, R155 ;  /* 0x0000009b00157202 */ /* 0x010ff60000000f00 */
[----:B------:R-:W-:Y:S02]  /*a3690*/  @!UPT UIADD3 URZ, URZ, URZ, URZ ;  /* 0x0000003f3f3ff290 */ /* 0x000fe4000fffe03f */
[----:B------:R-:W-:Y:S01]  /*a36a0*/  STL.64 [R1+0x300], R136 ;  /* 0x0003008801007387 */ /* 0x000fe20000100a00 */
[----:B------:R1:W-:Y:S02]  /*a36b0*/  STL.64 [R1+0x308], R138 ;  /* 0x0003088a01007387 */ /* 0x0003e40000100a00 */
[----:B------:R-:W4:Y:S02]  /*a36c0*/  LDL.LU R155, [R1+0x4b14] ;  /* 0x004b1400019b7983 */ /* 0x000f240000300800 */
[----:B---3--:R-:W-:Y:S02]  /*a36d0*/  IMAD.MOV.U32 R22, RZ, RZ, R154 ;  /* 0x000000ffff167224 */ /* 0x008fe400078e009a */
[----:B------:R-:W-:Y:S01]  /*a36e0*/  IMAD.MOV.U32 R23, RZ, RZ, R153 ;  /* 0x000000ffff177224 */ /* 0x000fe200078e0099 */
[----:B------:R-:W3:Y:S01]  /*a36f0*/  LDL.LU R154, [R1+0x4b10] ;  /* 0x004b1000019a7983 */ /* 0x000ee20000300800 */
[----:B------:R-:W3:Y:S02]  /*a3700*/  LDL.LU R153, [R1+0x4b0c] ;  /* 0x004b0c0001997983 */ /* 0x000ee40000300800 */
[----:B------:R-:W3:Y:S02]  /*a3710*/  LDL.LU R160, [R1+0x1c0] ;  /* 0x0001c00001a07983 */ /* 0x000ee40000300800 */
[----:B------:R-:W3:Y:S01]  /*a3720*/  LDL.LU R161, [R1+0x1c4] ;  /* 0x0001c40001a17983 */ /* 0x000ee20000300800 */
[----:B------:R-:W3:Y:S01]  /*a3730*/  LDL.LU R162, [R1+0x1c8] ;  /* 0x0001c80001a27983 */ /* 0x000ee20000300800 */
[----:B--2---:R-:W-:-:S03]  /*a3740*/  MOV R163, R152 ;  /* 0x0000009800a37202 */ /* 0x004fc60000000f00 */
[----:B------:R-:W2:Y:S01]  /*a3750*/  LDL.LU R152, [R1+0x4b08] ;  /* 0x004b080001987983 */ /* 0x000ea20000300800 */
[----:B------:R-:W3:Y:S02]  /*a3760*/  LDL.LU R168, [R1+0x1e0] ;  /* 0x0001e00001a87983 */ /* 0x000ee40000300800 */
[----:B------:R-:W3:Y:S02]  /*a3770*/  LDL.LU R169, [R1+0x1e4] ;  /* 0x0001e40001a97983 */ /* 0x000ee40000300800 */
[----:B------:R-:W3:Y:S01]  /*a3780*/  LDL.LU R170, [R1+0x1e8] ;  /* 0x0001e80001aa7983 */ /* 0x000ee20000300800 */
[----:B------:R-:W3:Y:S01]  /*a3790*/  LDL.LU R171, [R1+0x1ec] ;  /* 0x0001ec0001ab7983 */ /* 0x000ee20000300800 */
[----:B------:R-:W3:Y:S02]  /*a37a0*/  LDL.LU R172, [R1+0x1f0] ;  /* 0x0001f00001ac7983 */ /* 0x000ee40000300800 */
[----:B------:R-:W3:Y:S02]  /*a37b0*/  LDL.LU R173, [R1+0x1f4] ;  /* 0x0001f40001ad7983 */ /* 0x000ee40000300800 */
[----:B------:R-:W3:Y:S02]  /*a37c0*/  LDL.LU R174, [R1+0x1f8] ;  /* 0x0001f80001ae7983 */ /* 0x000ee40000300800 */
[----:B--2---:R-:W-:-:S02]  /*a37d0*/  IMAD.MOV.U32 R175, RZ, RZ, R152 ;  /* 0x000000ffffaf7224 */ /* 0x004fc400078e0098 */
        /* <DEDUP_REMOVED lines=60> */
[----:B---3--:R-:W-:Y:S01]  /*a3ba0*/  MOV R164, R153 ;  /* 0x0000009900a47202 */ /* 0x008fe20000000f00 */
[----:B------:R-:W-:-:S02]  /*a3bb0*/  IMAD.MOV.U32 R165, RZ, RZ, R154 ;  /* 0x000000ffffa57224 */ /* 0x000fc400078e009a */
[----:B----4-:R-:W-:Y:S02]  /*a3bc0*/  IMAD.MOV.U32 R166, RZ, RZ, R155 ;  /* 0x000000ffffa67224 */ /* 0x010fe400078e009b */
[----:B--2---:R-:W-:Y:S02]  /*a3bd0*/  IMAD.MOV.U32 R183, RZ, RZ, R152 ;  /* 0x000000ffffb77224 */ /* 0x004fe400078e0098 */
[----:B------:R-:W1:Y:S01]  /*a3be0*/  LDL.LU R152, [R1+0x4b00] ;  /* 0x004b000001987983 */ /* 0x000e620000300800 */
[----:B------:R-:W1:Y:S02]  /*a3bf0*/  LDL.LU R153, [R1+0x4afc] ;  /* 0x004afc0001997983 */ /* 0x000e640000300800 */
[----:B------:R-:W1:Y:S02]  /*a3c00*/  LDL.LU R154, [R1+0x4af8] ;  /* 0x004af800019a7983 */ /* 0x000e640000300800 */
[----:B------:R-:W1:Y:S01]  /*a3c10*/  LDL.LU R155, [R1+0x4af4] ;  /* 0x004af400019b7983 */ /* 0x000e620000300800 */
[----:B------:R-:W2:Y:S01]  /*a3c20*/  LDL.LU R167, [R1+0x1dc] ;  /* 0x0001dc0001a77983 */ /* 0x000ea20000300800 */
[----:B------:R-:W3:Y:S02]  /*a3c30*/  LDL.LU R148, [R1+0x190] ;  /* 0x0001900001947983 */ /* 0x000ee40000300800 */
[----:B------:R-:W3:Y:S01]  /*a3c40*/  LDL.LU R149, [R1+0x194] ;  /* 0x0001940001957983 */ /* 0x000ee20000300800 */
[----:B------:R-:W-:-:S02]  /*a3c50*/  MOV R150, R252 ;  /* 0x000000fc00967202 */ /* 0x000fc40000000f00 */
[----:B------:R-:W4:Y:S01]  /*a3c60*/  LDL.LU R252, [R1+0x4af0] ;  /* 0x004af00001fc7983 */ /* 0x000f220000300800 */
        /* <DEDUP_REMOVED lines=19> */
[C---:B-1----:R-:W-:Y:S01]  /*a3da0*/  HMMA.1688.F32.TF32 R136, R156.reuse, R6, R152 ;  /* 0x000000069c88723c */ /* 0x042fe20000081098 */
[----:B------:R-:W3:Y:S11]  /*a3db0*/  LDL.LU R152, [R1+0x1b0] ;  /* 0x0001b00001987983 */ /* 0x000ef60000300800 */
[----:B------:R-:W-:Y:S11]  /*a3dc0*/  @!UPT UIADD3 URZ, URZ, URZ, URZ ;  /* 0x0000003f3f3ff290 */ /* 0x000ff6000fffe03f */
[----:B------:R-:W-:Y:S01]  /*a3dd0*/  STL.64 [R1+0x2f0], R136 ;  /* 0x0002f08801007387 */ /* 0x000fe20000100a00 */
[----:B------:R-:W-:Y:S02]  /*a3de0*/  STL.64 [R1+0x2f8], R138 ;  /* 0x0002f88a01007387 */ /* 0x000fe40000100a00 */
[----:B------:R-:W3:Y:S02]  /*a3df0*/  LDL.LU R153, [R1+0x1b4] ;  /* 0x0001b40001997983 */ /* 0x000ee40000300800 */
[----:B------:R-:W3:Y:S01]  /*a3e00*/  LDL.LU R154, [R1+0x1b8] ;  /* 0x0001b800019a7983 */ /* 0x000ee20000300800 */
[----:B------:R-:W-:Y:S01]  /*a3e10*/  STL.64 [R1+0x770], R236 ;  /* 0x000770ec01007387 */ /* 0x000fe20000100a00 */
[----:B------:R1:W-:Y:S01]  /*a3e20*/  STL.64 [R1+0x778], R238 ;  /* 0x000778ee01007387 */ /* 0x0003e20000100a00 */
[----:B--2---:R-:W-:Y:S01]  /*a3e30*/  HMMA.1688.F32.TF32 R164, R156, R82, R164 ;  /* 0x000000529ca4723c */ /* 0x004fe200000810a4 */
[----:B----4-:R-:W-:-:S07]  /*a3e40*/  IMAD.MOV.U32 R155, RZ, RZ, R252 ;  /* 0x000000ffff9b7224 */ /* 0x010fce00078e00fc */
[C---:B------:R-:W-:Y:S01]  /*a3e50*/  HMMA.1688.F32.TF32 R20, R156.reuse, R94, R20 ;  /* 0x0000005e9c14723c */ /* 0x040fe20000081014 */
[----:B------:R-:W-:Y:S04]  /*a3e60*/  LDS R136, [R3+0x86880] ;  /* 0x0868800003887984 */ /* 0x000fe80000000800 */
[----:B------:R-:W-:Y:S04]  /*a3e70*/  LDS R138, [R3+0x86c80] ;  /* 0x086c8000038a7984 */ /* 0x000fe80000000800 */
[----:B------:R-:W-:Y:S04]  /*a3e80*/  LDS R137, [R0+0x86880] ;  /* 0x0868800000897984 */ /* 0x000fe80000000800 */
[----:B------:R-:W2:Y:S04]  /*a3e90*/  LDS R139, [R0+0x86c80] ;  /* 0x086c8000008b7984 */ /* 0x000ea80000000800 */
[----:B-1----:R-:W4:Y:S01]  /*a3ea0*/  LDL.LU.64 R238, [R1+0x4ae8] ;  /* 0x004ae80001ee7983 */ /* 0x002f220000300a00 */
[----:B------:R-:W4:Y:S02]  /*a3eb0*/  LDL.LU.64 R236, [R1+0x4ae0] ;  /* 0x004ae00001ec7983 */ /* 0x000f240000300a00 */
        /* <DEDUP_REMOVED lines=66> */
[----:B-1----:R-:W4:Y:S01]  /*a42e0*/  LDL.LU.64 R166, [R1+0x49d8] ;  /* 0x0049d80001a67983 */ /* 0x002f220000300a00 */
[----:B------:R-:W4:Y:S02]  /*a42f0*/  LDL.LU.64 R164, [R1+0x49d0] ;  /* 0x0049d00001a47983 */ /* 0x000f240000300a00 */
[----:B------:R-:W-:Y:S02]  /*a4300*/  STL.64 [R1+0x370], R160 ;  /* 0x000370a001007387 */ /* 0x000fe40000100a00 */
[----:B------:R1:W-:Y:S02]  /*a4310*/  STL.64 [R1+0x378], R162 ;  /* 0x000378a201007387 */ /* 0x0003e40000100a00 */
[----:B-1----:R-:W4:Y:S01]  /*a4320*/  LDL.LU.64 R162, [R1+0x49c8] ;  /* 0x0049c80001a27983 */ /* 0x002f220000300a00 */
[----:B------:R-:W4:Y:S01]  /*a4330*/  LDL.LU.64 R160, [R1+0x49c0] ;  /* 0x0049c00001a07983 */ /* 0x000f220000300a00 */
[C---:B---3--:R-:W-:Y:S11]  /*a4340*/  HMMA.1688.F32.TF32 R152, R156.reuse, R90, R152 ;  /* 0x0000005a9c98723c */ /* 0x048ff60000081098 */
[----:B------:R-:W-:Y:S11]  /*a4350*/  @!UPT UIADD3 URZ, URZ, URZ, URZ ;  /* 0x0000003f3f3ff290 */ /* 0x000ff6000fffe03f */
[----:B------:R-:W-:Y:S01]  /*a4360*/  @!UPT UIADD3 URZ, URZ, URZ, URZ ;  /* 0x0000003f3f3ff290 */ /* 0x000fe2000fffe03f */
[----:B------:R-:W-:Y:S01]  /*a4370*/  STL.64 [R1+0x360], R152 ;  /* 0x0003609801007387 */ /* 0x000fe20000100a00 */
[----:B------:R1:W-:Y:S02]  /*a4380*/  STL.64 [R1+0x368], R154 ;  /* 0x0003689a01007387 */ /* 0x0003e40000100a00 */
[----:B------:R-:W-:Y:S02]  /*a4390*/  STL.64 [R1+0x350], R20 ;  /* 0x0003501401007387 */ /* 0x000fe40000100a00 */
[----:B------:R3:W-:Y:S01]  /*a43a0*/  STL.64 [R1+0x358], R22 ;  /* 0x0003581601007387 */ /* 0x0007e20000100a00 */
[C---:B-1----:R-:W-:Y:S08]  /*a43b0*/  HMMA.1688.F32.TF32 R152, R156.reuse, R98, R148 ;  /* 0x000000629c98723c */ /* 0x042ff00000081094 */
[C---:B------:R-:W-:Y:S08]  /*a43c0*/  HMMA.1688.F32.TF32 R148, R156.reuse, R102, R144 ;  /* 0x000000669c94723c */ /* 0x040ff00000081090 */
[C---:B---3--:R-:W-:Y:S07]  /*a43d0*/  HMMA.1688.F32.TF32 R20, R156.reuse, R106, R140 ;  /* 0x0000006a9c14723c */ /* 0x048fee000008108c */
[----:B------:R-:W-:Y:S01]  /*a43e0*/  STL.64 [R1+0x340], R152 ;  /* 0x0003409801007387 */ /* 0x000fe20000100a00 */
[----:B------:R-:W-:Y:S07]  /*a43f0*/  STL.64 [R1+0x348], R154 ;  /* 0x0003489a01007387 */ /* 0x000fee0000100a00 */
[----:B------:R-:W-:Y:S02]  /*a4400*/  STL.64 [R1+0x330], R148 ;  /* 0x0003309401007387 */ /* 0x000fe40000100a00 */
[----:B------:R-:W-:Y:S06]  /*a4410*/  STL.64 [R1+0x338], R150 ;  /* 0x0003389601007387 */ /* 0x000fec0000100a00 */
[----:B------:R-:W-:Y:S01]  /*a4420*/  STL.64 [R1+0x320], R20 ;  /* 0x0003201401007387 */ /* 0x000fe20000100a00 */
[----:B------:R2:W-:Y:S02]  /*a4430*/  STL.64 [R1+0x328], R22 ;  /* 0x0003281601007387 */ /* 0x0005e40000100a00 */
[C---:B--2---:R-:W-:Y:S08]  /*a4440*/  HMMA.1688.F32.TF32 R20, R156.reuse, R118, R168 ;  /* 0x000000769c14723c */ /* 0x044ff000000810a8 */
[C---:B----4-:R-:W-:Y:S08]  /*a4450*/  HMMA.1688.F32.TF32 R140, R156.reuse, R114, R164 ;  /* 0x000000729c8c723c */ /* 0x050ff000000810a4 */
[C---:B------:R-:W-:Y:S11]  /*a4460*/  HMMA.1688.F32.TF32 R144, R156.reuse, R110, R160 ;  /* 0x0000006e9c90723c */ /* 0x040ff600000810a0 */
[----:B------:R-:W-:Y:S11]  /*a4470*/  @!UPT UIADD3 URZ, URZ, URZ, URZ ;  /* 0x0000003f3f3ff290 */ /* 0x000ff6000fffe03f */
[----:B------:R-:W-:Y:S01]  /*a4480*/  @!UPT UIADD3 URZ, URZ, URZ, URZ ;  /* 0x0000003f3f3ff290 */ /* 0x000fe2000fffe03f */
[----:B------:R-:W-:Y:S01]  /*a4490*/  STL.64 [R1+0x310], R144 ;  /* 0x0003109001007387 */ /* 0x000fe20000100a00 */
[----:B------:R1:W-:Y:S02]  /*a44a0*/  STL.64 [R1+0x318], R146 ;  /* 0x0003189201007387 */ /* 0x0003e40000100a00 */
[----:B------:R-:W-:Y:S02]  /*a44b0*/  STL.64 [R1+0x750], R140 ;  /* 0x0007508c01007387 */ /* 0x000fe40000100a00 */
[----:B------:R2:W-:Y:S01]  /*a44c0*/  STL.64 [R1+0x758], R142 ;  /* 0x0007588e01007387 */ /* 0x0005e20000100a00 */
[----:B------:R-:W-:Y:S01]  /*a44d0*/  STL.64 [R1+0x740], R20 ;  /* 0x0007401401007387 */ /* 0x000fe20000100a00 */
[----:B------:R3:W-:Y:S01]  /*a44e0*/  STL.64 [R1+0x748], R22 ;  /* 0x0007481601007387 */ /* 0x0007e20000100a00 */
[C---:B-1----:R-:W-:Y:S08]  /*a44f0*/  HMMA.1688.F32.TF32 R144, R156.reuse, R122, R172 ;  /* 0x0000007a9c90723c */ /* 0x042ff000000810ac */
[C---:B--2---:R-:W-:Y:S08]  /*a4500*/  HMMA.1688.F32.TF32 R140, R156.reuse, R126, R176 ;  /* 0x0000007e9c8c723c */ /* 0x044ff000000810b0 */
[C---:B---3--:R-:W-:Y:S07]  /*a4510*/  HMMA.1688.F32.TF32 R20, R156.reuse, R130, R180 ;  /* 0x000000829c14723c */ /* 0x048fee00000810b4 */
[----:B------:R-:W-:Y:S01]  /*a4520*/  STL.64 [R1+0x2e0], R144 ;  /* 0x0002e09001007387 */ /* 0x000fe20000100a00 */
[----:B------:R1:W-:Y:S07]  /*a4530*/  STL.64 [R1+0x2e8], R146 ;  /* 0x0002e89201007387 */ /* 0x0003ee0000100a00 */
[----:B------:R-:W-:Y:S02]  /*a4540*/  STL.64 [R1+0x2d0], R140 ;  /* 0x0002d08c01007387 */ /* 0x000fe40000100a00 */
[----:B------:R2:W-:Y:S06]  /*a4550*/  STL.64 [R1+0x2d8], R142 ;  /* 0x0002d88e01007387 */ /* 0x0005ec0000100a00 */
[----:B------:R-:W-:Y:S01]  /*a4560*/  STL.64 [R1+0x2c0], R20 ;  /* 0x0002c01401007387 */ /* 0x000fe20000100a00 */
[----:B------:R3:W-:Y:S01]  /*a4570*/  STL.64 [R1+0x2c8], R22 ;  /* 0x0002c81601007387 */ /* 0x0007e20000100a00 */
[----:B-1----:R-:W-:Y:S08]  /*a4580*/  HMMA.1688.F32.TF32 R144, R156, R134, R184 ;  /* 0x000000869c90723c */ /* 0x002ff000000810b8 */
        /* <DEDUP_REMOVED lines=21> */
[----:B------:R-:W-:Y:S02]  /*a46e0*/  STL.64 [R1+0x6d8], R146 ;  /* 0x0006d89201007387 */ /* 0x000fe40000100a00 */
[----:B------:R-:W2:Y:S05]  /*a46f0*/  LDL R222, [R1+0xc64] ;  /* 0x000c640001de7983 */ /* 0x000eaa0000100800 */
[----:B------:R-:W-:Y:S01]  /*a4700*/  STL.64 [R1+0x6c0], R140 ;  /* 0x0006c08c01007387 */ /* 0x000fe20000100a00 */
[----:B------:R1:W-:Y:S01]  /*a4710*/  STL.64 [R1+0x6c8], R142 ;  /* 0x0006c88e01007387 */ /* 0x0003e20000100a00 */
[----:B------:R-:W3:Y:S06]  /*a4720*/  LDL R223, [R1+0xc58] ;  /* 0x000c580001df7983 */ /* 0x000eec0000100800 */
[----:B------:R-:W-:Y:S02]  /*a4730*/  STL.64 [R1+0x6b0], R20 ;  /* 0x0006b01401007387 */ /* 0x000fe40000100a00 */
[----:B------:R4:W-:Y:S01]  /*a4740*/  STL.64 [R1+0x6b8], R22 ;  /* 0x0006b81601007387 */ /* 0x0009e20000100a00 */
[C---:B-1----:R-:W-:Y:S08]  /*a4750*/  HMMA.1688.F32.TF32 R140, R136.reuse, R42, R224 ;  /* 0x0000002a888c723c */ /* 0x042ff000000810e0 */
[C---:B----4-:R-:W-:Y:S08]  /*a4760*/  HMMA.1688.F32.TF32 R20, R136.reuse, R46, R228 ;  /* 0x0000002e8814723c */ /* 0x050ff000000810e4 */
[----:B------:R-:W-:Y:S07]  /*a4770*/  HMMA.1688.F32.TF32 R144, R136, R50, R232 ;  /* 0x000000328890723c */ /* 0x000fee00000810e8 */
[----:B------:R-:W-:Y:S01]  /*a4780*/  STL.64 [R1+0x6a0], R140 ;  /* 0x0006a08c01007387 */ /* 0x000fe20000100a00 */
[----:B------:R-:W-:Y:S08]  /*a4790*/  STL.64 [R1+0x6a8], R142 ;  /* 0x0006a88e01007387 */ /* 0x000ff00000100a00 */
[----:B------:R-:W-:Y:S01]  /*a47a0*/  IMAD.MOV.U32 R252, RZ, RZ, R21 ;  /* 0x000000fffffc7224 */ /* 0x000fe200078e0015 */
[----:B------:R-:W-:Y:S01]  /*a47b0*/  MOV R3, R22 ;  /* 0x0000001600037202 */ /* 0x000fe20000000f00 */
[----:B------:R1:W-:Y:S01]  /*a47c0*/  STL [R1+0x500], R20 ;  /* 0x0005001401007387 */ /* 0x0003e20000100800 */
[----:B------:R-:W-:-:S04]  /*a47d0*/  IMAD.MOV.U32 R0, RZ, RZ, R23 ;  /* 0x000000ffff007224 */ /* 0x000fc800078e0017 */
[----:B------:R-:W-:Y:S02]  /*a47e0*/  STL.64 [R1+0x4f0], R144 ;  /* 0x0004f09001007387 */ /* 0x000fe40000100a00 */
[----:B------:R4:W-:Y:S01]  /*a47f0*/  STL.64 [R1+0x4f8], R146 ;  /* 0x0004f89201007387 */ /* 0x0009e20000100a00 */
[C---:B-1----:R-:W-:Y:S08]  /*a4800*/  HMMA.1688.F32.TF32 R20, R136.reuse, R54, R236 ;  /* 0x000000368814723c */ /* 0x042ff000000810ec */
[C---:B------:R-:W-:Y:S08]  /*a4810*/  HMMA.1688.F32.TF32 R140, R136.reuse, R58, R240 ;  /* 0x0000003a888c723c */ /* 0x040ff000000810f0 */
[----:B----4-:R-:W-:Y:S07]  /*a4820*/  HMMA.1688.F32.TF32 R144, R136, R62, R244 ;  /* 0x0000003e8890723c */ /* 0x010fee00000810f4 */
[----:B------:R-:W-:Y:S01]  /*a4830*/  STL.64 [R1+0x4e0], R20 ;  /* 0x0004e01401007387 */ /* 0x000fe20000100a00 */
[----:B------:R-:W-:Y:S07]  /*a4840*/  STL.64 [R1+0x4e8], R22 ;  /* 0x0004e81601007387 */ /* 0x000fee0000100a00 */
[----:B------:R1:W-:Y:S02]  /*a4850*/  STL.64 [R1+0x4d0], R140 ;  /* 0x0004d08c01007387 */ /* 0x0003e40000100a00 */
[----:B------:R4:W-:Y:S06]  /*a4860*/  STL.64 [R1+0x4d8], R142 ;  /* 0x0004d88e01007387 */ /* 0x0009ec0000100a00 */
[----:B------:R4:W-:Y:S01]  /*a4870*/  STL.64 [R1+0x4c0], R144 ;  /* 0x0004c09001007387 */ /* 0x0009e20000100a00 */
[----:B------:R4:W-:Y:S02]  /*a4880*/  STL.64 [R1+0x4c8], R146 ;  /* 0x0004c89201007387 */ /* 0x0009e40000100a00 */
[----:B-1----:R-:W-:-:S02]  /*a4890*/  IMAD.MOV.U32 R140, RZ, RZ, R5 ;  /* 0x000000ffff8c7224 */ /* 0x002fc400078e0005 */
[----:B------:R-:W3:Y:S01]  /*a48a0*/  LDL.LU R5, [R1+0x49bc] ;  /* 0x0049bc0001057983 */ /* 0x000ee20000300800 */
[----:B------:R-:W-:Y:S01]  /*a48b0*/  HMMA.1688.F32.TF32 R20, R136, R66, R248 ;  /* 0x000000428814723c */ /* 0x000fe200000810f8 */
[----:B------:R-:W-:Y:S01]  /*a48c0*/  MOV R141, R8 ;  /* 0x00000008008d7202 */ /* 0x000fe20000000f00 */
[----:B----4-:R-:W-:Y:S02]  /*a48d0*/  IMAD.MOV.U32 R142, RZ, RZ, R9 ;  /* 0x000000ffff8e7224 */ /* 0x010fe400078e0009 */
[----:B------:R-:W-:Y:S01]  /*a48e0*/  IMAD.MOV.U32 R143, RZ, RZ, R2 ;  /* 0x000000ffff8f7224 */ /* 0x000fe200078e0002 */
[----:B------:R-:W-:Y:S01]  /*a48f0*/  MOV R144, R12 ;  /* 0x0000000c00907202 */ /* 0x000fe20000000f00 */
[----:B------:R-:W-:Y:S02]  /*a4900*/  IMAD.MOV.U32 R145, RZ, RZ, R132 ;  /* 0x000000ffff917224 */ /* 0x000fe400078e0084 */
[----:B------:R-:W-:Y:S01]  /*a4910*/  IMAD.MOV.U32 R146, RZ, RZ, R133 ;  /* 0x000000ffff927224 */ /* 0x000fe200078e0085 */
[----:B------:R-:W-:Y:S11]  /*a4920*/  MOV R147, R13 ;  /* 0x0000000d00937202 */ /* 0x000ff60000000f00 */
[----:B------:R-:W-:Y:S03]  /*a4930*/  @!UPT UIADD3 URZ, URZ, URZ, URZ ;  /* 0x0000003f3f3ff290 */ /* 0x000fe6000fffe03f */
        /* <DEDUP_REMOVED lines=9> */
[----:B------:R-:W-:Y:S01]  /*a49d0*/  IMAD.MOV.U32 R149, RZ, RZ, R4 ;  /* 0x000000ffff957224 */ /* 0x000fe200078e0004 */
[----:B------:R-:W-:Y:S01]  /*a49e0*/  MOV R150, R17 ;  /* 0x0000001100967202 */ /* 0x000fe20000000f00 */
[----:B------:R-:W-:Y:S01]  /*a49f0*/  IMAD.MOV.U32 R151, RZ, RZ, R16 ;  /* 0x000000ffff977224 */ /* 0x000fe200078e0010 */
[----:B--2---:R-:W-:Y:S04]  /*a4a00*/  LDS R18, [R222+0x87400] ;  /* 0x08740000de127984 */ /* 0x004fe80000000800 */
[----:B---3--:R-:W-:Y:S01]  /*a4a10*/  LDS R19, [R223+0x87400] ;  /* 0x08740000df137984 */ /* 0x008fe20000000800 */
[----:B------:R-:W-:-:S03]  /*a4a20*/  IMAD.MOV.U32 R148, RZ, RZ, R5 ;  /* 0x000000ffff947224 */ /* 0x000fc600078e0005 */
[----:B------:R-:W2:Y:S01]  /*a4a30*/  LDL.LU R5, [R1+0x499c] ;  /* 0x00499c0001057983 */ /* 0x000ea20000300800 */
[----:B------:R-:W3:Y:S02]  /*a4a40*/  LDL.LU R4, [R1+0x4998] ;  /* 0x0049980001047983 */ /* 0x000ee40000300800 */
[----:B------:R-:W3:Y:S02]  /*a4a50*/  LDL.LU R17, [R1+0x4994] ;  /* 0x0049940001117983 */ /* 0x000ee40000300800 */
[----:B------:R-:W3:Y:S02]  /*a4a60*/  LDL.LU R16, [R1+0x4990] ;  /* 0x0049900001107983 */ /* 0x000ee40000300800 */
[----:B----4-:R-:W-:Y:S02]  /*a4a70*/  IMAD.MOV.U32 R152, RZ, RZ, R12 ;  /* 0x000000ffff987224 */ /* 0x010fe400078e000c */
[----:B------:R-:W4:Y:S01]  /*a4a80*/  LDL.LU R12, [R1+0x498c] ;  /* 0x00498c00010c7983 */ /* 0x000f220000300800 */
[----:B------:R-:W-:-:S02]  /*a4a90*/  MOV R153, R2 ;  /* 0x0000000200997202 */ /* 0x000fc40000000f00 */
[----:B------:R-:W4:Y:S02]  /*a4aa0*/  LDL.LU R2, [R1+0x4988] ;  /* 0x0049880001027983 */ /* 0x000f240000300800 */
[----:B------:R-:W-:Y:S02]  /*a4ab0*/  IMAD.MOV.U32 R154, RZ, RZ, R9 ;  /* 0x000000ffff9a7224 */ /* 0x000fe400078e0009 */
[----:B------:R-:W-:Y:S01]  /*a4ac0*/  IMAD.MOV.U32 R155, RZ, RZ, R8 ;  /* 0x000000ffff9b7224 */ /* 0x000fe200078e0008 */
[----:B------:R-:W4:Y:S01]  /*a4ad0*/  LDL.LU R9, [R1+0x4984] ;  /* 0x0049840001097983 */ /* 0x000f220000300800 */
[----:B------:R-:W4:Y:S01]  /*a4ae0*/  LDL.LU R8, [R1+0x4980] ;  /* 0x0049800001087983 */ /* 0x000f220000300800 */
[----:B--2---:R-:W-:Y:S02]  /*a4af0*/  MOV R160, R5 ;  /* 0x0000000500a07202 */ /* 0x004fe40000000f00 */
[----:B------:R-:W2:Y:S01]  /*a4b00*/  LDL.LU R5, [R1+0x497c] ;  /* 0x00497c0001057983 */ /* 0x000ea20000300800 */
[----:B------:R-:W-:-:S02]  /*a4b10*/  IMAD.MOV.U32 R161, RZ, RZ, R13 ;  /* 0x000000ffffa17224 */ /* 0x000fc400078e000d */
[----:B------:R-:W2:Y:S02]  /*a4b20*/  LDL.LU R13, [R1+0x4978] ;  /* 0x00497800010d7983 */ /* 0x000ea40000300800 */
[----:B---3--:R-:W-:Y:S01]  /*a4b30*/  IMAD.MOV.U32 R165, RZ, RZ, R16 ;  /* 0x000000ffffa57224 */ /* 0x008fe200078e0010 */
[----:B------:R-:W-:Y:S01]  /*a4b40*/  MOV R166, R17 ;  /* 0x0000001100a67202 */ /* 0x000fe20000000f00 */
[----:B------:R-:W-:Y:S02]  /*a4b50*/  IMAD.MOV.U32 R167, RZ, RZ, R4 ;  /* 0x000000ffffa77224 */ /* 0x000fe400078e0004 */
[----:B----4-:R-:W-:Y:S02]  /*a4b60*/  IMAD.MOV.U32 R164, RZ, RZ, R12 ;  /* 0x000000ffffa47224 */ /* 0x010fe400078e000c */
[----:B------:R-:W3:Y:S01]  /*a4b70*/  LDL.LU R12, [R1+0x4974] ;  /* 0x00497400010c7983 */ /* 0x000ee20000300800 */
[----:B------:R-:W4:Y:S02]  /*a4b80*/  LDL.LU R16, [R1+0x4970] ;  /* 0x0049700001107983 */ /* 0x000f240000300800 */
[----:B------:R-:W4:Y:S02]  /*a4b90*/  LDL.LU R17, [R1+0x496c] ;  /* 0x00496c0001117983 */ /* 0x000f240000300800 */
[----:B------:R-:W4:Y:S01]  /*a4ba0*/  LDL.LU R4, [R1+0x4968] ;  /* 0x0049680001047983 */ /* 0x000f220000300800 */
[----:B------:R-:W-:Y:S01]  /*a4bb0*/  MOV R169, R8 ;  /* 0x0000000800a97202 */ /* 0x000fe20000000f00 */
[----:B------:R-:W-:-:S02]  /*a4bc0*/  IMAD.MOV.U32 R170, RZ, RZ, R9 ;  /* 0x000000ffffaa7224 */ /* 0x000fc400078e0009 */
[----:B------:R-:W-:Y:S02]  /*a4bd0*/  IMAD.MOV.U32 R171, RZ, RZ, R2 ;  /* 0x000000ffffab7224 */ /* 0x000fe400078e0002 */
[----:B--2---:R-:W-:Y:S02]  /*a4be0*/  IMAD.MOV.U32 R168, RZ, RZ, R5 ;  /* 0x000000ffffa87224 */ /* 0x004fe400078e0005 */
[----:B------:R-:W2:Y:S01]  /*a4bf0*/  LDL.LU R5, [R1+0x4964] ;  /* 0x0049640001057983 */ /* 0x000ea20000300800 */
[----:B------:R-:W2:Y:S02]  /*a4c00*/  LDL.LU R8, [R1+0x4960] ;  /* 0x0049600001087983 */ /* 0x000ea40000300800 */
[----:B------:R-:W2:Y:S02]  /*a4c10*/  LDL.LU R9, [R1+0x495c] ;  /* 0x00495c0001097983 */ /* 0x000ea40000300800 */
[----:B------:R-:W2:Y:S01]  /*a4c20*/  LDL.LU R2, [R1+0x4958] ;  /* 0x0049580001027983 */ /* 0x000ea20000300800 */
[----:B------:R-:W-:Y:S01]  /*a4c30*/  MOV R175, R13 ;  /* 0x0000000d00af7202 */ /* 0x000fe20000000f00 */
[----:B---3--:R-:W-:-:S02]  /*a4c40*/  IMAD.MOV.U32 R174, RZ, RZ, R12 ;  /* 0x000000ffffae7224 */ /* 0x008fc400078e000c */
[----:B----4-:R-:W-:Y:S01]  /*a4c50*/  IMAD.MOV.U32 R173, RZ, RZ, R16 ;  /* 0x000000ffffad7224 */ /* 0x010fe200078e0010 */
[----:B------:R-:W-:Y:S02]  /*a4c60*/  MOV R172, R17 ;  /* 0x0000001100ac7202 */ /* 0x000fe40000000f00 */
[----:B------:R-:W3:Y:S01]  /*a4c70*/  LDL.LU R17, [R1+0x4954] ;  /* 0x0049540001117983 */ /* 0x000ee20000300800 */
[----:B------:R-:W4:Y:S02]  /*a4c80*/  LDL.LU R16, [R1+0x4950] ;  /* 0x0049500001107983 */ /* 0x000f240000300800 */
[----:B------:R-:W3:Y:S02]  /*a4c90*/  LDL.LU R12, [R1+0x494c] ;  /* 0x00494c00010c7983 */ /* 0x000ee40000300800 */
[----:B------:R-:W4:Y:S01]  /*a4ca0*/  LDL.LU R13, [R1+0x4948] ;  /* 0x00494800010d7983 */ /* 0x000f220000300800 */
[----:B------:R-:W4:Y:S01]  /*a4cb0*/  LDL.LU R180, [R1+0x630] ;  /* 0x0006300001b47983 */ /* 0x000f220000300800 */
[----:B------:R-:W4:Y:S02]  /*a4cc0*/  LDL.LU R181, [R1+0x634] ;  /* 0x0006340001b57983 */ /* 0x000f240000300800 */
[----:B------:R-:W4:Y:S02]  /*a4cd0*/  LDL.LU R182, [R1+0x638] ;  /* 0x0006380001b67983 */ /* 0x000f240000300800 */
[----:B--2---:R-:W-:-:S02]  /*a4ce0*/  IMAD.MOV.U32 R183, RZ, RZ, R2 ;  /* 0x000000ffffb77224 */ /* 0x004fc400078e0002 */
[----:B------:R-:W2:Y:S01]  /*a4cf0*/  LDL.LU R2, [R1+0x4944] ;  /* 0x0049440001027983 */ /* 0x000ea20000300800 */
[----:B---3--:R-:W-:Y:S01]  /*a4d00*/  IMAD.MOV.U32 R184, RZ, RZ, R12 ;  /* 0x000000ffffb87224 */ /* 0x008fe200078e000c */
[----:B----4-:R-:W-:Y:S02]  /*a4d10*/  MOV R185, R13 ;  /* 0x0000000d00b97202 */ /* 0x010fe40000000f00 */
[----:B------:R-:W3:Y:S01]  /*a4d20*/  LDL.LU R12, [R1+0x4940] ;  /* 0x00494000010c7983 */ /* 0x000ee20000300800 */
[----:B------:R-:W4:Y:S02]  /*a4d30*/  LDL.LU R13, [R1+0x493c] ;  /* 0x00493c00010d7983 */ /* 0x000f240000300800 */
[----:B------:R-:W-:Y:S02]  /*a4d40*/  IMAD.MOV.U32 R186, RZ, RZ, R16 ;  /* 0x000000ffffba7224 */ /* 0x000fe400078e0010 */
        /* <DEDUP_REMOVED lines=42> */
[----:B------:R-:W-:Y:S01]  /*a4ff0*/  MOV R178, R5 ;  /* 0x0000000500b27202 */ /* 0x000fe20000000f00 */
[----:B------:R-:W-:Y:S02]  /*a5000*/  IMAD.MOV.U32 R179, RZ, RZ, R4 ;  /* 0x000000ffffb37224 */ /* 0x000fe400078e0004 */
[----:B------:R-:W-:Y:S02]  /*a5010*/  IMAD.MOV.U32 R176, RZ, RZ, R9 ;  /* 0x000000ffffb07224 */ /* 0x000fe400078e0009 */
[----:B------:R-:W-:Y:S02]  /*a5020*/  IMAD.MOV.U32 R177, RZ, RZ, R8 ;  /* 0x000000ffffb17224 */ /* 0x000fe400078e0008 */
[----:B----4-:R-:W-:Y:S01]  /*a5030*/  IMAD.MOV.U32 R190, RZ, RZ, R13 ;  /* 0x000000ffffbe7224 */ /* 0x010fe200078e000d */
[----:B---3--:R-:W-:Y:S01]  /*a5040*/  MOV R191, R12 ;  /* 0x0000000c00bf7202 */ /* 0x008fe20000000f00 */
[C---:B------:R-:W-:Y:S08]  /*a5050*/  HMMA.1688.F32.TF32 R208, R136.reuse, R82, R208 ;  /* 0x0000005288d0723c */ /* 0x040ff000000810d0 */
[C---:B------:R-:W-:Y:S08]  /*a5060*/  HMMA.1688.F32.TF32 R228, R136.reuse, R74, R228 ;  /* 0x0000004a88e4723c */ /* 0x040ff000000810e4 */
[----:B------:R-:W-:Y:S01]  /*a5070*/  HMMA.1688.F32.TF32 R216, R136, R78, R216 ;  /* 0x0000004e88d8723c */ /* 0x000fe200000810d8 */
[----:B------:R-:W-:Y:S01]  /*a5080*/  MOV R188, R17 ;  /* 0x0000001100bc7202 */ /* 0x000fe20000000f00 */
[----:B------:R-:W-:-:S06]  /*a5090*/  IMAD.MOV.U32 R189, RZ, RZ, R16 ;  /* 0x000000ffffbd7224 */ /* 0x000fcc00078e0010 */
[C---:B------:R-:W-:Y:S08]  /*a50a0*/  HMMA.1688.F32.TF32 R200, R136.reuse, R90, R200 ;  /* 0x0000005a88c8723c */ /* 0x040ff000000810c8 */
[C---:B------:R-:W-:Y:S08]  /*a50b0*/  HMMA.1688.F32.TF32 R232, R136.reuse, R70, R232 ;  /* 0x0000004688e8723c */ /* 0x040ff000000810e8 */
[C---:B------:R-:W-:Y:S08]  /*a50c0*/  HMMA.1688.F32.TF32 R196, R136.reuse, R94, R196 ;  /* 0x0000005e88c4723c */ /* 0x040ff000000810c4 */
[C---:B------:R-:W-:Y:S01]  /*a50d0*/  HMMA.1688.F32.TF32 R204, R136.reuse, R86, R204 ;  /* 0x0000005688cc723c */ /* 0x040fe200000810cc */
[----:B------:R-:W3:Y:S04]  /*a50e0*/  LDL R226, [R1+0xc5c] ;  /* 0x000c5c0001e27983 */ /* 0x000ee80000100800 */
[----:B------:R-:W4:Y:S03]  /*a50f0*/  LDL R227, [R1+0xc60] ;  /* 0x000c600001e37983 */ /* 0x000f260000100800 */
[C---:B------:R-:W-:Y:S08]  /*a5100*/  HMMA.1688.F32.TF32 R192, R136.reuse, R98, R192 ;  /* 0x0000006288c0723c */ /* 0x040ff000000810c0 */
[C---:B------:R-:W-:Y:S08]  /*a5110*/  HMMA.1688.F32.TF32 R188, R136.reuse, R102, R188 ;  /* 0x0000006688bc723c */ /* 0x040ff000000810bc */
[C---:B------:R-:W-:Y:S01]  /*a5120*/  HMMA.1688.F32.TF32 R156, R136.reuse, R106, R156 ;  /* 0x0000006a889c723c */ /* 0x040fe2000008109c */
[----:B------:R-:W-:Y:S04]  /*a5130*/  LDS R16, [R222+0x87000] ;  /* 0x08700000de107984 */ /* 0x000fe80000000800 */
[----:B------:R-:W-:Y:S03]  /*a5140*/  LDS R17, [R223+0x87000] ;  /* 0x08700000df117984 */ /* 0x000fe60000000800 */
[C---:B------:R-:W-:Y:S08]  /*a5150*/  HMMA.1688.F32.TF32 R184, R136.reuse, R110, R184 ;  /* 0x0000006e88b8723c */ /* 0x040ff000000810b8 */
[----:B------:R-:W-:Y:S01]  /*a5160*/  HMMA.1688.F32.TF32 R180, R136, R114, R180 ;  /* 0x0000007288b4723c */ /* 0x000fe200000810b4 */
[----:B------:R-:W-:Y:S01]  /*a5170*/  IMAD.MOV.U32 R162, RZ, RZ, R133 ;  /* 0x000000ffffa27224 */ /* 0x000fe200078e0085 */
[----:B------:R-:W-:-:S06]  /*a5180*/  MOV R163, R132 ;  /* 0x0000008400a37202 */ /* 0x000fcc0000000f00 */
[C---:B------:R-:W-:Y:S08]  /*a5190*/  HMMA.1688.F32.TF32 R172, R136.reuse, R122, R172 ;  /* 0x0000007a88ac723c */ /* 0x040ff000000810ac */
[C---:B------:R-:W-:Y:S08]  /*a51a0*/  HMMA.1688.F32.TF32 R168, R136.reuse, R126, R168 ;  /* 0x0000007e88a8723c */ /* 0x040ff000000810a8 */
[----:B------:R-:W-:Y:S01]  /*a51b0*/  HMMA.1688.F32.TF32 R132, R136, R134, R160 ;  /* 0x000000868884723c */ /* 0x000fe200000810a0 */
[----:B--2---:R-:W1:Y:S04]  /*a51c0*/  LDSM.16.M88.4 R4, [R2+0x180] ;  /* 0x000180000204783b */ /* 0x004e680000000200 */
[----:B------:R-:W2:Y:S04]  /*a51d0*/  LDSM.16.M88.4 R20, [R2+0x2180] ;  /* 0x002180000214783b */ /* 0x000ea80000000200 */
[----:B------:R-:W2:Y:S04]  /*a51e0*/  LDSM.16.M88.4 R8, [R2+0x4180] ;  /* 0x004180000208783b */ /* 0x000ea80000000200 */
[----:B------:R-:W2:Y:S04]  /*a51f0*/  LDSM.16.M88.4 R12, [R2+0x6180] ;  /* 0x00618000020c783b */ /* 0x000ea80000000200 */
[----:B------:R-:W-:Y:S04]  /*a5200*/  LDSM.16.M88.4 R160, [R2+0x1c180] ;  /* 0x01c1800002a0783b */ /* 0x000fe80000000200 */
[----:B---3--:R-:W-:Y:S04]  /*a5210*/  LDS R224, [R226+0x87080] ;  /* 0x08708000e2e07984 */ /* 0x008fe80000000800 */
[----:B----4-:R-:W-:Y:S04]  /*a5220*/  LDS R225, [R227+0x87080] ;  /* 0x08708000e3e17984 */ /* 0x010fe80000000800 */
[----:B-1----:R-:W-:Y:S01]  /*a5230*/  STL [R1+0x4890], R6 ;  /* 0x0048900601007387 */ /* 0x002fe20000100800 */
[----:B------:R-:W-:Y:S02]  /*a5240*/  STL [R1+0x488c], R7 ;  /* 0x00488c0701007387 */ /* 0x000fe40000100800 */
[----:B--2---:R-:W-:Y:S02]  /*a5250*/  STL [R1+0x4888], R22 ;  /* 0x0048881601007387 */ /* 0x004fe40000100800 */
[----:B------:R-:W-:Y:S01]  /*a5260*/  STL [R1+0x4874], R23 ;  /* 0x0048741701007387 */ /* 0x000fe20000100800 */
[----:B------:R-:W-:Y:S01]  /*a5270*/  STL [R1+0x4870], R10 ;  /* 0x0048700a01007387 */ /* 0x000fe20000100800 */
[----:B------:R-:W-:Y:S02]  /*a5280*/  STL [R1+0x486c], R11 ;  /* 0x00486c0b01007387 */ /* 0x000fe40000100800 */
[----:B------:R-:W-:Y:S02]  /*a5290*/  STL [R1+0x4894], R14 ;  /* 0x0048940e01007387 */ /* 0x000fe40000100800 */
[----:B------:R-:W-:Y:S01]  /*a52a0*/  STL [R1+0x4868], R15 ;  /* 0x0048680f01007387 */ /* 0x000fe20000100800 */
[----:B------:R-:W-:Y:S01]  /*a52b0*/  STL.64 [R1+0x4a0], R232 ;  /* 0x0004a0e801007387 */ /* 0x000fe20000100a00 */
[----:B------:R-:W-:Y:S02]  /*a52c0*/  STL.64 [R1+0x4a8], R234 ;  /* 0x0004a8ea01007387 */ /* 0x000fe40000100a00 */
[----:B------:R1:W-:Y:S02]  /*a52d0*/  STL.64 [R1+0x690], R228 ;  /* 0x000690e401007387 */ /* 0x0003e40000100a00 */
[----:B------:R-:W-:Y:S01]  /*a52e0*/  STL.64 [R1+0x698], R230 ;  /* 0x000698e601007387 */ /* 0x000fe20000100a00 */
[----:B------:R-:W-:Y:S01]  /*a52f0*/  STL.64 [R1+0x680], R216 ;  /* 0x000680d801007387 */ /* 0x000fe20000100a00 */
[----:B------:R-:W-:Y:S02]  /*a5300*/  STL.64 [R1+0x688], R218 ;  /* 0x000688da01007387 */ /* 0x000fe40000100a00 */
[----:B------:R-:W-:Y:S02]  /*a5310*/  STL.64 [R1+0x5e0], R208 ;  /* 0x0005e0d001007387 */ /* 0x000fe40000100a00 */
[----:B------:R-:W-:Y:S01]  /*a5320*/  STL.64 [R1+0x5e8], R210 ;  /* 0x0005e8d201007387 */ /* 0x000fe20000100a00 */
[----:B------:R2:W-:Y:S01]  /*a5330*/  STL.64 [R1+0x5f0], R204 ;  /* 0x0005f0cc01007387 */ /* 0x0005e20000100a00 */
        /* <DEDUP_REMOVED lines=10> */
[----:B------:R3:W-:Y:S01]  /*a53e0*/  STL.64 [R1+0x5d8], R158 ;  /* 0x0005d89e01007387 */ /* 0x0007e20000100a00 */
[----:B------:R-:W-:Y:S01]  /*a53f0*/  HMMA.1688.F32.TF32 R248, R16, R4, R152 ;  /* 0x0000000410f8723c */ /* 0x000fe20000081098 */
[----:B-1----:R-:W-:-:S02]  /*a5400*/  IMAD.MOV.U32 R228, RZ, RZ, R53 ;  /* 0x000000ffffe47224 */ /* 0x002fc400078e0035 */
[----:B------:R-:W-:-:S05]  /*a5410*/  IMAD.MOV.U32 R229, RZ, RZ, R52 ;  /* 0x000000ffffe57224 */ /* 0x000fca00078e0034 */
[----:B------:R-:W-:Y:S01]  /*a5420*/  HMMA.1688.F32.TF32 R148, R16, R20, R148 ;  /* 0x000000141094723c */ /* 0x000fe20000081094 */
[----:B--2---:R-:W-:Y:S02]  /*a5430*/  IMAD.MOV.U32 R204, RZ, RZ, R29 ;  /* 0x000000ffffcc7224 */ /* 0x004fe400078e001d */
[----:B------:R-:W-:Y:S01]  /*a5440*/  IMAD.MOV.U32 R205, RZ, RZ, R28 ;  /* 0x000000ffffcd7224 */ /* 0x000fe200078e001c */
[----:B------:R-:W-:Y:S04]  /*a5450*/  LDSM.16.M88.4 R192, [R2+0xc180] ;  /* 0x00c1800002c0783b */ /* 0x000fe80000000200 */
[----:B------:R-:W-:Y:S01]  /*a5460*/  LDSM.16.M88.4 R188, [R2+0xe180] ;  /* 0x00e1800002bc783b */ /* 0x000fe20000000200 */
[----:B------:R-:W-:Y:S01]  /*a5470*/  MOV R230, R49 ;  /* 0x0000003100e67202 */ /* 0x000fe20000000f00 */
[----:B------:R-:W-:-:S02]  /*a5480*/  IMAD.MOV.U32 R231, RZ, RZ, R48 ;  /* 0x000000ffffe77224 */ /* 0x000fc400078e0030 */
[----:B------:R-:W-:Y:S01]  /*a5490*/  IMAD.MOV.U32 R234, RZ, RZ, R33 ;  /* 0x000000ffffea7224 */ /* 0x000fe200078e0021 */
[----:B---3--:R-:W-:Y:S01]  /*a54a0*/  HMMA.1688.F32.TF32 R156, R136, R118, R176 ;  /* 0x00000076889c723c */ /* 0x008fe200000810b0 */
[----:B------:R-:W-:Y:S01]  /*a54b0*/  STL.64 [R1+0x5c0], R184 ;  /* 0x0005c0b801007387 */ /* 0x000fe20000100a00 */
[----:B------:R-:W-:Y:S02]  /*a54c0*/  STL.64 [R1+0x5c8], R186 ;  /* 0x0005c8ba01007387 */ /* 0x000fe40000100a00 */
[----:B------:R-:W-:Y:S02]  /*a54d0*/  STL.64 [R1+0x5a0], R180 ;  /* 0x0005a0b401007387 */ /* 0x000fe40000100a00 */
[----:B------:R-:W-:Y:S01]  /*a54e0*/  STL.64 [R1+0x5a8], R182 ;  /* 0x0005a8b601007387 */ /* 0x000fe20000100a00 */
[----:B------:R-:W1:Y:S04]  /*a54f0*/  LDSM.16.M88.4 R52, [R2+0x8180] ;  /* 0x008180000234783b */ /* 0x000e680000000200 */
[----:B------:R-:W2:Y:S04]  /*a5500*/  LDSM.16.M88.4 R28, [R2+0xa180] ;  /* 0x00a18000021c783b */ /* 0x000ea80000000200 */
[----:B------:R-:W-:Y:S04]  /*a5510*/  LDSM.16.M88.4 R184, [R2+0x10180] ;  /* 0x0101800002b8783b */ /* 0x000fe80000000200 */
[----:B------:R-:W3:Y:S04]  /*a5520*/  LDSM.16.M88.4 R180, [R2+0x12180] ;  /* 0x0121800002b4783b */ /* 0x000ee80000000200 */
[----:B------:R-:W4:Y:S04]  /*a5530*/  LDSM.16.M88.4 R176, [R2+0x14180] ;  /* 0x0141800002b0783b */ /* 0x000f280000000200 */
[----:B------:R-:W-:Y:S04]  /*a5540*/  LDSM.16.M88.4 R152, [R2+0x20180] ;  /* 0x020180000298783b */ /* 0x000fe80000000200 */
[----:B------:R-:W-:Y:S01]  /*a5550*/  LDSM.16.M88.4 R48, [R2+0x34180] ;  /* 0x034180000230783b */ /* 0x000fe20000000200 */
[----:B------:R-:W-:-:S02]  /*a5560*/  MOV R235, R32 ;  /* 0x0000002000eb7202 */ /* 0x000fc40000000f00 */
[----:B------:R-:W-:Y:S01]  /*a5570*/  LDSM.16.M88.4 R32, [R2+0x36180] ;  /* 0x036180000220783b */ /* 0x000fe20000000200 */
[----:B------:R-:W-:-:S03]  /*a5580*/  MOV R232, R37 ;  /* 0x0000002500e87202 */ /* 0x000fc60000000f00 */
[----:B------:R-:W-:Y:S01]  /*a5590*/  IMAD.MOV.U32 R233, RZ, RZ, R36 ;  /* 0x000000ffffe97224 */ /* 0x000fe200078e0024 */
[----:B------:R-:W-:Y:S01]  /*a55a0*/  MOV R206, R25 ;  /* 0x0000001900ce7202 */ /* 0x000fe20000000f00 */
[----:B------:R-:W-:Y:S01]  /*a55b0*/  IMAD.MOV.U32 R207, RZ, RZ, R24 ;  /* 0x000000ffffcf7224 */ /* 0x000fe200078e0018 */
[----:B------:R-:W-:Y:S04]  /*a55c0*/  LDSM.16.M88.4 R36, [R2+0x3a180] ;  /* 0x03a180000224783b */ /* 0x000fe80000000200 */
[----:B------:R-:W-:Y:S04]  /*a55d0*/  LDSM.16.M88.4 R24, [R2+0x38180] ;  /* 0x038180000218783b */ /* 0x000fe80000000200 */
[----:B------:R-:W-:Y:S04]  /*a55e0*/  LDS R216, [R226+0x87000] ;  /* 0x08700000e2d87984 */ /* 0x000fe80000000800 */
[----:B------:R-:W-:Y:S01]  /*a55f0*/  STL.64 [R1+0x580], R156 ;  /* 0x0005809c01007387 */ /* 0x000fe20000100a00 */
[----:B------:R1:W-:Y:S03]  /*a5600*/  STL.64 [R1+0x588], R158 ;  /* 0x0005889e01007387 */ /* 0x0003e60000100a00 */
[----:B------:R-:W-:Y:S04]  /*a5610*/  LDS R218, [R226+0x87400] ;  /* 0x08740000e2da7984 */ /* 0x000fe80000000800 */
[----:B------:R-:W-:Y:S04]  /*a5620*/  LDS R217, [R227+0x87000] ;  /* 0x08700000e3d97984 */ /* 0x000fe80000000800 */
[----:B------:R-:W-:Y:S01]  /*a5630*/  LDS R219, [R227+0x87400] ;  /* 0x08740000e3db7984 */ /* 0x000fe20000000800 */
[----:B-1----:R-:W-:Y:S03]  /*a5640*/  HMMA.1688.F32.TF32 R156, R136, R130, R164 ;  /* 0x00000082889c723c */ /* 0x002fe600000810a4 */
[----:B------:R-:W-:Y:S01]  /*a5650*/  STL.64 [R1+0x490], R172 ;  /* 0x000490ac01007387 */ /* 0x000fe20000100a00 */
[----:B------:R-:W-:Y:S02]  /*a5660*/  STL.64 [R1+0x498], R174 ;  /* 0x000498ae01007387 */ /* 0x000fe40000100a00 */
[----:B------:R-:W-:Y:S02]  /*a5670*/  STL.64 [R1+0x2b0], R168 ;  /* 0x0002b0a801007387 */ /* 0x000fe40000100a00 */
[----:B------:R-:W-:Y:S01]  /*a5680*/  STL.64 [R1+0x2b8], R170 ;  /* 0x0002b8aa01007387 */ /* 0x000fe20000100a00 */
[----:B------:R-:W-:Y:S01]  /*a5690*/  HMMA.1688.F32.TF32 R136, R16, R8, R144 ;  /* 0x000000081088723c */ /* 0x000fe20000081090 */
[----:B------:R-:W1:Y:S04]  /*a56a0*/  LDSM.16.M88.4 R172, [R2+0x16180] ;  /* 0x0161800002ac783b */ /* 0x000e680000000200 */
[----:B------:R-:W1:Y:S04]  /*a56b0*/  LDSM.16.M88.4 R168, [R2+0x18180] ;  /* 0x0181800002a8783b */ /* 0x000e680000000200 */
[----:B------:R-:W1:Y:S04]  /*a56c0*/  LDSM.16.M88.4 R164, [R2+0x1a180] ;  /* 0x01a1800002a4783b */ /* 0x000e680000000200 */
[----:B------:R-:W-:Y:S01]  /*a56d0*/  LDSM.16.M88.4 R144, [R2+0x24180] ;  /* 0x024180000290783b */ /* 0x000fe20000000200 */
[----:B------:R-:W-:-:S02]  /*a56e0*/  IMAD.MOV.U32 R198, RZ, RZ, R41 ;  /* 0x000000ffffc67224 */ /* 0x000fc400078e0029 */
[----:B------:R-:W-:Y:S02]  /*a56f0*/  IMAD.MOV.U32 R199, RZ, RZ, R40 ;  /* 0x000000ffffc77224 */ /* 0x000fe400078e0028 */
[----:B------:R-:W-:Y:S01]  /*a5700*/  IMAD.MOV.U32 R196, RZ, RZ, R45 ;  /* 0x000000ffffc47224 */ /* 0x000fe200078e002d */
[----:B------:R-:W-:Y:S01]  /*a5710*/  LDSM.16.M88.4 R40, [R2+0x3c180] ;  /* 0x03c180000228783b */ /* 0x000fe20000000200 */
[----:B------:R-:W-:Y:S02]  /*a5720*/  MOV R197, R44 ;  /* 0x0000002c00c57202 */ /* 0x000fe40000000f00 */
[----:B------:R-:W-:Y:S01]  /*a5730*/  LDSM.16.M88.4 R44, [R2+0x3e180] ;  /* 0x03e18000022c783b */ /* 0x000fe20000000200 */
[----:B------:R-:W-:Y:S03]  /*a5740*/  HMMA.1688.F32.TF32 R236, R16, R52, R204 ;  /* 0x0000003410ec723c */ /* 0x000fe600000810cc */
[----:B------:R-:W-:Y:S01]  /*a5750*/  IMAD.MOV.U32 R200, RZ, RZ, R129 ;  /* 0x000000ffffc87224 */ /* 0x000fe200078e0081 */
[----:B------:R-:W-:Y:S01]  /*a5760*/  MOV R201, R128 ;  /* 0x0000008000c97202 */ /* 0x000fe20000000f00 */
[----:B------:R-:W-:-:S02]  /*a5770*/  IMAD.MOV.U32 R202, RZ, RZ, R125 ;  /* 0x000000ffffca7224 */ /* 0x000fc400078e007d */
[----:B------:R-:W-:Y:S01]  /*a5780*/  IMAD.MOV.U32 R203, RZ, RZ, R124 ;  /* 0x000000ffffcb7224 */ /* 0x000fe200078e007c */
[C---:B--2---:R-:W-:Y:S08]  /*a5790*/  HMMA.1688.F32.TF32 R232, R16.reuse, R28, R232 ;  /* 0x0000001c10e8723c */ /* 0x044ff000000810e8 */
[C---:B------:R-:W-:Y:S01]  /*a57a0*/  HMMA.1688.F32.TF32 R228, R16.reuse, R188, R228 ;  /* 0x000000bc10e4723c */ /* 0x040fe200000810e4 */
[----:B------:R-:W-:Y:S01]  /*a57b0*/  STL.64 [R1+0x270], R156 ;  /* 0x0002709c01007387 */ /* 0x000fe20000100a00 */
[----:B------:R-:W-:Y:S02]  /*a57c0*/  STL.64 [R1+0x278], R158 ;  /* 0x0002789e01007387 */ /* 0x000fe40000100a00 */
[----:B------:R-:W-:Y:S02]  /*a57d0*/  STL.64 [R1+0x4880], R250 ;  /* 0x004880fa01007387 */ /* 0x000fe40000100a00 */
[----:B------:R-:W-:Y:S01]  /*a57e0*/  STL.64 [R1], R132 ;  /* 0x0000008401007387 */ /* 0x000fe20000100a00 */
[----:B------:R2:W-:Y:S04]  /*a57f0*/  STL.64 [R1+0x8], R134 ;  /* 0x0000088601007387 */ /* 0x0005e80000100a00 */
[----:B------:R-:W1:Y:S01]  /*a5800*/  LDSM.16.M88.4 R156, [R2+0x1e180] ;  /* 0x01e18000029c783b */ /* 0x000e620000000200 */
[----:B------:R3:W-:Y:S02]  /*a5810*/  STL.64 [R1+0x4878], R248 ;  /* 0x004878f801007387 */ /* 0x0007e40000100a00 */
[----:B------:R-:W-:Y:S01]  /*a5820*/  STL.64 [R1+0xf0], R148 ;  /* 0x0000f09401007387 */ /* 0x000fe20000100a00 */
[----:B------:R-:W-:Y:S01]  /*a5830*/  HMMA.1688.F32.TF32 R196, R16, R192, R196 ;  /* 0x000000c010c4723c */ /* 0x000fe200000810c4 */
[----:B------:R-:W-:Y:S01]  /*a5840*/  MOV R208, R121 ;  /* 0x0000007900d07202 */ /* 0x000fe20000000f00 */
[----:B------:R-:W-:-:S02]  /*a5850*/  IMAD.MOV.U32 R209, RZ, RZ, R120 ;  /* 0x000000ffffd17224 */ /* 0x000fc400078e0078 */
[----:B------:R-:W-:Y:S01]  /*a5860*/  IMAD.MOV.U32 R210, RZ, RZ, R117 ;  /* 0x000000ffffd27224 */ /* 0x000fe200078e0075 */
[----:B------:R-:W-:Y:S01]  /*a5870*/  MOV R211, R116 ;  /* 0x0000007400d37202 */ /* 0x000fe20000000f00 */
[----:B------:R-:W-:Y:S04]  /*a5880*/  LDSM.16.M88.4 R128, [R2+0x2c180] ;  /* 0x02c180000280783b */ /* 0x000fe80000000200 */
[----:B------:R-:W-:Y:S04]  /*a5890*/  LDSM.16.M88.4 R124, [R2+0x2e180] ;  /* 0x02e18000027c783b */ /* 0x000fe80000000200 */
[----:B------:R-:W-:Y:S01]  /*a58a0*/  LDS R226, [R226+0x87480] ;  /* 0x08748000e2e27984 */ /* 0x000fe20000000800 */
[C---:B--2---:R-:W-:Y:S03]  /*a58b0*/  HMMA.1688.F32.TF32 R132, R16.reuse, R12, R140 ;  /* 0x0000000c1084723c */ /* 0x044fe6000008108c */
[----:B------:R-:W-:Y:S02]  /*a58c0*/  STL.64 [R1+0xf8], R150 ;  /* 0x0000f89601007387 */ /* 0x000fe40000100a00 */
[----:B------:R-:W2:Y:S04]  /*a58d0*/  LDSM.16.M88.4 R148, [R2+0x22180] ;  /* 0x022180000294783b */ /* 0x000ea80000000200 */
[----:B------:R-:W2:Y:S04]  /*a58e0*/  LDSM.16.M88.4 R140, [R2+0x26180] ;  /* 0x02618000028c783b */ /* 0x000ea80000000200 */
[----:B------:R-:W-:Y:S01]  /*a58f0*/  STL.64 [R1+0xe0], R136 ;  /* 0x0000e08801007387 */ /* 0x000fe20000100a00 */
[----:B------:R-:W-:Y:S01]  /*a5900*/  STL.64 [R1+0xe8], R138 ;  /* 0x0000e88a01007387 */ /* 0x000fe20000100a00 */
[----:B---3--:R-:W-:Y:S01]  /*a5910*/  HMMA.1688.F32.TF32 R200, R16, R180, R200 ;  /* 0x000000b410c8723c */ /* 0x008fe200000810c8 */
[----:B------:R-:W-:-:S02]  /*a5920*/  IMAD.MOV.U32 R251, RZ, RZ, R228 ;  /* 0x000000fffffb7224 */ /* 0x000fc400078e00e4 */
[----:B------:R-:W-:-:S05]  /*a5930*/  IMAD.MOV.U32 R250, RZ, RZ, R229 ;  /* 0x000000fffffa7224 */ /* 0x000fca00078e00e5 */
[----:B------:R-:W-:Y:S01]  /*a5940*/  HMMA.1688.F32.TF32 R208, R16, R184, R208 ;  /* 0x000000b810d0723c */ /* 0x000fe200000810d0 */
[----:B------:R-:W-:Y:S01]  /*a5950*/  MOV R249, R230 ;  /* 0x000000e600f97202 */ /* 0x000fe20000000f00 */
[----:B------:R-:W-:Y:S01]  /*a5960*/  IMAD.MOV.U32 R248, RZ, RZ, R231 ;  /* 0x000000fffff87224 */ /* 0x000fe200078e00e7 */
[----:B------:R-:W3:Y:S04]  /*a5970*/  LDSM.16.M88.4 R136, [R2+0x28180] ;  /* 0x028180000288783b */ /* 0x000ee80000000200 */
[----:B------:R-:W-:Y:S04]  /*a5980*/  LDSM.16.M88.4 R120, [R2+0x30180] ;  /* 0x030180000278783b */ /* 0x000fe80000000200 */
[----:B------:R-:W-:Y:S04]  /*a5990*/  LDSM.16.M88.4 R116, [R2+0x32180] ;  /* 0x032180000274783b */ /* 0x000fe80000000200 */
[----:B------:R-:W-:Y:S04]  /*a59a0*/  LDS R227, [R227+0x87480] ;  /* 0x08748000e3e37984 */ /* 0x000fe80000000800 */
[----:B------:R-:W-:Y:S01]  /*a59b0*/  STL.64 [R1+0xd0], R132 ;  /* 0x0000d08401007387 */ /* 0x000fe20000100a00 */
[----:B------:R-:W-:Y:S02]  /*a59c0*/  STL.64 [R1+0xd8], R134 ;  /* 0x0000d88601007387 */ /* 0x000fe40000100a00 */
[----:B------:R-:W-:Y:S02]  /*a59d0*/  STL [R1+0x489c], R54 ;  /* 0x00489c3601007387 */ /* 0x000fe40000100800 */
[----:B------:R-:W-:Y:S01]  /*a59e0*/  STL [R1+0x4898], R55 ;  /* 0x0048983701007387 */ /* 0x000fe20000100800 */
[----:B------:R-:W-:Y:S01]  /*a59f0*/  STL [R1+0x48a4], R30 ;  /* 0x0048a41e01007387 */ /* 0x000fe20000100800 */
[----:B------:R-:W-:Y:S02]  /*a5a00*/  STL [R1+0x48a0], R31 ;  /* 0x0048a01f01007387 */ /* 0x000fe40000100800 */
[----:B------:R-:W-:Y:S02]  /*a5a10*/  STL [R1+0x48ac], R194 ;  /* 0x0048acc201007387 */ /* 0x000fe40000100800 */
[----:B------:R-:W-:Y:S01]  /*a5a20*/  STL [R1+0x48a8], R195 ;  /* 0x0048a8c301007387 */ /* 0x000fe20000100800 */
[----:B------:R-:W-:Y:S01]  /*a5a30*/  STL [R1+0x48b4], R190 ;  /* 0x0048b4be01007387 */ /* 0x000fe20000100800 */
[----:B------:R-:W-:Y:S02]  /*a5a40*/  STL [R1+0x48b0], R191 ;  /* 0x0048b0bf01007387 */ /* 0x000fe40000100800 */
[----:B------:R-:W-:Y:S02]  /*a5a50*/  STL [R1+0x48bc], R186 ;  /* 0x0048bcba01007387 */ /* 0x000fe40000100800 */
[----:B------:R-:W-:Y:S01]  /*a5a60*/  STL [R1+0x48b8], R187 ;  /* 0x0048b8bb01007387 */ /* 0x000fe20000100800 */
[----:B------:R2:W-:Y:S01]  /*a5a70*/  STL [R1+0x48c4], R182 ;  /* 0x0048c4b601007387 */ /* 0x0005e20000100800 */
[----:B------:R2:W-:Y:S02]  /*a5a80*/  STL [R1+0x48c0], R183 ;  /* 0x0048c0b701007387 */ /* 0x0005e40000100800 */
[----:B----4-:R-:W-:Y:S02]  /*a5a90*/  STL [R1+0x48cc], R178 ;  /* 0x0048ccb201007387 */ /* 0x010fe40000100800 */
[----:B------:R-:W-:Y:S01]  /*a5aa0*/  STL [R1+0x48c8], R179 ;  /* 0x0048c8b301007387 */ /* 0x000fe20000100800 */
[----:B-1----:R1:W-:Y:S01]  /*a5ab0*/  STL [R1+0x48d4], R174 ;  /* 0x0048d4ae01007387 */ /* 0x0023e20000100800 */
[----:B------:R4:W-:Y:S02]  /*a5ac0*/  STL [R1+0x48d0], R175 ;  /* 0x0048d0af01007387 */ /* 0x0009e40000100800 */
[----:B------:R-:W-:Y:S02]  /*a5ad0*/  STL [R1+0x48dc], R170 ;  /* 0x0048dcaa01007387 */ /* 0x000fe40000100800 */
[----:B------:R-:W-:Y:S01]  /*a5ae0*/  STL [R1+0x48d8], R171 ;  /* 0x0048d8ab01007387 */ /* 0x000fe20000100800 */
[----:B------:R1:W-:Y:S01]  /*a5af0*/  STL [R1+0x48e4], R166 ;  /* 0x0048e4a601007387 */ /* 0x0003e20000100800 */
[----:B------:R1:W-:Y:S02]  /*a5b00*/  STL [R1+0x48e0], R167 ;  /* 0x0048e0a701007387 */ /* 0x0003e40000100800 */
[----:B------:R-:W-:Y:S02]  /*a5b10*/  STL [R1+0x48ec], R162 ;  /* 0x0048eca201007387 */ /* 0x000fe40000100800 */
[----:B------:R-:W-:Y:S01]  /*a5b20*/  STL [R1+0x48e8], R163 ;  /* 0x0048e8a301007387 */ /* 0x000fe20000100800 */
[----:B------:R1:W-:Y:S01]  /*a5b30*/  STL [R1+0x48f4], R158 ;  /* 0x0048f49e01007387 */ /* 0x0003e20000100800 */
[----:B------:R1:W-:Y:S02]  /*a5b40*/  STL [R1+0x48f0], R159 ;  /* 0x0048f09f01007387 */ /* 0x0003e40000100800 */
[----:B------:R-:W-:Y:S02]  /*a5b50*/  STL [R1+0x48fc], R154 ;  /* 0x0048fc9a01007387 */ /* 0x000fe40000100800 */
[----:B------:R-:W-:Y:S01]  /*a5b60*/  STL [R1+0x48f8], R155 ;  /* 0x0048f89b01007387 */ /* 0x000fe20000100800 */
[----:B--2---:R2:W-:Y:S01]  /*a5b70*/  STL [R1+0x4904], R150 ;  /* 0x0049049601007387 */ /* 0x0045e20000100800 */
[----:B------:R1:W-:Y:S02]  /*a5b80*/  STL [R1+0x4900], R151 ;  /* 0x0049009701007387 */ /* 0x0003e40000100800 */
[----:B------:R1:W-:Y:S02]  /*a5b90*/  STL [R1+0x490c], R146 ;  /* 0x00490c9201007387 */ /* 0x0003e40000100800 */
[----:B------:R1:W-:Y:S01]  /*a5ba0*/  STL [R1+0x4908], R147 ;  /* 0x0049089301007387 */ /* 0x0003e20000100800 */
[----:B------:R1:W-:Y:S01]  /*a5bb0*/  STL [R1+0x4914], R142 ;  /* 0x0049148e01007387 */ /* 0x0003e20000100800 */
[----:B------:R1:W-:Y:S02]  /*a5bc0*/  STL [R1+0x4910], R143 ;  /* 0x0049108f01007387 */ /* 0x0003e40000100800 */
        /* <DEDUP_REMOVED lines=12> */
[----:B------:R-:W2:Y:S02]  /*a5c90*/  LDL.LU R204, [R1+0xa30] ;  /* 0x000a300001cc7983 */ /* 0x000ea40000300800 */
[----:B------:R1:W-:Y:S01]  /*a5ca0*/  STL.64 [R1+0xc0], R236 ;  /* 0x0000c0ec01007387 */ /* 0x0003e20000100a00 */
[----:B------:R1:W-:Y:S01]  /*a5cb0*/  STL.64 [R1+0xc8], R238 ;  /* 0x0000c8ee01007387 */ /* 0x0003e20000100a00 */
[----:B------:R-:W2:Y:S02]  /*a5cc0*/  LDL.LU R205, [R1+0xa34] ;  /* 0x000a340001cd7983 */ /* 0x000ea40000300800 */
[----:B------:R-:W2:Y:S02]  /*a5cd0*/  LDL.LU R206, [R1+0xa38] ;  /* 0x000a380001ce7983 */ /* 0x000ea40000300800 */
[----:B------:R-:W2:Y:S01]  /*a5ce0*/  LDL.LU R207, [R1+0xa3c] ;  /* 0x000a3c0001cf7983 */ /* 0x000ea20000300800 */
[----:B------:R-:W-:Y:S01]  /*a5cf0*/  MOV R182, R196 ;  /* 0x000000c400b67202 */ /* 0x000fe20000000f00 */
[----:B------:R-:W-:Y:S01]  /*a5d00*/  IMAD.MOV.U32 R183, RZ, RZ, R197 ;  /* 0x000000ffffb77224 */ /* 0x000fe200078e00c5 */
[----:B------:R-:W3:Y:S01]  /*a5d10*/  LDL.LU R196, [R1+0xa20] ;  /* 0x000a200001c47983 */ /* 0x000ee20000300800 */
[----:B------:R-:W-:-:S02]  /*a5d20*/  IMAD.MOV.U32 R186, RZ, RZ, R198 ;  /* 0x000000ffffba7224 */ /* 0x000fc400078e00c6 */
[----:B------:R-:W3:Y:S01]  /*a5d30*/  LDL.LU R197, [R1+0xa24] ;  /* 0x000a240001c57983 */ /* 0x000ee20000300800 */
[----:B------:R-:W-:Y:S01]  /*a5d40*/  MOV R187, R199 ;  /* 0x000000c700bb7202 */ /* 0x000fe20000000f00 */
[----:B------:R-:W3:Y:S01]  /*a5d50*/  LDL.LU R198, [R1+0xa28] ;  /* 0x000a280001c67983 */ /* 0x000ee20000300800 */
[----:B------:R-:W3:Y:S01]  /*a5d60*/  LDL.LU R199, [R1+0xa2c] ;  /* 0x000a2c0001c77983 */ /* 0x000ee20000300800 */
[----:B------:R-:W-:Y:S01]  /*a5d70*/  MOV R30, R200 ;  /* 0x000000c8001e7202 */ /* 0x000fe20000000f00 */
[----:B------:R-:W-:Y:S01]  /*a5d80*/  IMAD.MOV.U32 R31, RZ, RZ, R201 ;  /* 0x000000ffff1f7224 */ /* 0x000fe200078e00c9 */
[----:B------:R-:W3:Y:S01]  /*a5d90*/  LDL.LU R200, [R1+0xa10] ;  /* 0x000a100001c87983 */ /* 0x000ee20000300800 */
[----:B------:R-:W-:Y:S02]  /*a5da0*/  IMAD.MOV.U32 R54, RZ, RZ, R202 ;  /* 0x000000ffff367224 */ /* 0x000fe400078e00ca */
[----:B------:R-:W3:Y:S01]  /*a5db0*/  LDL.LU R201, [R1+0xa14] ;  /* 0x000a140001c97983 */ /* 0x000ee20000300800 */
[----:B------:R-:W-:Y:S01]  /*a5dc0*/  MOV R55, R203 ;  /* 0x000000cb00377202 */ /* 0x000fe20000000f00 */
[----:B------:R-:W3:Y:S01]  /*a5dd0*/  LDL.LU R202, [R1+0xa18] ;  /* 0x000a180001ca7983 */ /* 0x000ee20000300800 */
[----:B------:R-:W3:Y:S02]  /*a5de0*/  LDL.LU R203, [R1+0xa1c] ;  /* 0x000a1c0001cb7983 */ /* 0x000ee40000300800 */
[----:B------:R-:W-:Y:S01]  /*a5df0*/  IMAD.MOV.U32 R190, RZ, RZ, R232 ;  /* 0x000000ffffbe7224 */ /* 0x000fe200078e00e8 */
[----:B------:R-:W-:Y:S01]  /*a5e00*/  MOV R191, R233 ;  /* 0x000000e900bf7202 */ /* 0x000fe20000000f00 */
[----:B------:R-:W3:Y:S01]  /*a5e10*/  LDL.LU R232, [R1+0xa00] ;  /* 0x000a000001e87983 */ /* 0x000ee20000300800 */
[----:B------:R-:W-:-:S02]  /*a5e20*/  IMAD.MOV.U32 R194, RZ, RZ, R234 ;  /* 0x000000ffffc27224 */ /* 0x000fc400078e00ea */
[----:B------:R-:W3:Y:S02]  /*a5e30*/  LDL.LU R233, [R1+0xa04] ;  /* 0x000a040001e97983 */ /* 0x000ee40000300800 */
[----:B------:R-:W-:Y:S01]  /*a5e40*/  IMAD.MOV.U32 R195, RZ, RZ, R235 ;  /* 0x000000ffffc37224 */ /* 0x000fe200078e00eb */
[----:B------:R-:W3:Y:S01]  /*a5e50*/  LDL.LU R234, [R1+0xa08] ;  /* 0x000a080001ea7983 */ /* 0x000ee20000300800 */
[----:B------:R-:W3:Y:S02]  /*a5e60*/  LDL.LU R235, [R1+0xa0c] ;  /* 0x000a0c0001eb7983 */ /* 0x000ee40000300800 */
[----:B-1----:R-:W-:Y:S01]  /*a5e70*/  IMAD.MOV.U32 R174, RZ, RZ, R208 ;  /* 0x000000ffffae7224 */ /* 0x002fe200078e00d0 */
[----:B----4-:R-:W-:Y:S01]  /*a5e80*/  MOV R175, R209 ;  /* 0x000000d100af7202 */ /* 0x010fe20000000f00 */
[----:B------:R-:W-:Y:S02]  /*a5e90*/  IMAD.MOV.U32 R178, RZ, RZ, R210 ;  /* 0x000000ffffb27224 */ /* 0x000fe400078e00d2 */
[----:B------:R-:W-:Y:S01]  /*a5ea0*/  IMAD.MOV.U32 R179, RZ, RZ, R211 ;  /* 0x000000ffffb37224 */ /* 0x000fe200078e00d3 */
[----:B------:R-:W1:Y:S01]  /*a5eb0*/  LDSM.16.M88.4 R132, [R2+0x2a180] ;  /* 0x02a180000284783b */ /* 0x000e620000000200 */
[C---:B--2---:R-:W-:Y:S11]  /*a5ec0*/  HMMA.1688.F32.TF32 R204, R16.reuse, R176, R204 ;  /* 0x000000b010cc723c */ /* 0x044ff600000810cc */
[----:B------:R-:W-:Y:S11]  /*a5ed0*/  @!UPT UIADD3 URZ, URZ, URZ, URZ ;  /* 0x0000003f3f3ff290 */ /* 0x000ff6000fffe03f */
[----:B------:R-:W-:Y:S02]  /*a5ee0*/  @!UPT UIADD3 URZ, URZ, URZ, URZ ;  /* 0x0000003f3f3ff290 */ /* 0x000fe4000fffe03f */
[----:B------:R-:W-:Y:S02]  /*a5ef0*/  IMAD.MOV.U32 R166, RZ, RZ, R204 ;  /* 0x000000ffffa67224 */ /* 0x000fe400078e00cc */
[----:B------:R-:W-:Y:S01]  /*a5f00*/  IMAD.MOV.U32 R167, RZ, RZ, R205 ;  /* 0x000000ffffa77224 */ /* 0x000fe200078e00cd */
[----:B------:R-:W2:Y:S01]  /*a5f10*/  LDL.LU R204, [R1+0x9f0] ;  /* 0x0009f00001cc7983 */ /* 0x000ea20000300800 */
[----:B------:R-:W-:Y:S01]  /*a5f20*/  MOV R170, R206 ;  /* 0x000000ce00aa7202 */ /* 0x000fe20000000f00 */
[----:B------:R-:W2:Y:S02]  /*a5f30*/  LDL.LU R205, [R1+0x9f4] ;  /* 0x0009f40001cd7983 */ /* 0x000ea40000300800 */
[----:B------:R-:W-:Y:S01]  /*a5f40*/  IMAD.MOV.U32 R171, RZ, RZ, R207 ;  /* 0x000000ffffab7224 */ /* 0x000fe200078e00cf */
[----:B------:R-:W2:Y:S01]  /*a5f50*/  LDL.LU R206, [R1+0x9f8] ;  /* 0x0009f80001ce7983 */ /* 0x000ea20000300800 */
[----:B------:R-:W2:Y:S02]  /*a5f60*/  LDL.LU R207, [R1+0x9fc] ;  /* 0x0009fc0001cf7983 */ /* 0x000ea40000300800 */
[----:B------:R-:W4:Y:S02]  /*a5f70*/  LDL.LU R228, [R1+0x9e0] ;  /* 0x0009e00001e47983 */ /* 0x000f240000300800 */
[----:B------:R-:W4:Y:S01]  /*a5f80*/  LDL.LU R229, [R1+0x9e4] ;  /* 0x0009e40001e57983 */ /* 0x000f220000300800 */
[----:B------:R-:W4:Y:S01]  /*a5f90*/  LDL.LU R230, [R1+0x9e8] ;  /* 0x0009e80001e67983 */ /* 0x000f220000300800 */
[----:B------:R-:W4:Y:S01]  /*a5fa0*/  LDL.LU R231, [R1+0x9ec] ;  /* 0x0009ec0001e77983 */ /* 0x000f220000300800 */
[C---:B---3--:R-:W-:Y:S01]  /*a5fb0*/  HMMA.1688.F32.TF32 R196, R16.reuse, R172, R196 ;  /* 0x000000ac10c4723c */ /* 0x048fe200000810c4 */
[----:B------:R-:W3:Y:S01]  /*a5fc0*/  LDL.LU R208, [R1+0x9d0] ;  /* 0x0009d00001d07983 */ /* 0x000ee20000300800 */
[----:B------:R-:W3:Y:S01]  /*a5fd0*/  LDL.LU R209, [R1+0x9d4] ;  /* 0x0009d40001d17983 */ /* 0x000ee20000300800 */
[----:B------:R-:W3:Y:S02]  /*a5fe0*/  LDL.LU R210, [R1+0x9d8] ;  /* 0x0009d80001d27983 */ /* 0x000ee40000300800 */
[----:B------:R-:W3:Y:S03]  /*a5ff0*/  LDL.LU R211, [R1+0x9dc] ;  /* 0x0009dc0001d37983 */ /* 0x000ee60000300800 */
[----:B------:R-:W-:Y:S11]  /*a6000*/  HMMA.1688.F32.TF32 R200, R16, R168, R200 ;  /* 0x000000a810c8723c */ /* 0x000ff600000810c8 */
[----:B------:R-:W-:Y:S05]  /*a6010*/  @!UPT UIADD3 URZ, URZ, URZ, URZ ;  /* 0x0000003f3f3ff290 */ /* 0x000fea000fffe03f */
[----:B------:R-:W-:Y:S01]  /*a6020*/  IMAD.MOV.U32 R158, RZ, RZ, R196 ;  /* 0x000000ffff9e7224 */ /* 0x000fe200078e00c4 */
[----:B------:R-:W-:Y:S01]  /*a6030*/  MOV R159, R197 ;  /* 0x000000c5009f7202 */ /* 0x000fe20000000f00 */
[----:B------:R-:W3:Y:S01]  /*a6040*/  LDL.LU R196, [R1+0x9c0] ;  /* 0x0009c00001c47983 */ /* 0x000ee20000300800 */
[----:B------:R-:W-:Y:S02]  /*a6050*/  IMAD.MOV.U32 R162, RZ, RZ, R198 ;  /* 0x000000ffffa27224 */ /* 0x000fe400078e00c6 */
[----:B------:R-:W3:Y:S02]  /*a6060*/  LDL.LU R197, [R1+0x9c4] ;  /* 0x0009c40001c57983 */ /* 0x000ee40000300800 */
[----:B------:R-:W-:Y:S01]  /*a6070*/  IMAD.MOV.U32 R163, RZ, RZ, R199 ;  /* 0x000000ffffa37224 */ /* 0x000fe200078e00c7 */
[----:B------:R-:W3:Y:S01]  /*a6080*/  LDL.LU R198, [R1+0x9c8] ;  /* 0x0009c80001c67983 */ /* 0x000ee20000300800 */
[----:B------:R-:W3:Y:S01]  /*a6090*/  LDL.LU R199, [R1+0x9cc] ;  /* 0x0009cc0001c77983 */ /* 0x000ee20000300800 */
        /* <DEDUP_REMOVED lines=8> */
[C---:B------:R-:W-:Y:S11]  /*a6120*/  HMMA.1688.F32.TF32 R232, R16.reuse, R164, R232 ;  /* 0x000000a410e8723c */ /* 0x040ff600000810e8 */
[----:B------:R-:W-:Y:S11]  /*a6130*/  @!UPT UIADD3 URZ, URZ, URZ, URZ ;  /* 0x0000003f3f3ff290 */ /* 0x000ff6000fffe03f */
[----:B------:R-:W-:Y:S02]  /*a6140*/  @!UPT UIADD3 URZ, URZ, URZ, URZ ;  /* 0x0000003f3f3ff290 */ /* 0x000fe4000fffe03f */
[----:B------:R-:W-:Y:S02]  /*a6150*/  IMAD.MOV.U32 R14, RZ, RZ, R232 ;  /* 0x000000ffff0e7224 */ /* 0x000fe400078e00e8 */
[----:B------:R-:W-:Y:S01]  /*a6160*/  IMAD.MOV.U32 R6, RZ, RZ, R233 ;  /* 0x000000ffff067224 */ /* 0x000fe200078e00e9 */
[----:B------:R-:W-:Y:S01]  /*a6170*/  MOV R7, R234 ;  /* 0x000000ea00077202 */ /* 0x000fe20000000f00 */
[----:B------:R-:W-:Y:S01]  /*a6180*/  IMAD.MOV.U32 R22, RZ, RZ, R235 ;  /* 0x000000ffff167224 */ /* 0x000fe200078e00eb */
[C---:B--2---:R-:W-:Y:S11]  /*a6190*/  HMMA.1688.F32.TF32 R204, R16.reuse, R160, R204 ;  /* 0x000000a010cc723c */ /* 0x044ff600000810cc */
[----:B------:R-:W-:Y:S11]  /*a61a0*/  @!UPT UIADD3 URZ, URZ, URZ, URZ ;  /* 0x0000003f3f3ff290 */ /* 0x000ff6000fffe03f */
[----:B------:R-:W-:Y:S02]  /*a61b0*/  @!UPT UIADD3 URZ, URZ, URZ, URZ ;  /* 0x0000003f3f3ff290 */ /* 0x000fe4000fffe03f */
[----:B------:R-:W-:Y:S02]  /*a61c0*/  IMAD.MOV.U32 R146, RZ, RZ, R206 ;  /* 0x000000ffff927224 */ /* 0x000fe400078e00ce */
[----:B------:R-:W-:Y:S02]  /*a61d0*/  IMAD.MOV.U32 R147, RZ, RZ, R207 ;  /* 0x000000ffff937224 */ /* 0x000fe400078e00cf */
[----:B------:R-:W-:Y:S01]  /*a61e0*/  IMAD.MOV.U32 R206, RZ, RZ, R57 ;  /* 0x000000ffffce7224 */ /* 0x000fe200078e0039 */
[----:B------:R-:W-:Y:S02]  /*a61f0*/  MOV R207, R56 ;  /* 0x0000003800cf7202 */ /* 0x000fe40000000f00 */
[----:B----4-:R-:W-:Y:S01]  /*a6200*/  HMMA.1688.F32.TF32 R56, R16, R156, R228 ;  /* 0x0000009c1038723c */ /* 0x010fe200000810e4 */
[----:B------:R-:W-:Y:S01]  /*a6210*/  IMAD.MOV.U32 R142, RZ, RZ, R204 ;  /* 0x000000ffff8e7224 */ /* 0x000fe200078e00cc */
[----:B------:R-:W-:Y:S02]  /*a6220*/  MOV R143, R205 ;  /* 0x000000cd008f7202 */ /* 0x000fe40000000f00 */
[----:B------:R-:W-:Y:S01]  /*a6230*/  MOV R204, R61 ;  /* 0x0000003d00cc7202 */ /* 0x000fe20000000f00 */
[----:B------:R-:W-:-:S03]  /*a6240*/  IMAD.MOV.U32 R205, RZ, RZ, R60 ;  /* 0x000000ffffcd7224 */ /* 0x000fc600078e003c */
[C---:B---3--:R-:W-:Y:S11]  /*a6250*/  HMMA.1688.F32.TF32 R60, R16.reuse, R148, R196 ;  /* 0x00000094103c723c */ /* 0x048ff600000810c4 */
[----:B------:R-:W-:Y:S05]  /*a6260*/  @!UPT UIADD3 URZ, URZ, URZ, URZ ;  /* 0x0000003f3f3ff290 */ /* 0x000fea000fffe03f */
[----:B------:R-:W-:Y:S02]  /*a6270*/  IMAD.MOV.U32 R23, RZ, RZ, R56 ;  /* 0x000000ffff177224 */ /* 0x000fe400078e0038 */
[----:B------:R-:W-:Y:S01]  /*a6280*/  IMAD.MOV.U32 R10, RZ, RZ, R57 ;  /* 0x000000ffff0a7224 */ /* 0x000fe200078e0039 */
[----:B------:R-:W-:Y:S01]  /*a6290*/  MOV R11, R58 ;  /* 0x0000003a000b7202 */ /* 0x000fe20000000f00 */
[----:B------:R-:W-:Y:S02]  /*a62a0*/  IMAD.MOV.U32 R15, RZ, RZ, R59 ;  /* 0x000000ffff0f7224 */ /* 0x000fe400078e003b */
[----:B------:R-:W-:Y:S01]  /*a62b0*/  HMMA.1688.F32.TF32 R56, R16, R152, R208 ;  /* 0x000000981038723c */ /* 0x000fe200000810d0 */
[----:B------:R-:W-:Y:S01]  /*a62c0*/  IMAD.MOV.U32 R198, RZ, RZ, R65 ;  /* 0x000000ffffc67224 */ /* 0x000fe200078e0041 */
[----:B------:R-:W-:-:S06]  /*a62d0*/  MOV R199, R64 ;  /* 0x0000004000c77202 */ /* 0x000fcc0000000f00 */
[----:B------:R-:W-:Y:S11]  /*a62e0*/  HMMA.1688.F32.TF32 R64, R16, R144, R200 ;  /* 0x000000901040723c */ /* 0x000ff600000810c8 */
[----:B------:R-:W-:Y:S04]  /*a62f0*/  @!UPT UIADD3 URZ, URZ, URZ, URZ ;  /* 0x0000003f3f3ff290 */ /* 0x000fe8000fffe03f */
[----:B------:R-:W-:Y:S01]  /*a6300*/  STL.64 [R1+0x4790], R58 ;  /* 0x0047903a01007387 */ /* 0x000fe20000100a00 */
[----:B------:R-:W-:Y:S02]  /*a6310*/  STL.64 [R1+0x4788], R56 ;  /* 0x0047883801007387 */ /* 0x000fe40000100a00 */
[----:B------:R-:W2:Y:S02]  /*a6320*/  LDL.LU R236, [R1+0x990] ;  /* 0x0009900001ec7983 */ /* 0x000ea40000300800 */
[----:B------:R-:W2:Y:S01]  /*a6330*/  LDL.LU R237, [R1+0x994] ;  /* 0x0009940001ed7983 */ /* 0x000ea20000300800 */
[----:B------:R-:W2:Y:S01]  /*a6340*/  LDL.LU R238, [R1+0x998] ;  /* 0x0009980001ee7983 */ /* 0x000ea20000300800 */
[----:B------:R-:W2:Y:S02]  /*a6350*/  LDL.LU R239, [R1+0x99c] ;  /* 0x00099c0001ef7983 */ /* 0x000ea40000300800 */
[----:B------:R-:W1:Y:S02]  /*a6360*/  LDL.LU R196, [R1+0x980] ;  /* 0x0009800001c47983 */ /* 0x000e640000300800 */
[----:B------:R-:W1:Y:S01]  /*a6370*/  LDL.LU R197, [R1+0x984] ;  /* 0x0009840001c57983 */ /* 0x000e620000300800 */
[----:B------:R-:W-:Y:S01]  /*a6380*/  STL.64 [R1+0x47a0], R62 ;  /* 0x0047a03e01007387 */ /* 0x000fe20000100a00 */
[----:B------:R-:W-:Y:S02]  /*a6390*/  STL.64 [R1+0x4798], R60 ;  /* 0x0047983c01007387 */ /* 0x000fe40000100a00 */
[----:B------:R-:W3:Y:S02]  /*a63a0*/  LDL.LU R208, [R1+0x970] ;  /* 0x0009700001d07983 */ /* 0x000ee40000300800 */
[----:B------:R-:W3:Y:S01]  /*a63b0*/  LDL.LU R209, [R1+0x974] ;  /* 0x0009740001d17983 */ /* 0x000ee20000300800 */
[----:B------:R-:W3:Y:S01]  /*a63c0*/  LDL.LU R210, [R1+0x978] ;  /* 0x0009780001d27983 */ /* 0x000ee20000300800 */
[----:B------:R-:W3:Y:S02]  /*a63d0*/  LDL.LU R211, [R1+0x97c] ;  /* 0x00097c0001d37983 */ /* 0x000ee40000300800 */
[----:B------:R-:W4:Y:S02]  /*a63e0*/  LDL.LU R200, [R1+0x960] ;  /* 0x0009600001c87983 */ /* 0x000f240000300800 */
[----:B------:R-:W4:Y:S01]  /*a63f0*/  LDL.LU R201, [R1+0x964] ;  /* 0x0009640001c97983 */ /* 0x000f220000300800 */
        /* <DEDUP_REMOVED lines=12> */
[----:B------:R-:W-:Y:S07]  /*a64c0*/  HMMA.1688.F32.TF32 R68, R16, R140, R204 ;  /* 0x0000008c1044723c */ /* 0x000fee00000810cc */
[----:B------:R-:W-:Y:S01]  /*a64d0*/  IMAD.MOV.U32 R206, RZ, RZ, R73 ;  /* 0x000000ffffce7224 */ /* 0x000fe200078e0049 */
[----:B------:R-:W-:-:S02]  /*a64e0*/  MOV R207, R72 ;  /* 0x0000004800cf7202 */ /* 0x000fc40000000f00 */
[----:B------:R-:W-:Y:S01]  /*a64f0*/  MOV R204, R77 ;  /* 0x0000004d00cc7202 */ /* 0x000fe20000000f00 */
[----:B------:R-:W-:Y:S11]  /*a6500*/  IMAD.MOV.U32 R205, RZ, RZ, R76 ;  /* 0x000000ffffcd7224 */ /* 0x000ff600078e004c */
[----:B------:R-:W-:Y:S01]  /*a6510*/  @!UPT UIADD3 URZ, URZ, URZ, URZ ;  /* 0x0000003f3f3ff290 */ /* 0x000fe2000fffe03f */
[----:B------:R-:W-:Y:S01]  /*a6520*/  STL.64 [R1+0x47c0], R70 ;  /* 0x0047c04601007387 */ /* 0x000fe20000100a00 */
[----:B------:R-:W-:Y:S01]  /*a6530*/  STL.64 [R1+0x47b8], R68 ;  /* 0x0047b84401007387 */ /* 0x000fe20000100a00 */
[C---:B--2---:R-:W-:Y:S08]  /*a6540*/  HMMA.1688.F32.TF32 R72, R16.reuse, R136, R236 ;  /* 0x000000881048723c */ /* 0x044ff000000810ec */
[----:B-1----:R-:W-:Y:S07]  /*a6550*/  HMMA.1688.F32.TF32 R76, R16, R132, R196 ;  /* 0x00000084104c723c */ /* 0x002fee00000810c4 */
[----:B------:R-:W-:Y:S01]  /*a6560*/  MOV R198, R81 ;  /* 0x0000005100c67202 */ /* 0x000fe20000000f00 */
[----:B------:R-:W-:-:S02]  /*a6570*/  IMAD.MOV.U32 R199, RZ, RZ, R80 ;  /* 0x000000ffffc77224 */ /* 0x000fc400078e0050 */
[----:B---3--:R-:W-:Y:S01]  /*a6580*/  HMMA.1688.F32.TF32 R80, R16, R128, R208 ;  /* 0x000000801050723c */ /* 0x008fe200000810d0 */
[----:B------:R-:W-:-:S04]  /*a6590*/  IMAD.MOV.U32 R196, RZ, RZ, R85 ;  /* 0x000000ffffc47224 */ /* 0x000fc800078e0055 */
[----:B------:R-:W-:Y:S01]  /*a65a0*/  STL.64 [R1+0x47d0], R74 ;  /* 0x0047d04a01007387 */ /* 0x000fe20000100a00 */
[----:B------:R-:W-:Y:S07]  /*a65b0*/  STL.64 [R1+0x47c8], R72 ;  /* 0x0047c84801007387 */ /* 0x000fee0000100a00 */
[----:B------:R-:W-:Y:S02]  /*a65c0*/  STL.64 [R1+0x47e0], R78 ;  /* 0x0047e04e01007387 */ /* 0x000fe40000100a00 */
[----:B------:R-:W-:Y:S02]  /*a65d0*/  STL.64 [R1+0x47d8], R76 ;  /* 0x0047d84c01007387 */ /* 0x000fe40000100a00 */
[----:B------:R-:W-:-:S06]  /*a65e0*/  IMAD.MOV.U32 R197, RZ, RZ, R84 ;  /* 0x000000ffffc57224 */ /* 0x000fcc00078e0054 */
[----:B------:R-:W-:Y:S01]  /*a65f0*/  STL.64 [R1+0x47f0], R82 ;  /* 0x0047f05201007387 */ /* 0x000fe20000100a00 */
[----:B------:R-:W-:Y:S02]  /*a6600*/  STL.64 [R1+0x47e8], R80 ;  /* 0x0047e85001007387 */ /* 0x000fe40000100a00 */
[----:B------:R-:W2:Y:S02]  /*a6610*/  LDL.LU R208, [R1+0x910] ;  /* 0x0009100001d07983 */ /* 0x000ea40000300800 */
[----:B------:R-:W2:Y:S01]  /*a6620*/  LDL.LU R209, [R1+0x914] ;  /* 0x0009140001d17983 */ /* 0x000ea20000300800 */
[----:B----4-:R-:W-:Y:S07]  /*a6630*/  HMMA.1688.F32.TF32 R84, R16, R124, R200 ;  /* 0x0000007c1054723c */ /* 0x010fee00000810c8 */
[----:B------:R-:W-:Y:S01]  /*a6640*/  MOV R202, R89 ;  /* 0x0000005900ca7202 */ /* 0x000fe20000000f00 */
[----:B------:R-:W-:-:S02]  /*a6650*/  IMAD.MOV.U32 R203, RZ, RZ, R88 ;  /* 0x000000ffffcb7224 */ /* 0x000fc400078e0058 */
[----:B------:R-:W-:Y:S01]  /*a6660*/  IMAD.MOV.U32 R200, RZ, RZ, R93 ;  /* 0x000000ffffc87224 */ /* 0x000fe200078e005d */
[----:B------:R-:W-:Y:S01]  /*a6670*/  HMMA.1688.F32.TF32 R88, R16, R120, R232 ;  /* 0x000000781058723c */ /* 0x000fe200000810e8 */
[----:B------:R-:W-:-:S07]  /*a6680*/  IMAD.MOV.U32 R201, RZ, RZ, R92 ;  /* 0x000000ffffc97224 */ /* 0x000fce00078e005c */
[----:B------:R-:W-:Y:S01]  /*a6690*/  HMMA.1688.F32.TF32 R92, R16, R116, R228 ;  /* 0x00000074105c723c */ /* 0x000fe200000810e4 */
[----:B------:R-:W-:Y:S01]  /*a66a0*/  IMAD.MOV.U32 R210, RZ, RZ, R97 ;  /* 0x000000ffffd27224 */ /* 0x000fe200078e0061 */
[----:B------:R-:W-:-:S06]  /*a66b0*/  MOV R211, R96 ;  /* 0x0000006000d37202 */ /* 0x000fcc0000000f00 */
[----:B------:R-:W-:Y:S01]  /*a66c0*/  HMMA.1688.F32.TF32 R96, R16, R48, R204 ;  /* 0x000000301060723c */ /* 0x000fe200000810cc */
[----:B------:R-:W-:Y:S04]  /*a66d0*/  LDS R232, [R222+0x87080] ;  /* 0x08708000dee87984 */ /* 0x000fe80000000800 */
[----:B------:R-:W-:Y:S04]  /*a66e0*/  LDS R234, [R222+0x87480] ;  /* 0x08748000deea7984 */ /* 0x000fe80000000800 */
[----:B------:R-:W-:Y:S04]  /*a66f0*/  LDS R233, [R223+0x87080] ;  /* 0x08708000dfe97984 */ /* 0x000fe80000000800 */
[----:B------:R-:W1:Y:S04]  /*a6700*/  LDS R235, [R223+0x87480] ;  /* 0x08748000dfeb7984 */ /* 0x000e680000000800 */
[----:B------:R-:W-:Y:S01]  /*a6710*/  STL.64 [R1+0x4800], R86 ;  /* 0x0048005601007387 */ /* 0x000fe20000100a00 */
[----:B------:R-:W-:Y:S03]  /*a6720*/  STL.64 [R1+0x47f8], R84 ;  /* 0x0047f85401007387 */ /* 0x000fe60000100a00 */
[----:B------:R-:W-:Y:S01]  /*a6730*/  STL.64 [R1+0x4810], R90 ;  /* 0x0048105a01007387 */ /* 0x000fe20000100a00 */
[----:B------:R-:W-:Y:S02]  /*a6740*/  STL.64 [R1+0x4808], R88 ;  /* 0x0048085801007387 */ /* 0x000fe40000100a00 */
[----:B------:R-:W-:Y:S02]  /*a6750*/  STL.64 [R1+0x4820], R94 ;  /* 0x0048205e01007387 */ /* 0x000fe40000100a00 */
[----:B------:R-:W-:Y:S01]  /*a6760*/  STL.64 [R1+0x4818], R92 ;  /* 0x0048185c01007387 */ /* 0x000fe20000100a00 */
[----:B------:R-:W3:Y:S01]  /*a6770*/  LDL.LU R204, [R1+0x8f0] ;  /* 0x0008f00001cc7983 */ /* 0x000ee20000300800 */
[----:B------:R-:W3:Y:S02]  /*a6780*/  LDL.LU R205, [R1+0x8f4] ;  /* 0x0008f40001cd7983 */ /* 0x000ee40000300800 */
[----:B------:R-:W-:Y:S01]  /*a6790*/  IMAD.MOV.U32 R206, RZ, RZ, R101 ;  /* 0x000000ffffce7224 */ /* 0x000fe200078e0065 */
[----:B------:R-:W-:-:S02]  /*a67a0*/  MOV R207, R100 ;  /* 0x0000006400cf7202 */ /* 0x000fc40000000f00 */
[----:B------:R-:W-:Y:S07]  /*a67b0*/  HMMA.1688.F32.TF32 R100, R16, R32, R196 ;  /* 0x000000201064723c */ /* 0x000fee00000810c4 */
[----:B------:R-:W-:Y:S01]  /*a67c0*/  MOV R198, R105 ;  /* 0x0000006900c67202 */ /* 0x000fe20000000f00 */
[----:B------:R-:W-:Y:S02]  /*a67d0*/  IMAD.MOV.U32 R199, RZ, RZ, R104 ;  /* 0x000000ffffc77224 */ /* 0x000fe400078e0068 */
[----:B------:R-:W-:-:S02]  /*a67e0*/  IMAD.MOV.U32 R196, RZ, RZ, R109 ;  /* 0x000000ffffc47224 */ /* 0x000fc400078e006d */
[----:B------:R-:W-:Y:S02]  /*a67f0*/  IMAD.MOV.U32 R197, RZ, RZ, R108 ;  /* 0x000000ffffc57224 */ /* 0x000fe400078e006c */
[C---:B------:R-:W-:Y:S01]  /*a6800*/  HMMA.1688.F32.TF32 R108, R16.reuse, R36, R200 ;  /* 0x00000024106c723c */ /* 0x040fe200000810c8 */
[----:B------:R-:W-:Y:S01]  /*a6810*/  STL [R1+0x4724], R96 ;  /* 0x0047246001007387 */ /* 0x000fe20000100800 */
[----:B------:R-:W-:Y:S02]  /*a6820*/  STL [R1+0x4720], R97 ;  /* 0x0047206101007387 */ /* 0x000fe40000100800 */
[----:B------:R-:W-:Y:S02]  /*a6830*/  STL [R1+0x471c], R98 ;  /* 0x00471c6201007387 */ /* 0x000fe40000100800 */
[----:B------:R-:W-:Y:S03]  /*a6840*/  STL [R1+0x4718], R99 ;  /* 0x0047186301007387 */ /* 0x000fe60000100800 */
[----:B------:R-:W-:Y:S01]  /*a6850*/  STL [R1+0x4734], R100 ;  /* 0x0047346401007387 */ /* 0x000fe20000100800 */
[----:B------:R-:W-:Y:S02]  /*a6860*/  STL [R1+0x4730], R101 ;  /* 0x0047306501007387 */ /* 0x000fe40000100800 */
[----:B------:R-:W-:Y:S02]  /*a6870*/  STL [R1+0x472c], R102 ;  /* 0x00472c6601007387 */ /* 0x000fe40000100800 */
[----:B------:R-:W-:Y:S01]  /*a6880*/  STL [R1+0x4728], R103 ;  /* 0x0047286701007387 */ /* 0x000fe20000100800 */
[C---:B--2---:R-:W-:Y:S07]  /*a6890*/  HMMA.1688.F32.TF32 R104, R16.reuse, R24, R208 ;  /* 0x000000181068723c */ /* 0x044fee00000810d0 */
[----:B------:R-:W-:Y:S01]  /*a68a0*/  IMAD.MOV.U32 R209, RZ, RZ, R212 ;  /* 0x000000ffffd17224 */ /* 0x000fe200078e00d4 */
[----:B------:R-:W-:Y:S01]  /*a68b0*/  MOV R210, R113 ;  /* 0x0000007100d27202 */ /* 0x000fe20000000f00 */
[----:B------:R-:W-:Y:S11]  /*a68c0*/  IMAD.MOV.U32 R211, RZ, RZ, R112 ;  /* 0x000000ffffd37224 */ /* 0x000ff600078e0070 */
[----:B------:R-:W-:Y:S03]  /*a68d0*/  @!UPT UIADD3 URZ, URZ, URZ, URZ ;  /* 0x0000003f3f3ff290 */ /* 0x000fe6000fffe03f */
[----:B------:R-:W-:Y:S01]  /*a68e0*/  STL [R1+0x4744], R104 ;  /* 0x0047446801007387 */ /* 0x000fe20000100800 */
[----:B------:R-:W-:Y:S02]  /*a68f0*/  STL [R1+0x4740], R105 ;  /* 0x0047406901007387 */ /* 0x000fe40000100800 */
[----:B------:R-:W-:Y:S02]  /*a6900*/  STL [R1+0x473c], R106 ;  /* 0x00473c6a01007387 */ /* 0x000fe40000100800 */
[----:B------:R-:W-:Y:S01]  /*a6910*/  STL [R1+0x4738], R107 ;  /* 0x0047386b01007387 */ /* 0x000fe20000100800 */
[----:B------:R-:W2:Y:S01]  /*a6920*/  LDL.LU R200, [R1+0x8e0] ;  /* 0x0008e00001c87983 */ /* 0x000ea20000300800 */
[----:B------:R-:W2:Y:S02]  /*a6930*/  LDL.LU R201, [R1+0x8e4] ;  /* 0x0008e40001c97983 */ /* 0x000ea40000300800 */
[----:B------:R-:W2:Y:S02]  /*a6940*/  LDL.LU R202, [R1+0x8e8] ;  /* 0x0008e80001ca7983 */ /* 0x000ea40000300800 */
[----:B------:R-:W2:Y:S01]  /*a6950*/  LDL.LU R203, [R1+0x8ec] ;  /* 0x0008ec0001cb7983 */ /* 0x000ea20000300800 */
[----:B------:R-:W4:Y:S01]  /*a6960*/  LDL.LU R208, [R1+0x8d0] ;  /* 0x0008d00001d07983 */ /* 0x000f220000300800 */
[----:B------:R-:W4:Y:S02]  /*a6970*/  LDL.LU R212, [R1+0x4924] ;  /* 0x0049240001d47983 */ /* 0x000f240000300800 */
[----:B------:R-:W-:Y:S02]  /*a6980*/  STL [R1+0x4754], R108 ;  /* 0x0047546c01007387 */ /* 0x000fe40000100800 */
[----:B------:R-:W-:Y:S01]  /*a6990*/  STL [R1+0x4750], R109 ;  /* 0x0047506d01007387 */ /* 0x000fe20000100800 */
[----:B------:R-:W-:Y:S01]  /*a69a0*/  STL [R1+0x474c], R110 ;  /* 0x00474c6e01007387 */ /* 0x000fe20000100800 */
[----:B------:R-:W-:Y:S01]  /*a69b0*/  STL [R1+0x4748], R111 ;  /* 0x0047486f01007387 */ /* 0x000fe20000100800 */
[----:B---3--:R-:W-:Y:S07]  /*a69c0*/  HMMA.1688.F32.TF32 R112, R16, R40, R204 ;  /* 0x000000281070723c */ /* 0x008fee00000810cc */
[----:B------:R-:W-:Y:S01]  /*a69d0*/  IMAD.MOV.U32 R204, RZ, RZ, R213 ;  /* 0x000000ffffcc7224 */ /* 0x000fe200078e00d5 */
[----:B------:R-:W-:Y:S01]  /*a69e0*/  MOV R205, R214 ;  /* 0x000000d600cd7202 */ /* 0x000fe20000000f00 */
[----:B------:R-:W3:Y:S01]  /*a69f0*/  LDL.LU R213, [R1+0x4920] ;  /* 0x0049200001d57983 */ /* 0x000ee20000300800 */
[----:B------:R-:W3:Y:S02]  /*a6a00*/  LDL.LU R214, [R1+0x491c] ;  /* 0x00491c0001d67983 */ /* 0x000ee40000300800 */
[----:B------:R-:W-:-:S02]  /*a6a10*/  IMAD.MOV.U32 R206, RZ, RZ, R215 ;  /* 0x000000ffffce7224 */ /* 0x000fc400078e00d7 */
[----:B------:R-:W3:Y:S01]  /*a6a20*/  LDL.LU R215, [R1+0x4918] ;  /* 0x0049180001d77983 */ /* 0x000ee20000300800 */
[----:B------:R-:W3:Y:S01]  /*a6a30*/  LDL.LU R207, [R1+0x8cc] ;  /* 0x0008cc0001cf7983 */ /* 0x000ee20000300800 */
[----:B------:R-:W-:Y:S07]  /*a6a40*/  HMMA.1688.F32.TF32 R16, R16, R44, R196 ;  /* 0x0000002c1010723c */ /* 0x000fee00000810c4 */
[----:B------:R-:W-:Y:S01]  /*a6a50*/  STL [R1+0x4764], R112 ;  /* 0x0047647001007387 */ /* 0x000fe20000100800 */
[----:B------:R-:W-:Y:S02]  /*a6a60*/  STL [R1+0x4760], R113 ;  /* 0x0047607101007387 */ /* 0x000fe40000100800 */
[----:B------:R-:W-:Y:S02]  /*a6a70*/  STL [R1+0x475c], R114 ;  /* 0x00475c7201007387 */ /* 0x000fe40000100800 */
[----:B------:R-:W-:Y:S11]  /*a6a80*/  STL [R1+0x4758], R115 ;  /* 0x0047587301007387 */ /* 0x000ff60000100800 */
[----:B------:R-:W-:Y:S01]  /*a6a90*/  STL [R1+0x4774], R16 ;  /* 0x0047741001007387 */ /* 0x000fe20000100800 */
[----:B------:R-:W-:Y:S02]  /*a6aa0*/  STL [R1+0x4770], R17 ;  /* 0x0047701101007387 */ /* 0x000fe40000100800 */
[----:B------:R-:W-:Y:S02]  /*a6ab0*/  STL [R1+0x476c], R18 ;  /* 0x00476c1201007387 */ /* 0x000fe40000100800 */
[----:B------:R4:W-:Y:S01]  /*a6ac0*/  STL [R1+0x4768], R19 ;  /* 0x0047681301007387 */ /* 0x0009e20000100800 */
[C---:B--2---:R-:W-:Y:S08]  /*a6ad0*/  HMMA.1688.F32.TF32 R200, R216.reuse, R20, R200 ;  /* 0x00000014d8c8723c */ /* 0x044ff000000810c8 */
[C---:B----4-:R-:W-:Y:S08]  /*a6ae0*/  HMMA.1688.F32.TF32 R16, R216.reuse, R8, R208 ;  /* 0x00000008d810723c */ /* 0x050ff000000810d0 */
[C---:B---3--:R-:W-:Y:S11]  /*a6af0*/  HMMA.1688.F32.TF32 R196, R216.reuse, R4, R212 ;  /* 0x00000004d8c4723c */ /* 0x048ff600000810d4 */
[----:B------:R-:W-:Y:S11]  /*a6b00*/  @!UPT UIADD3 URZ, URZ, URZ, URZ ;  /* 0x0000003f3f3ff290 */ /* 0x000ff6000fffe03f */
[----:B------:R-:W-:Y:S01]  /*a6b10*/  @!UPT UIADD3 URZ, URZ, URZ, URZ ;  /* 0x0000003f3f3ff290 */ /* 0x000fe2000fffe03f */
[----:B------:R-:W-:Y:S01]  /*a6b20*/  STL [R1+0x4784], R196 ;  /* 0x004784c401007387 */ /* 0x000fe20000100800 */
[----:B------:R-:W-:Y:S02]  /*a6b30*/  STL [R1+0x4780], R197 ;  /* 0x004780c501007387 */ /* 0x000fe40000100800 */
[----:B------:R-:W-:Y:S02]  /*a6b40*/  STL [R1+0x477c], R198 ;  /* 0x00477cc601007387 */ /* 0x000fe40000100800 */
[----:B------:R-:W-:Y:S01]  /*a6b50*/  STL [R1+0x4778], R199 ;  /* 0x004778c701007387 */ /* 0x000fe20000100800 */
[----:B------:R-:W-:Y:S01]  /*a6b60*/  STL.64 [R1+0x4830], R202 ;  /* 0x004830ca01007387 */ /* 0x000fe20000100a00 */
[----:B------:R-:W-:Y:S02]  /*a6b70*/  STL.64 [R1+0x4828], R200 ;  /* 0x004828c801007387 */ /* 0x000fe40000100a00 */
[----:B------:R-:W2:Y:S02]  /*a6b80*/  LDL.LU R244, [R1+0x8b0] ;  /* 0x0008b00001f47983 */ /* 0x000ea40000300800 */
[----:B------:R-:W-:Y:S01]  /*a6b90*/  STL.64 [R1+0x260], R16 ;  /* 0x0002601001007387 */ /* 0x000fe20000100a00 */
[----:B------:R3:W-:Y:S01]  /*a6ba0*/  STL.64 [R1+0x268], R18 ;  /* 0x0002681201007387 */ /* 0x0007e20000100a00 */
        /* <DEDUP_REMOVED lines=28> */
[----:B------:R-:W-:Y:S01]  /*a6d70*/  IMAD.MOV.U32 R104, RZ, RZ, R16 ;  /* 0x000000ffff687224 */ /* 0x000fe200078e0010 */
[----:B------:R-:W-:Y:S01]  /*a6d80*/  MOV R105, R17 ;  /* 0x0000001100697202 */ /* 0x000fe20000000f00 */
[----:B------:R-:W-:-:S02]  /*a6d90*/  IMAD.MOV.U32 R106, RZ, RZ, R18 ;  /* 0x000000ffff6a7224 */ /* 0x000fc400078e0012 */
[----:B------:R-:W-:-:S05]  /*a6da0*/  IMAD.MOV.U32 R107, RZ, RZ, R19 ;  /* 0x000000ffff6b7224 */ /* 0x000fca00078e0013 */
[----:B------:R-:W-:Y:S01]  /*a6db0*/  STL.64 [R1+0x4840], R106 ;  /* 0x0048406a01007387 */ /* 0x000fe20000100a00 */
[----:B------:R-:W-:Y:S01]  /*a6dc0*/  STL.64 [R1+0x4838], R104 ;  /* 0x0048386801007387 */ /* 0x000fe20000100a00 */
[C---:B--2---:R-:W-:Y:S11]  /*a6dd0*/  HMMA.1688.F32.TF32 R16, R216.reuse, R52, R244 ;  /* 0x00000034d810723c */ /* 0x044ff600000810f4 */
[----:B------:R-:W-:Y:S11]  /*a6de0*/  @!UPT UIADD3 URZ, URZ, URZ, URZ ;  /* 0x0000003f3f3ff290 */ /* 0x000ff6000fffe03f */
[----:B------:R-:W-:Y:S02]  /*a6df0*/  @!UPT UIADD3 URZ, URZ, URZ, URZ ;  /* 0x0000003f3f3ff290 */ /* 0x000fe4000fffe03f */
[----:B------:R-:W-:Y:S01]  /*a6e00*/  MOV R100, R16 ;  /* 0x0000001000647202 */ /* 0x000fe20000000f00 */
[----:B------:R-:W-:Y:S02]  /*a6e10*/  IMAD.MOV.U32 R101, RZ, RZ, R17 ;  /* 0x000000ffff657224 */ /* 0x000fe400078e0011 */
[----:B------:R-:W-:Y:S01]  /*a6e20*/  IMAD.MOV.U32 R102, RZ, RZ, R18 ;  /* 0x000000ffff667224 */ /* 0x000fe200078e0012 */
[----:B------:R-:W-:Y:S02]  /*a6e30*/  MOV R103, R19 ;  /* 0x0000001300677202 */ /* 0x000fe40000000f00 */
[C---:B----4-:R-:W-:Y:S08]  /*a6e40*/  HMMA.1688.F32.TF32 R16, R216.reuse, R28, R240 ;  /* 0x0000001cd810723c */ /* 0x050ff000000810f0 */
[C---:B------:R-:W-:Y:S11]  /*a6e50*/  HMMA.1688.F32.TF32 R56, R216.reuse, R188, R228 ;  /* 0x000000bcd838723c */ /* 0x040ff600000810e4 */
[----:B------:R-:W-:Y:S05]  /*a6e60*/  @!UPT UIADD3 URZ, URZ, URZ, URZ ;  /* 0x0000003f3f3ff290 */ /* 0x000fea000fffe03f */
[----:B------:R-:W-:Y:S02]  /*a6e70*/  IMAD.MOV.U32 R108, RZ, RZ, R16 ;  /* 0x000000ffff6c7224 */ /* 0x000fe400078e0010 */
[----:B------:R-:W-:Y:S01]  /*a6e80*/  IMAD.MOV.U32 R109, RZ, RZ, R17 ;  /* 0x000000ffff6d7224 */ /* 0x000fe200078e0011 */
[----:B------:R-:W-:Y:S01]  /*a6e90*/  MOV R110, R18 ;  /* 0x00000012006e7202 */ /* 0x000fe20000000f00 */
[----:B------:R-:W-:Y:S02]  /*a6ea0*/  IMAD.MOV.U32 R111, RZ, RZ, R19 ;  /* 0x000000ffff6f7224 */ /* 0x000fe400078e0013 */
[C---:B------:R-:W-:Y:S11]  /*a6eb0*/  HMMA.1688.F32.TF32 R16, R216.reuse, R192, R236 ;  /* 0x000000c0d810723c */ /* 0x040ff600000810ec */
[----:B------:R-:W-:Y:S11]  /*a6ec0*/  @!UPT UIADD3 URZ, URZ, URZ, URZ ;  /* 0x0000003f3f3ff290 */ /* 0x000ff6000fffe03f */
[----:B------:R-:W-:Y:S02]  /*a6ed0*/  @!UPT UIADD3 URZ, URZ, URZ, URZ ;  /* 0x0000003f3f3ff290 */ /* 0x000fe4000fffe03f */
[----:B------:R-:W-:Y:S01]  /*a6ee0*/  IMAD.MOV.U32 R112, RZ, RZ, R16 ;  /* 0x000000ffff707224 */ /* 0x000fe200078e0010 */
[----:B------:R-:W-:Y:S01]  /*a6ef0*/  MOV R113, R17 ;  /* 0x0000001100717202 */ /* 0x000fe20000000f00 */
[----:B------:R-:W-:Y:S02]  /*a6f00*/  IMAD.MOV.U32 R114, RZ, RZ, R18 ;  /* 0x000000ffff727224 */ /* 0x000fe400078e0012 */
[----:B------:R-:W-:Y:S01]  /*a6f10*/  IMAD.MOV.U32 R115, RZ, RZ, R19 ;  /* 0x000000ffff737224 */ /* 0x000fe200078e0013 */
[----:B------:R-:W-:Y:S01]  /*a6f20*/  MOV R16, R56 ;  /* 0x0000003800107202 */ /* 0x000fe20000000f00 */
[----:B------:R-:W-:Y:S02]  /*a6f30*/  IMAD.MOV.U32 R17, RZ, RZ, R57 ;  /* 0x000000ffff117224 */ /* 0x000fe400078e0039 */
[----:B------:R-:W-:Y:S01]  /*a6f40*/  IMAD.MOV.U32 R18, RZ, RZ, R58 ;  /* 0x000000ffff127224 */ /* 0x000fe200078e003a */
[----:B------:R-:W-:Y:S02]  /*a6f50*/  MOV R19, R59 ;  /* 0x0000003b00137202 */ /* 0x000fe40000000f00 */
[C---:B---3--:R-:W-:Y:S01]  /*a6f60*/  HMMA.1688.F32.TF32 R56, R216.reuse, R184, R220 ;  /* 0x000000b8d838723c */ /* 0x048fe200000810dc */
[----:B------:R-:W-:Y:S01]  /*a6f70*/  STL.64 [R1+0x4850], R102 ;  /* 0x0048506601007387 */ /* 0x000fe20000100a00 */
[----:B------:R2:W-:Y:S02]  /*a6f80*/  STL.64 [R1+0x4848], R100 ;  /* 0x0048486401007387 */ /* 0x0005e40000100a00 */
[----:B------:R-:W-:Y:S02]  /*a6f90*/  STL.64 [R1+0x4860], R110 ;  /* 0x0048606e01007387 */ /* 0x000fe40000100a00 */
[----:B------:R-:W-:Y:S11]  /*a6fa0*/  STL.64 [R1+0x4858], R108 ;  /* 0x0048586c01007387 */ /* 0x000ff60000100a00 */
[----:B------:R-:W-:Y:S07]  /*a6fb0*/  @!UPT UIADD3 URZ, URZ, URZ, URZ ;  /* 0x0000003f3f3ff290 */ /* 0x000fee000fffe03f */
[----:B------:R-:W-:Y:S02]  /*a6fc0*/  IMAD.MOV.U32 R96, RZ, RZ, R56 ;  /* 0x000000ffff607224 */ /* 0x000fe400078e0038 */
[----:B------:R-:W-:Y:S01]  /*a6fd0*/  IMAD.MOV.U32 R97, RZ, RZ, R57 ;  /* 0x000000ffff617224 */ /* 0x000fe200078e0039 */
[----:B------:R-:W-:Y:S01]  /*a6fe0*/  MOV R98, R58 ;  /* 0x0000003a00627202 */ /* 0x000fe20000000f00 */
[----:B------:R-:W-:Y:S02]  /*a6ff0*/  IMAD.MOV.U32 R99, RZ, RZ, R59 ;  /* 0x000000ffff637224 */ /* 0x000fe400078e003b */
[----:B------:R-:W-:Y:S01]  /*a7000*/  HMMA.1688.F32.TF32 R56, R216, R180, R208 ;  /* 0x000000b4d838723c */ /* 0x000fe200000810d0 */
[----:B------:R-:W3:Y:S01]  /*a7010*/  LDL.LU R208, [R1+0x110] ;  /* 0x0001100001d07983 */ /* 0x000ee20000300800 */
[----:B------:R-:W3:Y:S02]  /*a7020*/  LDL.LU R209, [R1+0x114] ;  /* 0x0001140001d17983 */ /* 0x000ee40000300800 */
[----:B------:R-:W3:Y:S02]  /*a7030*/  LDL.LU R210, [R1+0x118] ;  /* 0x0001180001d27983 */ /* 0x000ee40000300800 */
[----:B------:R-:W3:Y:S01]  /*a7040*/  LDL.LU R211, [R1+0x11c] ;  /* 0x00011c0001d37983 */ /* 0x000ee20000300800 */
        /* <DEDUP_REMOVED lines=36> */
[----:B------:R-:W3:Y:S01]  /*a7290*/  LDL.LU R92, [R1+0x830] ;  /* 0x00083000015c7983 */ /* 0x000ee20000300800 */
[----:B------:R-:W3:Y:S02]  /*a72a0*/  LDL.LU R93, [R1+0x834] ;  /* 0x00083400015d7983 */ /* 0x000ee40000300800 */
[----:B------:R-:W3:Y:S02]  /*a72b0*/  LDL.LU R94, [R1+0x838] ;  /* 0x00083800015e7983 */ /* 0x000ee40000300800 */
[----:B------:R-:W3:Y:S02]  /*a72c0*/  LDL.LU R95, [R1+0x83c] ;  /* 0x00083c00015f7983 */ /* 0x000ee40000300800 */
[----:B------:R-:W-:Y:S01]  /*a72d0*/  IMAD.MOV.U32 R196, RZ, RZ, R56 ;  /* 0x000000ffffc47224 */ /* 0x000fe200078e0038 */
[----:B------:R-:W-:Y:S01]  /*a72e0*/  MOV R197, R57 ;  /* 0x0000003900c57202 */ /* 0x000fe20000000f00 */
[----:B------:R-:W-:-:S02]  /*a72f0*/  IMAD.MOV.U32 R198, RZ, RZ, R58 ;  /* 0x000000ffffc67224 */ /* 0x000fc400078e003a */
[----:B------:R-:W-:Y:S01]  /*a7300*/  IMAD.MOV.U32 R199, RZ, RZ, R59 ;  /* 0x000000ffffc77224 */ /* 0x000fe200078e003b */
[----:B------:R-:W4:Y:S01]  /*a7310*/  LDL.LU R84, [R1+0x810] ;  /* 0x0008100001547983 */ /* 0x000f220000300800 */
[----:B------:R-:W-:Y:S01]  /*a7320*/  HMMA.1688.F32.TF32 R56, R216, R176, R204 ;  /* 0x000000b0d838723c */ /* 0x000fe200000810cc */
        /* <DEDUP_REMOVED lines=10> */
[----:B------:R-:W4:Y:S08]  /*a73d0*/  LDL.LU R75, [R1+0x7ec] ;  /* 0x0007ec00014b7983 */ /* 0x000f300000300800 */
[----:B------:R-:W-:Y:S01]  /*a73e0*/  MOV R34, R56 ;  /* 0x0000003800227202 */ /* 0x000fe20000000f00 */
        /* <DEDUP_REMOVED lines=20> */
[----:B---3--:R-:W-:Y:S11]  /*a7530*/  HMMA.1688.F32.TF32 R92, R216, R168, R92 ;  /* 0x000000a8d85c723c */ /* 0x008ff6000008105c */
[----:B------:R-:W-:Y:S05]  /*a7540*/  @!UPT UIADD3 URZ, URZ, URZ, URZ ;  /* 0x0000003f3f3ff290 */ /* 0x000fea000fffe03f */
[----:B------:R-:W-:Y:S02]  /*a7550*/  IMAD.MOV.U32 R46, RZ, RZ, R100 ;  /* 0x000000ffff2e7224 */ /* 0x000fe400078e0064 */
[----:B------:R-:W-:Y:S01]  /*a7560*/  IMAD.MOV.U32 R38, RZ, RZ, R101 ;  /* 0x000000ffff267224 */ /* 0x000fe200078e0065 */
[----:B------:R-:W-:Y:S01]  /*a7570*/  MOV R39, R102 ;  /* 0x0000006600277202 */ /* 0x000fe20000000f00 */
[----:B------:R-:W-:-:S04]  /*a7580*/  IMAD.MOV.U32 R26, RZ, RZ, R103 ;  /* 0x000000ffff1a7224 */ /* 0x000fc800078e0067 */
[----:B------:R-:W-:Y:S01]  /*a7590*/  IMAD.MOV.U32 R27, RZ, RZ, R92 ;  /* 0x000000ffff1b7224 */ /* 0x000fe200078e005c */
[----:B----4-:R-:W-:Y:S01]  /*a75a0*/  HMMA.1688.F32.TF32 R100, R216, R164, R88 ;  /* 0x000000a4d864723c */ /* 0x010fe20000081058 */
[----:B------:R-:W-:Y:S01]  /*a75b0*/  MOV R42, R93 ;  /* 0x0000005d002a7202 */ /* 0x000fe20000000f00 */
[----:B------:R-:W-:Y:S02]  /*a75c0*/  IMAD.MOV.U32 R43, RZ, RZ, R94 ;  /* 0x000000ffff2b7224 */ /* 0x000fe400078e005e */
[----:B------:R-:W-:-:S04]  /*a75d0*/  IMAD.MOV.U32 R47, RZ, RZ, R95 ;  /* 0x000000ffff2f7224 */ /* 0x000fc800078e005f */
        /* <DEDUP_REMOVED lines=10> */
[----:B------:R-:W-:Y:S03]  /*a7680*/  STL.64 [R1+0x1e8], R102 ;  /* 0x0001e86601007387 */ /* 0x000fe60000100a00 */
        /* <DEDUP_REMOVED lines=16> */
[----:B------:R2:W-:Y:S01]  /*a7790*/  STL.64 [R1+0x168], R66 ;  /* 0x0001684201007387 */ /* 0x0005e20000100a00 */
[----:B------:R-:W-:Y:S02]  /*a77a0*/  STL.64 [R1+0x150], R60 ;  /* 0x0001503c01007387 */ /* 0x000fe40000100a00 */
[----:B------:R3:W-:Y:S03]  /*a77b0*/  STL.64 [R1+0x158], R62 ;  /* 0x0001583e01007387 */ /* 0x0007e60000100a00 */
[C---:B--2---:R-:W-:Y:S08]  /*a77c0*/  HMMA.1688.F32.TF32 R64, R216.reuse, R120, R236 ;  /* 0x00000078d840723c */ /* 0x044ff000000810ec */
[C---:B---3--:R-:W-:Y:S07]  /*a77d0*/  HMMA.1688.F32.TF32 R60, R216.reuse, R116, R228 ;  /* 0x00000074d83c723c */ /* 0x048fee00000810e4 */
[----:B------:R-:W-:Y:S01]  /*a77e0*/  STL.64 [R1+0x140], R56 ;  /* 0x0001403801007387 */ /* 0x000fe20000100a00 */
[----:B------:R2:W-:Y:S02]  /*a77f0*/  STL.64 [R1+0x148], R58 ;  /* 0x0001483a01007387 */ /* 0x0005e40000100a00 */
[C---:B--2---:R-:W-:Y:S05]  /*a7800*/  HMMA.1688.F32.TF32 R56, R216.reuse, R48, R208 ;  /* 0x00000030d838723c */ /* 0x044fea00000810d0 */
[----:B------:R-:W-:Y:S01]  /*a7810*/  STL.64 [R1+0x130], R64 ;  /* 0x0001304001007387 */ /* 0x000fe20000100a00 */
[----:B------:R-:W-:Y:S02]  /*a7820*/  STL.64 [R1+0x138], R66 ;  /* 0x0001384201007387 */ /* 0x000fe40000100a00 */
[----:B------:R-:W2:Y:S05]  /*a7830*/  LDL.LU R208, [R1+0x790] ;  /* 0x0007900001d07983 */ /* 0x000eaa0000300800 */
[----:B------:R-:W-:Y:S01]  /*a7840*/  STL.64 [R1+0x120], R60 ;  /* 0x0001203c01007387 */ /* 0x000fe20000100a00 */
[----:B------:R3:W-:Y:S02]  /*a7850*/  STL.64 [R1+0x128], R62 ;  /* 0x0001283e01007387 */ /* 0x0007e40000100a00 */
[C---:B---3--:R-:W-:Y:S07]  /*a7860*/  HMMA.1688.F32.TF32 R60, R216.reuse, R32, R220 ;  /* 0x00000020d83c723c */ /* 0x048fee00000810dc */
[----:B------:R3:W-:Y:S01]  /*a7870*/  STL.64 [R1+0x110], R56 ;  /* 0x0001103801007387 */ /* 0x0007e20000100a00 */
[----:B------:R4:W-:Y:S02]  /*a7880*/  STL.64 [R1+0x118], R58 ;  /* 0x0001183a01007387 */ /* 0x0009e40000100a00 */
[----:B------:R-:W2:Y:S02]  /*a7890*/  LDL.LU R209, [R1+0x794] ;  /* 0x0007940001d17983 */ /* 0x000ea40000300800 */
[----:B------:R-:W2:Y:S01]  /*a78a0*/  LDL.LU R210, [R1+0x798] ;  /* 0x0007980001d27983 */ /* 0x000ea20000300800 */
[----:B------:R-:W2:Y:S04]  /*a78b0*/  LDL.LU R211, [R1+0x79c] ;  /* 0x00079c0001d37983 */ /* 0x000ea80000300800 */
[----:B---3--:R-:W3:Y:S06]  /*a78c0*/  LDL.LU R56, [R1+0x780] ;  /* 0x0007800001387983 */ /* 0x008eec0000300800 */
[----:B------:R-:W-:Y:S01]  /*a78d0*/  STL.64 [R1+0x100], R60 ;  /* 0x0001003c01007387 */ /* 0x000fe20000100a00 */
[----:B------:R1:W-:Y:S02]  /*a78e0*/  STL.64 [R1+0x108], R62 ;  /* 0x0001083e01007387 */ /* 0x0003e40000100a00 */
[----:B------:R-:W3:Y:S02]  /*a78f0*/  LDL.LU R57, [R1+0x784] ;  /* 0x0007840001397983 */ /* 0x000ee40000300800 */
[----:B----4-:R-:W3:Y:S01]  /*a7900*/  LDL.LU R58, [R1+0x788] ;  /* 0x00078800013a7983 */ /* 0x010ee20000300800 */
[----:B------:R-:W3:Y:S01]  /*a7910*/  LDL.LU R59, [R1+0x78c] ;  /* 0x00078c00013b7983 */ /* 0x000ee20000300800 */
[----:B------:R-:W4:Y:S02]  /*a7920*/  LDL.LU R244, [R1+0x300] ;  /* 0x0003000001f47983 */ /* 0x000f240000300800 */
[----:B------:R-:W4:Y:S02]  /*a7930*/  LDL.LU R245, [R1+0x304] ;  /* 0x0003040001f57983 */ /* 0x000f240000300800 */
[----:B------:R-:W4:Y:S01]  /*a7940*/  LDL.LU R246, [R1+0x308] ;  /* 0x0003080001f67983 */ /* 0x000f220000300800 */
[----:B------:R-:W4:Y:S01]  /*a7950*/  LDL.LU R247, [R1+0x30c] ;  /* 0x00030c0001f77983 */ /* 0x000f220000300800 */
[----:B------:R-:W1:Y:S02]  /*a7960*/  LDL.LU R220, [R1+0x2f0] ;  /* 0x0002f00001dc7983 */ /* 0x000e640000300800 */
[----:B------:R-:W1:Y:S02]  /*a7970*/  LDL.LU R221, [R1+0x2f4] ;  /* 0x0002f40001dd7983 */ /* 0x000e640000300800 */
[----:B------:R-:W1:Y:S01]  /*a7980*/  LDL.LU R222, [R1+0x2f8] ;  /* 0x0002f80001de7983 */ /* 0x000e620000300800 */
[----:B------:R-:W1:Y:S01]  /*a7990*/  LDL.LU R223, [R1+0x2fc] ;  /* 0x0002fc0001df7983 */ /* 0x000e620000300800 */
        /* <DEDUP_REMOVED lines=12> */
[C---:B------:R-:W-:Y:S11]  /*a7a60*/  HMMA.1688.F32.TF32 R204, R216.reuse, R24, R204 ;  /* 0x00000018d8cc723c */ /* 0x040ff600000810cc */
[----:B------:R-:W-:Y:S11]  /*a7a70*/  @!UPT UIADD3 URZ, URZ, URZ, URZ ;  /* 0x0000003f3f3ff290 */ /* 0x000ff6000fffe03f */
[----:B------:R-:W-:Y:S01]  /*a7a80*/  @!UPT UIADD3 URZ, URZ, URZ, URZ ;  /* 0x0000003f3f3ff290 */ /* 0x000fe2000fffe03f */
[----:B------:R-:W-:Y:S01]  /*a7a90*/  STL [R1+0x469c], R204 ;  /* 0x00469ccc01007387 */ /* 0x000fe20000100800 */
[----:B------:R-:W-:Y:S02]  /*a7aa0*/  STL [R1+0x4698], R205 ;  /* 0x004698cd01007387 */ /* 0x000fe40000100800 */
[----:B------:R-:W-:Y:S02]  /*a7ab0*/  STL [R1+0x4694], R206 ;  /* 0x004694ce01007387 */ /* 0x000fe40000100800 */
[----:B------:R-:W-:Y:S01]  /*a7ac0*/  STL [R1+0x4690], R207 ;  /* 0x004690cf01007387 */ /* 0x000fe20000100800 */
[C---:B--2---:R-:W-:Y:S08]  /*a7ad0*/  HMMA.1688.F32.TF32 R208, R216.reuse, R36, R208 ;  /* 0x00000024d8d0723c */ /* 0x044ff000000810d0 */
[C---:B---3--:R-:W-:Y:S08]  /*a7ae0*/  HMMA.1688.F32.TF32 R212, R216.reuse, R40, R56 ;  /* 0x00000028d8d4723c */ /* 0x048ff00000081038 */
[----:B----4-:R-:W-:Y:S08]  /*a7af0*/  HMMA.1688.F32.TF32 R216, R216, R44, R244 ;  /* 0x0000002cd8d8723c */ /* 0x010ff000000810f4 */
[C---:B-1----:R-:W-:Y:S01]  /*a7b00*/  HMMA.1688.F32.TF32 R220, R232.reuse, R4, R220 ;  /* 0x00000004e8dc723c */ /* 0x042fe200000810dc */
[----:B------:R1:W-:Y:S01]  /*a7b10*/  STL [R1+0x46ac], R208 ;  /* 0x0046acd001007387 */ /* 0x0003e20000100800 */
[----:B------:R2:W-:Y:S06]  /*a7b20*/  STL [R1+0x46a8], R209 ;  /* 0x0046a8d101007387 */ /* 0x0005ec0000100800 */
[C---:B------:R-:W-:Y:S08]  /*a7b30*/  HMMA.1688.F32.TF32 R228, R232.reuse, R20, R228 ;  /* 0x00000014e8e4723c */ /* 0x040ff000000810e4 */
[C---:B------:R-:W-:Y:S01]  /*a7b40*/  HMMA.1688.F32.TF32 R60, R232.reuse, R8, R240 ;  /* 0x00000008e83c723c */ /* 0x040fe200000810f0 */
[----:B------:R3:W-:Y:S01]  /*a7b50*/  STL [R1+0x46a4], R210 ;  /* 0x0046a4d201007387 */ /* 0x0007e20000100800 */
[----:B------:R2:W-:Y:S06]  /*a7b60*/  STL [R1+0x46a0], R211 ;  /* 0x0046a0d301007387 */ /* 0x0005ec0000100800 */
[----:B------:R-:W-:Y:S01]  /*a7b70*/  HMMA.1688.F32.TF32 R56, R232, R12, R236 ;  /* 0x0000000ce838723c */ /* 0x000fe200000810ec */
        /* <DEDUP_REMOVED lines=14> */
[----:B------:R3:W-:Y:S02]  /*a7c60*/  STL.64 [R1+0x480], R60 ;  /* 0x0004803c01007387 */ /* 0x0007e40000100a00 */
[----:B------:R3:W-:Y:S01]  /*a7c70*/  STL.64 [R1+0x488], R62 ;  /* 0x0004883e01007387 */ /* 0x0007e20000100a00 */
[----:B------:R-:W4:Y:S01]  /*a7c80*/  LDL.LU R240, [R1+0x390] ;  /* 0x0003900001f07983 */ /* 0x000f220000300800 */
[----:B------:R-:W4:Y:S02]  /*a7c90*/  LDL.LU R241, [R1+0x394] ;  /* 0x0003940001f17983 */ /* 0x000f240000300800 */
[----:B------:R-:W4:Y:S02]  /*a7ca0*/  LDL.LU R242, [R1+0x398] ;  /* 0x0003980001f27983 */ /* 0x000f240000300800 */
[----:B------:R-:W4:Y:S01]  /*a7cb0*/  LDL.LU R243, [R1+0x39c] ;  /* 0x00039c0001f37983 */ /* 0x000f220000300800 */
[----:B------:R-:W4:Y:S01]  /*a7cc0*/  LDL.LU R244, [R1+0x3a0] ;  /* 0x0003a00001f47983 */ /* 0x000f220000300800 */
[----:B------:R-:W4:Y:S02]  /*a7cd0*/  LDL.LU R245, [R1+0x3a4] ;  /* 0x0003a40001f57983 */ /* 0x000f240000300800 */
[----:B------:R-:W4:Y:S01]  /*a7ce0*/  LDL.LU R246, [R1+0x3a8] ;  /* 0x0003a80001f67983 */ /* 0x000f220000300800 */
[----:B-1----:R-:W-:Y:S01]  /*a7cf0*/  MOV R208, R56 ;  /* 0x0000003800d07202 */ /* 0x002fe20000000f00 */
[----:B------:R-:W4:Y:S01]  /*a7d00*/  LDL.LU R247, [R1+0x3ac] ;  /* 0x0003ac0001f77983 */ /* 0x000f220000300800 */
[----:B--2---:R-:W-:-:S02]  /*a7d10*/  IMAD.MOV.U32 R209, RZ, RZ, R57 ;  /* 0x000000ffffd17224 */ /* 0x004fc400078e0039 */
[----:B------:R-:W2:Y:S02]  /*a7d20*/  LDL.LU R56, [R1+0x3b0] ;  /* 0x0003b00001387983 */ /* 0x000ea40000300800 */
[----:B---3--:R-:W-:Y:S01]  /*a7d30*/  IMAD.MOV.U32 R210, RZ, RZ, R58 ;  /* 0x000000ffffd27224 */ /* 0x008fe200078e003a */
[----:B------:R-:W2:Y:S01]  /*a7d40*/  LDL.LU R57, [R1+0x3b4] ;  /* 0x0003b40001397983 */ /* 0x000ea20000300800 */
[----:B------:R-:W-:Y:S01]  /*a7d50*/  MOV R211, R59 ;  /* 0x0000003b00d37202 */ /* 0x000fe20000000f00 */
[----:B------:R-:W2:Y:S02]  /*a7d60*/  LDL.LU R58, [R1+0x3b8] ;  /* 0x0003b800013a7983 */ /* 0x000ea40000300800 */
[----:B------:R-:W2:Y:S01]  /*a7d70*/  LDL.LU R59, [R1+0x3bc] ;  /* 0x0003bc00013b7983 */ /* 0x000ea20000300800 */
[----:B------:R-:W3:Y:S01]  /*a7d80*/  LDL.LU R64, [R1+0x760] ;  /* 0x0007600001407983 */ /* 0x000ee20000300800 */
[----:B------:R-:W3:Y:S02]  /*a7d90*/  LDL.LU R65, [R1+0x764] ;  /* 0x0007640001417983 */ /* 0x000ee40000300800 */
[----:B------:R-:W3:Y:S02]  /*a7da0*/  LDL.LU R66, [R1+0x768] ;  /* 0x0007680001427983 */ /* 0x000ee40000300800 */
[----:B------:R-:W3:Y:S01]  /*a7db0*/  LDL.LU R67, [R1+0x76c] ;  /* 0x00076c0001437983 */ /* 0x000ee20000300800 */
        /* <DEDUP_REMOVED lines=44> */
[C---:B--2---:R-:W-:Y:S11]  /*a8080*/  HMMA.1688.F32.TF32 R88, R232.reuse, R188, R88 ;  /* 0x000000bce858723c */ /* 0x044ff60000081058 */
[----:B------:R-:W-:Y:S11]  /*a8090*/  @!UPT UIADD3 URZ, URZ, URZ, URZ ;  /* 0x0000003f3f3ff290 */ /* 0x000ff6000fffe03f */
[----:B------:R-:W-:Y:S02]  /*a80a0*/  @!UPT UIADD3 URZ, URZ, URZ, URZ ;  /* 0x0000003f3f3ff290 */ /* 0x000fe4000fffe03f */
[----:B------:R-:W-:Y:S02]  /*a80b0*/  IMAD.MOV.U32 R204, RZ, RZ, R88 ;  /* 0x000000ffffcc7224 */ /* 0x000fe400078e0058 */
[----:B------:R-:W-:Y:S01]  /*a80c0*/  IMAD.MOV.U32 R205, RZ, RZ, R89 ;  /* 0x000000ffffcd7224 */ /* 0x000fe200078e0059 */
[----:B------:R-:W-:Y:S01]  /*a80d0*/  MOV R206, R90 ;  /* 0x0000005a00ce7202 */ /* 0x000fe20000000f00 */
[----:B------:R-:W-:Y:S02]  /*a80e0*/  IMAD.MOV.U32 R207, RZ, RZ, R91 ;  /* 0x000000ffffcf7224 */ /* 0x000fe400078e005b */
        /* <DEDUP_REMOVED lines=8> */
[C---:B----4-:R-:W-:Y:S01]  /*a8170*/  HMMA.1688.F32.TF32 R56, R232.reuse, R152, R244 ;  /* 0x00000098e838723c */ /* 0x050fe200000810f4 */
        /* <DEDUP_REMOVED lines=13> */
[----:B------:R1:W-:Y:S02]  /*a8250*/  STL.64 [R1+0x3c8], R66 ;  /* 0x0003c84201007387 */ /* 0x0003e40000100a00 */
[----:B------:R-:W-:Y:S02]  /*a8260*/  STL.64 [R1+0x3b0], R60 ;  /* 0x0003b03c01007387 */ /* 0x000fe40000100a00 */
[----:B------:R2:W-:Y:S01]  /*a8270*/  STL.64 [R1+0x3b8], R62 ;  /* 0x0003b83e01007387 */ /* 0x0005e20000100a00 */
[C---:B-1----:R-:W-:Y:S08]  /*a8280*/  HMMA.1688.F32.TF32 R64, R232.reuse, R148, R240 ;  /* 0x00000094e840723c */ /* 0x042ff000000810f0 */
[C---:B--2---:R-:W-:Y:S08]  /*a8290*/  HMMA.1688.F32.TF32 R60, R232.reuse, R144, R236 ;  /* 0x00000090e83c723c */ /* 0x044ff000000810ec */
[----:B------:R-:W-:Y:S01]  /*a82a0*/  HMMA.1688.F32.TF32 R92, R232, R192, R92 ;  /* 0x000000c0e85c723c */ /* 0x000fe2000008105c */
[----:B------:R1:W-:Y:S01]  /*a82b0*/  STL.64 [R1+0x3a0], R56 ;  /* 0x0003a03801007387 */ /* 0x0003e20000100a00 */
[----:B------:R2:W-:Y:S03]  /*a82c0*/  STL.64 [R1+0x3a8], R58 ;  /* 0x0003a83a01007387 */ /* 0x0005e60000100a00 */
[----:B-1----:R-:W3:Y:S04]  /*a82d0*/  LDL.LU R56, [R1+0x2c0] ;  /* 0x0002c00001387983 */ /* 0x002ee80000300800 */
[----:B------:R-:W-:Y:S01]  /*a82e0*/  STL.64 [R1+0x390], R64 ;  /* 0x0003904001007387 */ /* 0x000fe20000100a00 */
[----:B------:R-:W-:Y:S05]  /*a82f0*/  STL.64 [R1+0x398], R66 ;  /* 0x0003984201007387 */ /* 0x000fea0000100a00 */
[----:B------:R1:W-:Y:S02]  /*a8300*/  STL.64 [R1+0x380], R60 ;  /* 0x0003803c01007387 */ /* 0x0003e40000100a00 */
[----:B------:R4:W-:Y:S01]  /*a8310*/  STL.64 [R1+0x388], R62 ;  /* 0x0003883e01007387 */ /* 0x0009e20000100a00 */
[----:B------:R-:W3:Y:S01]  /*a8320*/  LDL.LU R57, [R1+0x2c4] ;  /* 0x0002c40001397983 */ /* 0x000ee20000300800 */
[----:B--2---:R-:W3:Y:S02]  /*a8330*/  LDL.LU R58, [R1+0x2c8] ;  /* 0x0002c800013a7983 */ /* 0x004ee40000300800 */
[----:B------:R-:W3:Y:S02]  /*a8340*/  LDL.LU R59, [R1+0x2cc] ;  /* 0x0002cc00013b7983 */ /* 0x000ee40000300800 */
        /* <DEDUP_REMOVED lines=11> */
[----:B------:R-:W-:Y:S01]  /*a8400*/  MOV R220, R92 ;  /* 0x0000005c00dc7202 */ /* 0x000fe20000000f00 */
[----:B------:R-:W2:Y:S02]  /*a8410*/  LDL.LU R91, [R1+0x36c] ;  /* 0x00036c00015b7983 */ /* 0x000ea40000300800 */
[----:B------:R-:W-:Y:S01]  /*a8420*/  IMAD.MOV.U32 R221, RZ, RZ, R93 ;  /* 0x000000ffffdd7224 */ /* 0x000fe200078e005d */
[----:B------:R-:W3:Y:S01]  /*a8430*/  LDL.LU R92, [R1+0x370] ;  /* 0x00037000015c7983 */ /* 0x000ee20000300800 */
[----:B------:R-:W-:-:S02]  /*a8440*/  IMAD.MOV.U32 R222, RZ, RZ, R94 ;  /* 0x000000ffffde7224 */ /* 0x000fc400078e005e */
[----:B------:R-:W3:Y:S01]  /*a8450*/  LDL.LU R93, [R1+0x374] ;  /* 0x00037400015d7983 */ /* 0x000ee20000300800 */
[----:B------:R-:W-:Y:S01]  /*a8460*/  MOV R223, R95 ;  /* 0x0000005f00df7202 */ /* 0x000fe20000000f00 */
[----:B------:R-:W3:Y:S01]  /*a8470*/  LDL.LU R94, [R1+0x378] ;  /* 0x00037800015e7983 */ /* 0x000ee20000300800 */
[----:B------:R-:W3:Y:S02]  /*a8480*/  LDL.LU R95, [R1+0x37c] ;  /* 0x00037c00015f7983 */ /* 0x000ee40000300800 */
[----:B-1----:R-:W3:Y:S02]  /*a8490*/  LDL.LU R60, [R1+0x350] ;  /* 0x00035000013c7983 */ /* 0x002ee40000300800 */
[----:B------:R-:W3:Y:S01]  /*a84a0*/  LDL.LU R61, [R1+0x354] ;  /* 0x00035400013d7983 */ /* 0x000ee20000300800 */
[----:B----4-:R-:W4:Y:S01]  /*a84b0*/  LDL.LU R62, [R1+0x358] ;  /* 0x00035800013e7983 */ /* 0x010f220000300800 */
        /* <DEDUP_REMOVED lines=43> */
[C---:B--2---:R-:W-:Y:S08]  /*a8770*/  HMMA.1688.F32.TF32 R100, R232.reuse, R136, R88 ;  /* 0x00000088e864723c */ /* 0x044ff00000081058 */
[C---:B---3--:R-:W-:Y:S08]  /*a8780*/  HMMA.1688.F32.TF32 R104, R232.reuse, R140, R92 ;  /* 0x0000008ce868723c */ /* 0x048ff0000008105c */
[C---:B------:R-:W-:Y:S08]  /*a8790*/  HMMA.1688.F32.TF32 R88, R232.reuse, R128, R240 ;  /* 0x00000080e858723c */ /* 0x040ff000000810f0 */
[C---:B----4-:R-:W-:Y:S08]  /*a87a0*/  HMMA.1688.F32.TF32 R92, R232.reuse, R132, R60 ;  /* 0x00000084e85c723c */ /* 0x050ff0000008103c */
[C---:B------:R-:W-:Y:S01]  /*a87b0*/  HMMA.1688.F32.TF32 R60, R232.reuse, R124, R236 ;  /* 0x0000007ce83c723c */ /* 0x040fe200000810ec */
[----:B------:R-:W-:Y:S01]  /*a87c0*/  STL.64 [R1+0x370], R104 ;  /* 0x0003706801007387 */ /* 0x000fe20000100a00 */
[----:B------:R-:W-:Y:S02]  /*a87d0*/  STL.64 [R1+0x378], R106 ;  /* 0x0003786a01007387 */ /* 0x000fe40000100a00 */
[----:B------:R-:W-:Y:S02]  /*a87e0*/  STL.64 [R1+0x360], R100 ;  /* 0x0003606401007387 */ /* 0x000fe40000100a00 */
[----:B------:R-:W-:Y:S09]  /*a87f0*/  STL.64 [R1+0x368], R102 ;  /* 0x0003686601007387 */ /* 0x000ff20000100a00 */
[----:B------:R-:W-:Y:S01]  /*a8800*/  STL.64 [R1+0x350], R92 ;  /* 0x0003505c01007387 */ /* 0x000fe20000100a00 */
[----:B------:R-:W-:Y:S02]  /*a8810*/  STL.64 [R1+0x358], R94 ;  /* 0x0003585e01007387 */ /* 0x000fe40000100a00 */
[----:B------:R-:W2:Y:S02]  /*a8820*/  LDL.LU R236, [R1+0x720] ;  /* 0x0007200001ec7983 */ /* 0x000ea40000300800 */
[----:B------:R-:W-:Y:S01]  /*a8830*/  STL.64 [R1+0x340], R88 ;  /* 0x0003405801007387 */ /* 0x000fe20000100a00 */
[----:B------:R1:W-:Y:S02]  /*a8840*/  STL.64 [R1+0x348], R90 ;  /* 0x0003485a01007387 */ /* 0x0003e40000100a00 */
[----:B------:R3:W-:Y:S01]  /*a8850*/  STL.64 [R1+0x330], R60 ;  /* 0x0003303c01007387 */ /* 0x0007e20000100a00 */
[C---:B-1----:R-:W-:Y:S08]  /*a8860*/  HMMA.1688.F32.TF32 R88, R232.reuse, R120, R84 ;  /* 0x00000078e858723c */ /* 0x042ff00000081054 */
[C---:B------:R-:W-:Y:S08]  /*a8870*/  HMMA.1688.F32.TF32 R84, R232.reuse, R116, R80 ;  /* 0x00000074e854723c */ /* 0x040ff00000081050 */
[C---:B------:R-:W-:Y:S08]  /*a8880*/  HMMA.1688.F32.TF32 R80, R232.reuse, R48, R76 ;  /* 0x00000030e850723c */ /* 0x040ff0000008104c */
[C---:B------:R-:W-:Y:S01]  /*a8890*/  HMMA.1688.F32.TF32 R76, R232.reuse, R32, R64 ;  /* 0x00000020e84c723c */ /* 0x040fe20000081040 */
        /* <DEDUP_REMOVED lines=8> */
[----:B---3--:R-:W3:Y:S01]  /*a8920*/  LDL.LU R60, [R1+0x700] ;  /* 0x00070000013c7983 */ /* 0x008ee20000300800 */
[----:B------:R-:W3:Y:S03]  /*a8930*/  LDL.LU R61, [R1+0x704] ;  /* 0x00070400013d7983 */ /* 0x000ee60000300800 */
[----:B-1----:R-:W3:Y:S01]  /*a8940*/  LDL.LU R62, [R1+0x708] ;  /* 0x00070800013e7983 */ /* 0x002ee20000300800 */
[----:B------:R-:W3:Y:S03]  /*a8950*/  LDL.LU R63, [R1+0x70c] ;  /* 0x00070c00013f7983 */ /* 0x000ee60000300800 */
[----:B------:R-:W-:Y:S01]  /*a8960*/  STL.64 [R1+0x320], R88 ;  /* 0x0003205801007387 */ /* 0x000fe20000100a00 */
[----:B------:R-:W-:Y:S02]  /*a8970*/  STL.64 [R1+0x328], R90 ;  /* 0x0003285a01007387 */ /* 0x000fe40000100a00 */
[----:B------:R-:W3:Y:S02]  /*a8980*/  LDL.LU R230, [R1+0xc64] ;  /* 0x000c640001e67983 */ /* 0x000ee40000300800 */
[----:B------:R-:W-:Y:S01]  /*a8990*/  STL.64 [R1+0x310], R84 ;  /* 0x0003105401007387 */ /* 0x000fe20000100a00 */
[----:B------:R-:W-:Y:S01]  /*a89a0*/  STL.64 [R1+0x318], R86 ;  /* 0x0003185601007387 */ /* 0x000fe20000100a00 */
[----:B------:R-:W-:Y:S02]  /*a89b0*/  STL.64 [R1+0x300], R80 ;  /* 0x0003005001007387 */ /* 0x000fe40000100a00 */
[----:B------:R-:W-:Y:S02]  /*a89c0*/  STL.64 [R1+0x308], R82 ;  /* 0x0003085201007387 */ /* 0x000fe40000100a00 */
[----:B------:R-:W3:Y:S01]  /*a89d0*/  LDL.LU R64, [R1+0x6f0] ;  /* 0x0006f00001407983 */ /* 0x000ee20000300800 */
[----:B------:R-:W-:Y:S01]  /*a89e0*/  STL.64 [R1+0x2f0], R76 ;  /* 0x0002f04c01007387 */ /* 0x000fe20000100a00 */
[----:B------:R1:W-:Y:S02]  /*a89f0*/  STL.64 [R1+0x2f8], R78 ;  /* 0x0002f84e01007387 */ /* 0x0003e40000100a00 */
[----:B------:R-:W3:Y:S02]  /*a8a00*/  LDL.LU R65, [R1+0x6f4] ;  /* 0x0006f40001417983 */ /* 0x000ee40000300800 */
[----:B------:R-:W3:Y:S01]  /*a8a10*/  LDL.LU R66, [R1+0x6f8] ;  /* 0x0006f80001427983 */ /* 0x000ee20000300800 */
[----:B------:R-:W3:Y:S01]  /*a8a20*/  LDL.LU R67, [R1+0x6fc] ;  /* 0x0006fc0001437983 */ /* 0x000ee20000300800 */
[----:B------:R-:W3:Y:S01]  /*a8a30*/  LDL.LU R231, [R1+0xc58] ;  /* 0x000c580001e77983 */ /* 0x000ee20000300800 */
[C---:B-1----:R-:W-:Y:S08]  /*a8a40*/  HMMA.1688.F32.TF32 R76, R232.reuse, R24, R72 ;  /* 0x00000018e84c723c */ /* 0x042ff00000081048 */
[C---:B------:R-:W-:Y:S08]  /*a8a50*/  HMMA.1688.F32.TF32 R72, R232.reuse, R36, R68 ;  /* 0x00000024e848723c */ /* 0x040ff00000081044 */
[C---:B------:R-:W-:Y:S07]  /*a8a60*/  HMMA.1688.F32.TF32 R68, R232.reuse, R40, R56 ;  /* 0x00000028e844723c */ /* 0x040fee0000081038 */
[----:B------:R-:W-:Y:S01]  /*a8a70*/  STL.64 [R1+0x2e0], R76 ;  /* 0x0002e04c01007387 */ /* 0x000fe20000100a00 */
[----:B------:R-:W-:Y:S07]  /*a8a80*/  STL.64 [R1+0x2e8], R78 ;  /* 0x0002e84e01007387 */ /* 0x000fee0000100a00 */
[----:B------:R-:W-:Y:S02]  /*a8a90*/  STL.64 [R1+0x2d0], R72 ;  /* 0x0002d04801007387 */ /* 0x000fe40000100a00 */
[----:B------:R-:W-:Y:S01]  /*a8aa0*/  STL.64 [R1+0x2d8], R74 ;  /* 0x0002d84a01007387 */ /* 0x000fe20000100a00 */
[----:B------:R-:W3:Y:S05]  /*a8ab0*/  LDL.LU R56, [R1+0x6e0] ;  /* 0x0006e00001387983 */ /* 0x000eea0000300800 */
[----:B------:R1:W-:Y:S02]  /*a8ac0*/  STL.64 [R1+0x2c0], R68 ;  /* 0x0002c04401007387 */ /* 0x0003e40000100a00 */
[----:B------:R1:W-:Y:S02]  /*a8ad0*/  STL.64 [R1+0x2c8], R70 ;  /* 0x0002c84601007387 */ /* 0x0003e40000100a00 */
[----:B------:R-:W3:Y:S01]  /*a8ae0*/  LDL.LU R57, [R1+0x6e4] ;  /* 0x0006e40001397983 */ /* 0x000ee20000300800 */
[----:B------:R-:W3:Y:S01]  /*a8af0*/  LDL.LU R58, [R1+0x6e8] ;  /* 0x0006e800013a7983 */ /* 0x000ee20000300800 */
[----:B------:R-:W3:Y:S01]  /*a8b00*/  LDL.LU R59, [R1+0x6ec] ;  /* 0x0006ec00013b7983 */ /* 0x000ee20000300800 */
[----:B------:R-:W-:Y:S01]  /*a8b10*/  HMMA.1688.F32.TF32 R232, R232, R44, R244 ;  /* 0x0000002ce8e8723c */ /* 0x000fe200000810f4 */
[----:B------:R-:W3:Y:S01]  /*a8b20*/  LDL.LU R244, [R1+0x6d0] ;  /* 0x0006d00001f47983 */ /* 0x000ee20000300800 */
[----:B------:R-:W3:Y:S01]  /*a8b30*/  LDL.LU R245, [R1+0x6d4] ;  /* 0x0006d40001f57983 */ /* 0x000ee20000300800 */
[----:B------:R-:W3:Y:S02]  /*a8b40*/  LDL.LU R246, [R1+0x6d8] ;  /* 0x0006d80001f67983 */ /* 0x000ee40000300800 */
[----:B------:R-:W3:Y:S11]  /*a8b50*/  LDL.LU R247, [R1+0x6dc] ;  /* 0x0006dc0001f77983 */ /* 0x000ef60000300800 */
[----:B------:R-:W-:Y:S07]  /*a8b60*/  @!UPT UIADD3 URZ, URZ, URZ, URZ ;  /* 0x0000003f3f3ff290 */ /* 0x000fee000fffe03f */
[----:B------:R-:W-:Y:S01]  /*a8b70*/  STL.64 [R1+0x4628], R234 ;  /* 0x004628ea01007387 */ /* 0x000fe20000100a00 */
[----:B------:R-:W-:Y:S01]  /*a8b80*/  STL.64 [R1+0x4620], R232 ;  /* 0x004620e801007387 */ /* 0x000fe20000100a00 */
[C---:B--2---:R-:W-:Y:S08]  /*a8b90*/  HMMA.1688.F32.TF32 R236, R224.reuse, R4, R236 ;  /* 0x00000004e0ec723c */ /* 0x044ff000000810ec */
[C---:B----4-:R-:W-:Y:S08]  /*a8ba0*/  HMMA.1688.F32.TF32 R240, R224.reuse, R20, R240 ;  /* 0x00000014e0f0723c */ /* 0x050ff000000810f0 */
[C---:B---3--:R-:W-:Y:S07]  /*a8bb0*/  HMMA.1688.F32.TF32 R60, R224.reuse, R8, R60 ;  /* 0x00000008e03c723c */ /* 0x048fee000008103c */
[----:B------:R-:W-:Y:S01]  /*a8bc0*/  STL.64 [R1+0x4638], R238 ;  /* 0x004638ee01007387 */ /* 0x000fe20000100a00 */
[----:B------:R-:W-:Y:S01]  /*a8bd0*/  STL.64 [R1+0x4630], R236 ;  /* 0x004630ec01007387 */ /* 0x000fe20000100a00 */
[C---:B------:R-:W-:Y:S06]  /*a8be0*/  HMMA.1688.F32.TF32 R64, R224.reuse, R12, R64 ;  /* 0x0000000ce040723c */ /* 0x040fec0000081040 */
[----:B------:R-:W-:Y:S01]  /*a8bf0*/  STL.64 [R1+0x4648], R242 ;  /* 0x004648f201007387 */ /* 0x000fe20000100a00 */
[----:B------:R-:W-:Y:S02]  /*a8c00*/  STL.64 [R1+0x4640], R240 ;  /* 0x004640f001007387 */ /* 0x000fe40000100a00 */
[----:B-1----:R-:W2:Y:S05]  /*a8c10*/  LDL.LU R68, [R1+0x6c0] ;  /* 0x0006c00001447983 */ /* 0x002eaa0000300800 */
[----:B------:R1:W-:Y:S01]  /*a8c20*/  STL.64 [R1+0x570], R60 ;  /* 0x0005703c01007387 */ /* 0x0003e20000100a00 */
[----:B------:R3:W-:Y:S02]  /*a8c30*/  STL.64 [R1+0x578], R62 ;  /* 0x0005783e01007387 */ /* 0x0007e40000100a00 */
[----:B------:R-:W2:Y:S02]  /*a8c40*/  LDL.LU R69, [R1+0x6c4] ;  /* 0x0006c40001457983 */ /* 0x000ea40000300800 */
[----:B------:R-:W2:Y:S01]  /*a8c50*/  LDL.LU R70, [R1+0x6c8] ;  /* 0x0006c80001467983 */ /* 0x000ea20000300800 */
[----:B------:R-:W2:Y:S04]  /*a8c60*/  LDL.LU R71, [R1+0x6cc] ;  /* 0x0006cc0001477983 */ /* 0x000ea80000300800 */
[----:B-1----:R-:W4:Y:S01]  /*a8c70*/  LDL.LU R60, [R1+0x6b0] ;  /* 0x0006b000013c7983 */ /* 0x002f220000300800 */
[----:B------:R-:W4:Y:S02]  /*a8c80*/  LDL.LU R61, [R1+0x6b4] ;  /* 0x0006b400013d7983 */ /* 0x000f240000300800 */
[----:B---3--:R-:W4:Y:S02]  /*a8c90*/  LDL.LU R62, [R1+0x6b8] ;  /* 0x0006b800013e7983 */ /* 0x008f240000300800 */
[----:B------:R-:W4:Y:S01]  /*a8ca0*/  LDL.LU R63, [R1+0x6bc] ;  /* 0x0006bc00013f7983 */ /* 0x000f220000300800 */
[----:B------:R-:W-:Y:S01]  /*a8cb0*/  HMMA.1688.F32.TF32 R56, R224, R52, R56 ;  /* 0x00000034e038723c */ /* 0x000fe20000081038 */
[----:B------:R-:W-:Y:S01]  /*a8cc0*/  IMAD.MOV.U32 R235, RZ, RZ, R64 ;  /* 0x000000ffffeb7224 */ /* 0x000fe200078e0040 */
[----:B------:R-:W-:Y:S01]  /*a8cd0*/  MOV R234, R65 ;  /* 0x0000004100ea7202 */ /* 0x000fe20000000f00 */
[----:B------:R-:W3:Y:S01]  /*a8ce0*/  LDL.LU R64, [R1+0x6a0] ;  /* 0x0006a00001407983 */ /* 0x000ee20000300800 */
[----:B------:R-:W-:-:S02]  /*a8cf0*/  IMAD.MOV.U32 R233, RZ, RZ, R66 ;  /* 0x000000ffffe97224 */ /* 0x000fc400078e0042 */
[----:B------:R-:W3:Y:S02]  /*a8d00*/  LDL.LU R65, [R1+0x6a4] ;  /* 0x0006a40001417983 */ /* 0x000ee40000300800 */
[----:B------:R-:W-:Y:S01]  /*a8d10*/  IMAD.MOV.U32 R232, RZ, RZ, R67 ;  /* 0x000000ffffe87224 */ /* 0x000fe200078e0043 */
[----:B------:R-:W3:Y:S01]  /*a8d20*/  LDL.LU R66, [R1+0x6a8] ;  /* 0x0006a80001427983 */ /* 0x000ee20000300800 */
[----:B------:R-:W3:Y:S11]  /*a8d30*/  LDL.LU R67, [R1+0x6ac] ;  /* 0x0006ac0001437983 */ /* 0x000ef60000300800 */
[----:B------:R-:W-:Y:S03]  /*a8d40*/  @!UPT UIADD3 URZ, URZ, URZ, URZ ;  /* 0x0000003f3f3ff290 */ /* 0x000fe6000fffe03f */
[----:B------:R-:W-:Y:S01]  /*a8d50*/  MOV R239, R56 ;  /* 0x0000003800ef7202 */ /* 0x000fe20000000f00 */
[----:B------:R-:W-:Y:S02]  /*a8d60*/  IMAD.MOV.U32 R238, RZ, RZ, R57 ;  /* 0x000000ffffee7224 */ /* 0x000fe400078e0039 */
[----:B------:R-:W-:Y:S01]  /*a8d70*/  IMAD.MOV.U32 R237, RZ, RZ, R58 ;  /* 0x000000ffffed7224 */ /* 0x000fe200078e003a */
[----:B------:R-:W-:Y:S02]  /*a8d80*/  MOV R236, R59 ;  /* 0x0000003b00ec7202 */ /* 0x000fe40000000f00 */
[----:B------:R-:W-:Y:S01]  /*a8d90*/  HMMA.1688.F32.TF32 R56, R224, R28, R244 ;  /* 0x0000001ce038723c */ /* 0x000fe200000810f4 */
[----:B------:R-:W-:Y:S01]  /*a8da0*/  MOV R87, R248 ;  /* 0x000000f800577202 */ /* 0x000fe20000000f00 */
[----:B------:R-:W-:Y:S02]  /*a8db0*/  IMAD.MOV.U32 R86, RZ, RZ, R249 ;  /* 0x000000ffff567224 */ /* 0x000fe400078e00f9 */
[----:B------:R-:W-:Y:S01]  /*a8dc0*/  IMAD.MOV.U32 R85, RZ, RZ, R250 ;  /* 0x000000ffff557224 */ /* 0x000fe200078e00fa */
[----:B------:R-:W-:Y:S01]  /*a8dd0*/  MOV R84, R251 ;  /* 0x000000fb00547202 */ /* 0x000fe20000000f00 */
[----:B------:R-:W-:-:S02]  /*a8de0*/  IMAD.MOV.U32 R88, RZ, RZ, R182 ;  /* 0x000000ffff587224 */ /* 0x000fc400078e00b6 */
[----:B------:R-:W-:Y:S01]  /*a8df0*/  IMAD.MOV.U32 R89, RZ, RZ, R183 ;  /* 0x000000ffff597224 */ /* 0x000fe200078e00b7 */
[----:B------:R-:W-:Y:S01]  /*a8e00*/  MOV R90, R186 ;  /* 0x000000ba005a7202 */ /* 0x000fe20000000f00 */
[----:B------:R-:W-:Y:S02]  /*a8e10*/  IMAD.MOV.U32 R91, RZ, RZ, R187 ;  /* 0x000000ffff5b7224 */ /* 0x000fe400078e00bb */
[----:B------:R-:W-:Y:S01]  /*a8e20*/  IMAD.MOV.U32 R92, RZ, RZ, R190 ;  /* 0x000000ffff5c7224 */ /* 0x000fe200078e00be */
[----:B------:R-:W-:Y:S01]  /*a8e30*/  MOV R93, R191 ;  /* 0x000000bf005d7202 */ /* 0x000fe20000000f00 */
[----:B------:R-:W-:Y:S02]  /*a8e40*/  IMAD.MOV.U32 R94, RZ, RZ, R194 ;  /* 0x000000ffff5e7224 */ /* 0x000fe400078e00c2 */
[----:B------:R-:W-:Y:S01]  /*a8e50*/  IMAD.MOV.U32 R95, RZ, RZ, R195 ;  /* 0x000000ffff5f7224 */ /* 0x000fe200078e00c3 */
[----:B------:R-:W-:Y:S04]  /*a8e60*/  LDS R244, [R230+0x87800] ;  /* 0x08780000e6f47984 */ /* 0x000fe80000000800 */
[----:B------:R-:W-:Y:S04]  /*a8e70*/  LDS R246, [R230+0x87c00] ;  /* 0x087c0000e6f67984 */ /* 0x000fe80000000800 */
[----:B------:R-:W-:Y:S04]  /*a8e80*/  LDS R245, [R231+0x87800] ;  /* 0x08780000e7f57984 */ /* 0x000fe80000000800 */
[----:B------:R-:W1:Y:S01]  /*a8e90*/  LDS R247, [R231+0x87c00] ;  /* 0x087c0000e7f77984 */ /* 0x000e620000000800 */
[----:B------:R-:W-:-:S03]  /*a8ea0*/  IMAD.MOV.U32 R243, RZ, RZ, R56 ;  /* 0x000000fffff37224 */ /* 0x000fc600078e0038 */
[----:B------:R-:W3:Y:S01]  /*a8eb0*/  LDL.LU R56, [R1+0x500] ;  /* 0x0005000001387983 */ /* 0x000ee20000300800 */
[----:B------:R-:W-:Y:S01]  /*a8ec0*/  IMAD.MOV.U32 R242, RZ, RZ, R57 ;  /* 0x000000fffff27224 */ /* 0x000fe200078e0039 */
[----:B------:R-:W-:Y:S01]  /*a8ed0*/  MOV R241, R58 ;  /* 0x0000003a00f17202 */ /* 0x000fe20000000f00 */
[----:B------:R-:W-:Y:S02]  /*a8ee0*/  IMAD.MOV.U32 R240, RZ, RZ, R59 ;  /* 0x000000fffff07224 */ /* 0x000fe400078e003b */
[----:B------:R-:W-:Y:S01]  /*a8ef0*/  IMAD.MOV.U32 R57, RZ, RZ, R252 ;  /* 0x000000ffff397224 */ /* 0x000fe200078e00fc */
[----:B------:R-:W-:Y:S01]  /*a8f00*/  MOV R58, R3 ;  /* 0x00000003003a7202 */ /* 0x000fe20000000f00 */
[----:B------:R-:W-:Y:S01]  /*a8f10*/  IMAD.MOV.U32 R59, RZ, RZ, R0 ;  /* 0x000000ffff3b7224 */ /* 0x000fe200078e0000 */
[C---:B--2---:R-:W-:Y:S08]  /*a8f20*/  HMMA.1688.F32.TF32 R68, R224.reuse, R192, R68 ;  /* 0x000000c0e044723c */ /* 0x044ff00000081044 */
[C---:B----4-:R-:W-:Y:S11]  /*a8f30*/  HMMA.1688.F32.TF32 R60, R224.reuse, R188, R60 ;  /* 0x000000bce03c723c */ /* 0x050ff6000008103c */
[----:B------:R-:W-:Y:S04]  /*a8f40*/  @!UPT UIADD3 URZ, URZ, URZ, URZ ;  /* 0x0000003f3f3ff290 */ /* 0x000fe8000fffe03f */
[----:B------:R2:W-:Y:S01]  /*a8f50*/  STL.64 [R1+0x530], R68 ;  /* 0x0005304401007387 */ /* 0x0005e20000100a00 */
[----:B---3--:R-:W-:Y:S08]  /*a8f60*/  HMMA.1688.F32.TF32 R64, R224, R184, R64 ;  /* 0x000000b8e040723c */ /* 0x008ff00000081040 */
[----:B------:R-:W-:Y:S02]  /*a8f70*/  IMAD.MOV.U32 R3, RZ, RZ, R60 ;  /* 0x000000ffff037224 */ /* 0x000fe400078e003c */
[----:B------:R-:W-:Y:S01]  /*a8f80*/  IMAD.MOV.U32 R0, RZ, RZ, R61 ;  /* 0x000000ffff007224 */ /* 0x000fe200078e003d */
[----:B------:R-:W3:Y:S01]  /*a8f90*/  LDL.LU R60, [R1+0x4f0] ;  /* 0x0004f000013c7983 */ /* 0x000ee20000300800 */
[----:B------:R-:W-:Y:S01]  /*a8fa0*/  MOV R252, R62 ;  /* 0x0000003e00fc7202 */ /* 0x000fe20000000f00 */
[----:B------:R-:W3:Y:S02]  /*a8fb0*/  LDL.LU R61, [R1+0x4f4] ;  /* 0x0004f400013d7983 */ /* 0x000ee40000300800 */
[----:B------:R-:W-:Y:S01]  /*a8fc0*/  IMAD.MOV.U32 R193, RZ, RZ, R63 ;  /* 0x000000ffffc17224 */ /* 0x000fe200078e003f */
[----:B------:R-:W3:Y:S01]  /*a8fd0*/  LDL.LU R62, [R1+0x4f8] ;  /* 0x0004f800013e7983 */ /* 0x000ee20000300800 */
[----:B------:R-:W3:Y:S03]  /*a8fe0*/  LDL.LU R63, [R1+0x4fc] ;  /* 0x0004fc00013f7983 */ /* 0x000ee60000300800 */
[----:B------:R-:W-:Y:S01]  /*a8ff0*/  STL [R1+0x459c], R193 ;  /* 0x00459cc101007387 */ /* 0x000fe20000100800 */
[----:B------:R-:W-:Y:S02]  /*a9000*/  STL [R1+0x4598], R252 ;  /* 0x004598fc01007387 */ /* 0x000fe40000100800 */
[----:B------:R4:W-:Y:S02]  /*a9010*/  STL [R1+0x4594], R0 ;  /* 0x0045940001007387 */ /* 0x0009e40000100800 */
[----:B------:R1:W-:Y:S01]  /*a9020*/  STL [R1+0x4590], R3 ;  /* 0x0045900301007387 */ /* 0x0003e20000100800 */
[----:B--2---:R-:W2:Y:S01]  /*a9030*/  LDL.LU R68, [R1+0x4e0] ;  /* 0x0004e00001447983 */ /* 0x004ea20000300800 */
[----:B------:R-:W-:-:S02]  /*a9040*/  IMAD.MOV.U32 R21, RZ, RZ, R70 ;  /* 0x000000ffff157224 */ /* 0x000fc400078e0046 */
[----:B------:R-:W2:Y:S01]  /*a9050*/  LDL.LU R69, [R1+0x4e4] ;  /* 0x0004e40001457983 */ /* 0x000ea20000300800 */
[----:B------:R-:W-:Y:S01]  /*a9060*/  MOV R20, R71 ;  /* 0x0000004700147202 */ /* 0x000fe20000000f00 */
[----:B------:R-:W2:Y:S01]  /*a9070*/  LDL.LU R70, [R1+0x4e8] ;  /* 0x0004e80001467983 */ /* 0x000ea20000300800 */
[----:B------:R-:W2:Y:S02]  /*a9080*/  LDL.LU R71, [R1+0x4ec] ;  /* 0x0004ec0001477983 */ /* 0x000ea40000300800 */
[----:B------:R-:W-:Y:S02]  /*a9090*/  IMAD.MOV.U32 R2, RZ, RZ, R67 ;  /* 0x000000ffff027224 */ /* 0x000fe400078e0043 */
[----:B------:R-:W-:Y:S01]  /*a90a0*/  IMAD.MOV.U32 R184, RZ, RZ, R66 ;  /* 0x000000ffffb87224 */ /* 0x000fe200078e0042 */
[----:B------:R-:W-:Y:S01]  /*a90b0*/  MOV R185, R65 ;  /* 0x0000004100b97202 */ /* 0x000fe20000000f00 */
[----:B------:R-:W-:Y:S01]  /*a90c0*/  IMAD.MOV.U32 R188, RZ, RZ, R64 ;  /* 0x000000ffffbc7224 */ /* 0x000fe200078e0040 */
[C---:B------:R-:W-:Y:S01]  /*a90d0*/  HMMA.1688.F32.TF32 R56, R224.reuse, R180, R56 ;  /* 0x000000b4e038723c */ /* 0x040fe20000081038 */
[----:B------:R-:W-:Y:S01]  /*a90e0*/  STL [R1+0x45ac], R2 ;  /* 0x0045ac0201007387 */ /* 0x000fe20000100800 */
[----:B------:R-:W-:Y:S02]  /*a90f0*/  STL [R1+0x45a8], R184 ;  /* 0x0045a8b801007387 */ /* 0x000fe40000100800 */
[----:B------:R1:W-:Y:S02]  /*a9100*/  STL [R1+0x45a4], R185 ;  /* 0x0045a4b901007387 */ /* 0x0003e40000100800 */
[----:B------:R1:W-:Y:S11]  /*a9110*/  STL [R1+0x45a0], R188 ;  /* 0x0045a0bc01007387 */ /* 0x0003f60000100800 */
[----:B------:R-:W-:Y:S07]  /*a9120*/  @!UPT UIADD3 URZ, URZ, URZ, URZ ;  /* 0x0000003f3f3ff290 */ /* 0x000fee000fffe03f */
[----:B------:R-:W-:Y:S01]  /*a9130*/  MOV R192, R56 ;  /* 0x0000003800c07202 */ /* 0x000fe20000000f00 */
[----:B------:R-:W-:Y:S01]  /*a9140*/  IMAD.MOV.U32 R189, RZ, RZ, R57 ;  /* 0x000000ffffbd7224 */ /* 0x000fe200078e0039 */
[----:B------:R-:W4:Y:S01]  /*a9150*/  LDL.LU R56, [R1+0x4d0] ;  /* 0x0004d00001387983 */ /* 0x000f220000300800 */
[----:B------:R-:W-:Y:S02]  /*a9160*/  IMAD.MOV.U32 R181, RZ, RZ, R58 ;  /* 0x000000ffffb57224 */ /* 0x000fe400078e003a */
[----:B------:R-:W4:Y:S01]  /*a9170*/  LDL.LU R57, [R1+0x4d4] ;  /* 0x0004d40001397983 */ /* 0x000f220000300800 */
[----:B------:R-:W-:Y:S01]  /*a9180*/  MOV R180, R59 ;  /* 0x0000003b00b47202 */ /* 0x000fe20000000f00 */
[----:B------:R-:W4:Y:S01]  /*a9190*/  LDL.LU R58, [R1+0x4d8] ;  /* 0x0004d800013a7983 */ /* 0x000f220000300800 */
[----:B------:R-:W4:Y:S03]  /*a91a0*/  LDL.LU R59, [R1+0x4dc] ;  /* 0x0004dc00013b7983 */ /* 0x000f260000300800 */
[----:B------:R1:W-:Y:S01]  /*a91b0*/  STL [R1+0x45bc], R180 ;  /* 0x0045bcb401007387 */ /* 0x0003e20000100800 */
[----:B------:R1:W-:Y:S02]  /*a91c0*/  STL [R1+0x45b8], R181 ;  /* 0x0045b8b501007387 */ /* 0x0003e40000100800 */
[----:B------:R1:W-:Y:S02]  /*a91d0*/  STL [R1+0x45b4], R189 ;  /* 0x0045b4bd01007387 */ /* 0x0003e40000100800 */
[----:B------:R1:W-:Y:S01]  /*a91e0*/  STL [R1+0x45b0], R192 ;  /* 0x0045b0c001007387 */ /* 0x0003e20000100800 */
[----:B------:R-:W4:Y:S01]  /*a91f0*/  LDL.LU R64, [R1+0x4c0] ;  /* 0x0004c00001407983 */ /* 0x000f220000300800 */
[----:B------:R-:W4:Y:S02]  /*a9200*/  LDL.LU R65, [R1+0x4c4] ;  /* 0x0004c40001417983 */ /* 0x000f240000300800 */
[----:B------:R-:W4:Y:S02]  /*a9210*/  LDL.LU R66, [R1+0x4c8] ;  /* 0x0004c80001427983 */ /* 0x000f240000300800 */
[----:B------:R-:W4:Y:S01]  /*a9220*/  LDL.LU R67, [R1+0x4cc] ;  /* 0x0004cc0001437983 */ /* 0x000f220000300800 */
[C---:B---3--:R-:W-:Y:S08]  /*a9230*/  HMMA.1688.F32.TF32 R60, R224.reuse, R176, R60 ;  /* 0x000000b0e03c723c */ /* 0x048ff0000008103c */
[----:B--2---:R-:W-:Y:S11]  /*a9240*/  HMMA.1688.F32.TF32 R68, R224, R172, R68 ;  /* 0x000000ace044723c */ /* 0x004ff60000081044 */
[----:B------:R-:W-:Y:S05]  /*a9250*/  @!UPT UIADD3 URZ, URZ, URZ, URZ ;  /* 0x0000003f3f3ff290 */ /* 0x000fea000fffe03f */
[----:B------:R-:W-:Y:S02]  /*a9260*/  IMAD.MOV.U32 R28, RZ, RZ, R60 ;  /* 0x000000ffff1c7224 */ /* 0x000fe400078e003c */
[----:B------:R-:W-:Y:S01]  /*a9270*/  IMAD.MOV.U32 R29, RZ, RZ, R61 ;  /* 0x000000ffff1d7224 */ /* 0x000fe200078e003d */
[----:B------:R-:W2:Y:S01]  /*a9280*/  LDL.LU R60, [R1+0x4b0] ;  /* 0x0004b000013c7983 */ /* 0x000ea20000300800 */
[----:B------:R-:W-:Y:S01]  /*a9290*/  MOV R177, R62 ;  /* 0x0000003e00b17202 */ /* 0x000fe20000000f00 */
[----:B------:R-:W2:Y:S02]  /*a92a0*/  LDL.LU R61, [R1+0x4b4] ;  /* 0x0004b400013d7983 */ /* 0x000ea40000300800 */
[----:B------:R-:W-:Y:S01]  /*a92b0*/  IMAD.MOV.U32 R176, RZ, RZ, R63 ;  /* 0x000000ffffb07224 */ /* 0x000fe200078e003f */
[----:B------:R-:W2:Y:S01]  /*a92c0*/  LDL.LU R62, [R1+0x4b8] ;  /* 0x0004b800013e7983 */ /* 0x000ea20000300800 */
[----:B------:R-:W2:Y:S03]  /*a92d0*/  LDL.LU R63, [R1+0x4bc] ;  /* 0x0004bc00013f7983 */ /* 0x000ea60000300800 */
[----:B------:R3:W-:Y:S01]  /*a92e0*/  STL [R1+0x45cc], R176 ;  /* 0x0045ccb001007387 */ /* 0x0007e20000100800 */
[----:B------:R-:W-:-:S02]  /*a92f0*/  IMAD.MOV.U32 R172, RZ, RZ, R71 ;  /* 0x000000ffffac7224 */ /* 0x000fc400078e0047 */
[----:B------:R-:W-:Y:S01]  /*a9300*/  IMAD.MOV.U32 R173, RZ, RZ, R70 ;  /* 0x000000ffffad7224 */ /* 0x000fe200078e0046 */
[----:B------:R1:W-:Y:S01]  /*a9310*/  STL [R1+0x45c8], R177 ;  /* 0x0045c8b101007387 */ /* 0x0003e20000100800 */
[----:B------:R-:W-:Y:S01]  /*a9320*/  MOV R53, R69 ;  /* 0x0000004500357202 */ /* 0x000fe20000000f00 */
[----:B------:R1:W-:Y:S02]  /*a9330*/  STL [R1+0x45c4], R29 ;  /* 0x0045c41d01007387 */ /* 0x0003e40000100800 */
[----:B------:R-:W-:Y:S01]  /*a9340*/  IMAD.MOV.U32 R52, RZ, RZ, R68 ;  /* 0x000000ffff347224 */ /* 0x000fe200078e0044 */
[----:B------:R1:W-:Y:S01]  /*a9350*/  STL [R1+0x45c0], R28 ;  /* 0x0045c01c01007387 */ /* 0x0003e20000100800 */
[----:B------:R-:W-:Y:S02]  /*a9360*/  STL [R1+0x45dc], R172 ;  /* 0x0045dcac01007387 */ /* 0x000fe40000100800 */
[----:B------:R-:W-:Y:S02]  /*a9370*/  STL [R1+0x45d8], R173 ;  /* 0x0045d8ad01007387 */ /* 0x000fe40000100800 */
[----:B------:R1:W-:Y:S01]  /*a9380*/  STL [R1+0x45d4], R53 ;  /* 0x0045d43501007387 */ /* 0x0003e20000100800 */
[----:B------:R1:W-:Y:S01]  /*a9390*/  STL [R1+0x45d0], R52 ;  /* 0x0045d03401007387 */ /* 0x0003e20000100800 */
[C---:B----4-:R-:W-:Y:S11]  /*a93a0*/  HMMA.1688.F32.TF32 R56, R224.reuse, R168, R56 ;  /* 0x000000a8e038723c */ /* 0x050ff60000081038 */
[----:B------:R-:W-:Y:S11]  /*a93b0*/  @!UPT UIADD3 URZ, URZ, URZ, URZ ;  /* 0x0000003f3f3ff290 */ /* 0x000ff6000fffe03f */
[----:B------:R-:W-:Y:S02]  /*a93c0*/  @!UPT UIADD3 URZ, URZ, URZ, URZ ;  /* 0x0000003f3f3ff290 */ /* 0x000fe4000fffe03f */
[----:B------:R-:W-:Y:S01]  /*a93d0*/  MOV R12, R56 ;  /* 0x00000038000c7202 */ /* 0x000fe20000000f00 */
[----:B------:R-:W-:Y:S01]  /*a93e0*/  IMAD.MOV.U32 R13, RZ, RZ, R57 ;  /* 0x000000ffff0d7224 */ /* 0x000fe200078e0039 */
[----:B------:R-:W4:Y:S01]  /*a93f0*/  LDL.LU R56, [R1+0x4a0] ;  /* 0x0004a00001387983 */ /* 0x000f220000300800 */
[----:B------:R-:W-:Y:S02]  /*a9400*/  IMAD.MOV.U32 R169, RZ, RZ, R58 ;  /* 0x000000ffffa97224 */ /* 0x000fe400078e003a */
[----:B------:R-:W4:Y:S01]  /*a9410*/  LDL.LU R57, [R1+0x4a4] ;  /* 0x0004a40001397983 */ /* 0x000f220000300800 */
[----:B------:R-:W-:Y:S01]  /*a9420*/  MOV R168, R59 ;  /* 0x0000003b00a87202 */ /* 0x000fe20000000f00 */
[----:B------:R-:W4:Y:S01]  /*a9430*/  LDL.LU R58, [R1+0x4a8] ;  /* 0x0004a800013a7983 */ /* 0x000f220000300800 */
[----:B------:R-:W4:Y:S01]  /*a9440*/  LDL.LU R59, [R1+0x4ac] ;  /* 0x0004ac00013b7983 */ /* 0x000f220000300800 */
[C---:B------:R-:W-:Y:S02]  /*a9450*/  HMMA.1688.F32.TF32 R64, R224.reuse, R164, R64 ;  /* 0x000000a4e040723c */ /* 0x040fe40000081040 */
[----:B------:R-:W-:Y:S01]  /*a9460*/  STL [R1+0x45ec], R168 ;  /* 0x0045eca801007387 */ /* 0x000fe20000100800 */
[----:B------:R-:W-:Y:S02]  /*a9470*/  STL [R1+0x45e8], R169 ;  /* 0x0045e8a901007387 */ /* 0x000fe40000100800 */
[----:B------:R1:W-:Y:S02]  /*a9480*/  STL [R1+0x45e4], R13 ;  /* 0x0045e40d01007387 */ /* 0x0003e40000100800 */
[----:B------:R-:W-:Y:S11]  /*a9490*/  STL [R1+0x45e0], R12 ;  /* 0x0045e00c01007387 */ /* 0x000ff60000100800 */
[----:B------:R-:W-:Y:S06]  /*a94a0*/  @!UPT UIADD3 URZ, URZ, URZ, URZ ;  /* 0x0000003f3f3ff290 */ /* 0x000fec000fffe03f */
[----:B------:R-:W-:Y:S01]  /*a94b0*/  IMAD.MOV.U32 R164, RZ, RZ, R67 ;  /* 0x000000ffffa47224 */ /* 0x000fe200078e0043 */
[----:B------:R-:W-:Y:S01]  /*a94c0*/  MOV R165, R66 ;  /* 0x0000004200a57202 */ /* 0x000fe20000000f00 */
[----:B------:R-:W-:Y:S02]  /*a94d0*/  IMAD.MOV.U32 R9, RZ, RZ, R65 ;  /* 0x000000ffff097224 */ /* 0x000fe400078e0041 */
[----:B------:R-:W-:Y:S01]  /*a94e0*/  IMAD.MOV.U32 R8, RZ, RZ, R64 ;  /* 0x000000ffff087224 */ /* 0x000fe200078e0040 */
[----:B------:R-:W-:Y:S01]  /*a94f0*/  STL [R1+0x45fc], R164 ;  /* 0x0045fca401007387 */ /* 0x000fe20000100800 */
[----:B------:R-:W-:Y:S02]  /*a9500*/  STL [R1+0x45f8], R165 ;  /* 0x0045f8a501007387 */ /* 0x000fe40000100800 */
[----:B------:R-:W-:Y:S02]  /*a9510*/  STL [R1+0x45f4], R9 ;  /* 0x0045f40901007387 */ /* 0x000fe40000100800 */
[----:B------:R-:W-:Y:S01]  /*a9520*/  STL [R1+0x45f0], R8 ;  /* 0x0045f00801007387 */ /* 0x000fe20000100800 */
[C---:B--2---:R-:W-:Y:S11]  /*a9530*/  HMMA.1688.F32.TF32 R60, R224.reuse, R160, R60 ;  /* 0x000000a0e03c723c */ /* 0x044ff6000008103c */
[----:B------:R-:W-:Y:S11]  /*a9540*/  @!UPT UIADD3 URZ, URZ, URZ, URZ ;  /* 0x0000003f3f3ff290 */ /* 0x000ff6000fffe03f */
[----:B------:R-:W-:Y:S02]  /*a9550*/  @!UPT UIADD3 URZ, URZ, URZ, URZ ;  /* 0x0000003f3f3ff290 */ /* 0x000fe4000fffe03f */
[----:B------:R-:W-:Y:S01]  /*a9560*/  IMAD.MOV.U32 R0, RZ, RZ, R60 ;  /* 0x000000ffff007224 */ /* 0x000fe200078e003c */
[----:B-1----:R-:W-:Y:S01]  /*a9570*/  MOV R3, R61 ;  /* 0x0000003d00037202 */ /* 0x002fe20000000f00 */
[----:B------:R-:W2:Y:S01]  /*a9580*/  LDL.LU R60, [R1+0x690] ;  /* 0x00069000013c7983 */ /* 0x000ea20000300800 */
[----:B------:R-:W-:Y:S02]  /*a9590*/  IMAD.MOV.U32 R161, RZ, RZ, R62 ;  /* 0x000000ffffa17224 */ /* 0x000fe400078e003e */
        /* <DEDUP_REMOVED lines=8> */
[----:B------:R-:W-:Y:S02]  /*a9620*/  STL [R1+0x460c], R160 ;  /* 0x00460ca001007387 */ /* 0x000fe40000100800 */
[----:B------:R-:W-:Y:S01]  /*a9630*/  STL [R1+0x4608], R161 ;  /* 0x004608a101007387 */ /* 0x000fe20000100800 */
[----:B------:R1:W-:Y:S01]  /*a9640*/  STL [R1+0x4604], R3 ;  /* 0x0046040301007387 */ /* 0x0003e20000100800 */
[----:B------:R1:W-:Y:S02]  /*a9650*/  STL [R1+0x4600], R0 ;  /* 0x0046000001007387 */ /* 0x0003e40000100800 */
        /* <DEDUP_REMOVED lines=23> */
[----:B------:R-:W-:Y:S02]  /*a97d0*/  STL [R1+0x461c], R156 ;  /* 0x00461c9c01007387 */ /* 0x000fe40000100800 */
[----:B------:R-:W-:Y:S01]  /*a97e0*/  STL [R1+0x4618], R157 ;  /* 0x0046189d01007387 */ /* 0x000fe20000100800 */
[----:B------:R1:W-:Y:S01]  /*a97f0*/  STL [R1+0x4614], R5 ;  /* 0x0046140501007387 */ /* 0x0003e20000100800 */
[----:B------:R1:W-:Y:S01]  /*a9800*/  STL [R1+0x4610], R4 ;  /* 0x0046100401007387 */ /* 0x0003e20000100800 */
[C---:B--2---:R-:W-:Y:S08]  /*a9810*/  HMMA.1688.F32.TF32 R60, R224.reuse, R152, R60 ;  /* 0x00000098e03c723c */ /* 0x044ff0000008103c */
[C---:B---3--:R-:W-:Y:S11]  /*a9820*/  HMMA.1688.F32.TF32 R68, R224.reuse, R140, R68 ;  /* 0x0000008ce044723c */ /* 0x048ff60000081044 */
        /* <DEDUP_REMOVED lines=8> */
[----:B------:R-:W2:Y:S01]  /*a98b0*/  LDL.LU R63, [R1+0x65c] ;  /* 0x00065c00013f7983 */ /* 0x000ea20000300800 */
[C---:B----4-:R-:W-:Y:S11]  /*a98c0*/  HMMA.1688.F32.TF32 R56, R224.reuse, R136, R56 ;  /* 0x00000088e038723c */ /* 0x050ff60000081038 */
[----:B------:R-:W-:Y:S11]  /*a98d0*/  @!UPT UIADD3 URZ, URZ, URZ, URZ ;  /* 0x0000003f3f3ff290 */ /* 0x000ff6000fffe03f */
[----:B------:R-:W-:Y:S02]  /*a98e0*/  @!UPT UIADD3 URZ, URZ, URZ, URZ ;  /* 0x0000003f3f3ff290 */ /* 0x000fe4000fffe03f */
        /* <DEDUP_REMOVED lines=8> */
[C---:B------:R-:W-:Y:S08]  /*a9970*/  HMMA.1688.F32.TF32 R76, R224.reuse, R148, R76 ;  /* 0x00000094e04c723c */ /* 0x040ff0000008104c */
[C---:B------:R-:W-:Y:S08]  /*a9980*/  HMMA.1688.F32.TF32 R72, R224.reuse, R144, R72 ;  /* 0x00000090e048723c */ /* 0x040ff00000081048 */
[----:B------:R-:W-:Y:S01]  /*a9990*/  HMMA.1688.F32.TF32 R64, R224, R132, R64 ;  /* 0x00000084e040723c */ /* 0x000fe20000081040 */
[----:B------:R-:W4:Y:S01]  /*a99a0*/  LDL.LU R80, [R1+0x5d0] ;  /* 0x0005d00001507983 */ /* 0x000f220000300800 */
[----:B------:R-:W4:Y:S02]  /*a99b0*/  LDL.LU R81, [R1+0x5d4] ;  /* 0x0005d40001517983 */ /* 0x000f240000300800 */
[----:B------:R-:W4:Y:S02]  /*a99c0*/  LDL.LU R82, [R1+0x5d8] ;  /* 0x0005d80001527983 */ /* 0x000f240000300800 */
[----:B------:R-:W4:Y:S02]  /*a99d0*/  LDL.LU R83, [R1+0x5dc] ;  /* 0x0005dc0001537983 */ /* 0x000f240000300800 */
[----:B------:R-:W-:-:S02]  /*a99e0*/  IMAD.MOV.U32 R180, RZ, RZ, R68 ;  /* 0x000000ffffb47224 */ /* 0x000fc400078e0044 */
[----:B------:R-:W-:Y:S01]  /*a99f0*/  IMAD.MOV.U32 R181, RZ, RZ, R69 ;  /* 0x000000ffffb57224 */ /* 0x000fe200078e0045 */
[----:B------:R-:W-:Y:S01]  /*a9a00*/  MOV R189, R70 ;  /* 0x0000004600bd7202 */ /* 0x000fe20000000f00 */
[----:B------:R-:W-:Y:S02]  /*a9a10*/  IMAD.MOV.U32 R192, RZ, RZ, R71 ;  /* 0x000000ffffc07224 */ /* 0x000fe400078e0047 */
[----:B------:R-:W-:Y:S01]  /*a9a20*/  IMAD.MOV.U32 R153, RZ, RZ, R76 ;  /* 0x000000ffff997224 */ /* 0x000fe200078e004c */
[----:B------:R-:W-:Y:S01]  /*a9a30*/  MOV R152, R77 ;  /* 0x0000004d00987202 */ /* 0x000fe20000000f00 */
[----:B------:R-:W4:Y:S01]  /*a9a40*/  LDL.LU R76, [R1+0x5c0] ;  /* 0x0005c000014c7983 */ /* 0x000f220000300800 */
[----:B------:R-:W-:Y:S02]  /*a9a50*/  IMAD.MOV.U32 R149, RZ, RZ, R78 ;  /* 0x000000ffff957224 */ /* 0x000fe400078e004e */
[----:B------:R-:W4:Y:S02]  /*a9a60*/  LDL.LU R77, [R1+0x5c4] ;  /* 0x0005c400014d7983 */ /* 0x000f240000300800 */
[----:B------:R-:W-:Y:S01]  /*a9a70*/  IMAD.MOV.U32 R148, RZ, RZ, R79 ;  /* 0x000000ffff947224 */ /* 0x000fe200078e004f */
        /* <DEDUP_REMOVED lines=21> */
[----:B------:R-:W4:Y:S01]  /*a9bd0*/  LDL.LU R67, [R1+0x49c] ;  /* 0x00049c0001437983 */ /* 0x000f220000300800 */
        /* <DEDUP_REMOVED lines=11> */
[C---:B---3--:R-:W-:Y:S11]  /*a9c90*/  HMMA.1688.F32.TF32 R56, R224.reuse, R124, R56 ;  /* 0x0000007ce038723c */ /* 0x048ff60000081038 */
        /* <DEDUP_REMOVED lines=10> */
[C---:B----4-:R-:W-:Y:S08]  /*a9d40*/  HMMA.1688.F32.TF32 R80, R224.reuse, R120, R80 ;  /* 0x00000078e050723c */ /* 0x050ff00000081050 */
[C---:B------:R-:W-:Y:S08]  /*a9d50*/  HMMA.1688.F32.TF32 R72, R224.reuse, R48, R72 ;  /* 0x00000030e048723c */ /* 0x040ff00000081048 */
[C---:B------:R-:W-:Y:S08]  /*a9d60*/  HMMA.1688.F32.TF32 R68, R224.reuse, R32, R68 ;  /* 0x00000020e044723c */ /* 0x040ff00000081044 */
[----:B------:R-:W-:Y:S01]  /*a9d70*/  HMMA.1688.F32.TF32 R64, R224, R24, R64 ;  /* 0x00000018e040723c */ /* 0x000fe20000081040 */
[----:B------:R-:W-:Y:S11]  /*a9d80*/  MOV R13, R80 ;  /* 0x00000050000d7202 */ /* 0x000ff60000000f00 */
[----:B------:R-:W-:Y:S04]  /*a9d90*/  @!UPT UIADD3 URZ, URZ, URZ, URZ ;  /* 0x0000003f3f3ff290 */ /* 0x000fe8000fffe03f */
[----:B-1----:R-:W-:Y:S01]  /*a9da0*/  MOV R3, R68 ;  /* 0x0000004400037202 */ /* 0x002fe20000000f00 */
[----:B------:R-:W-:Y:S01]  /*a9db0*/  IMAD.MOV.U32 R0, RZ, RZ, R69 ;  /* 0x000000ffff007224 */ /* 0x000fe200078e0045 */
[----:B------:R-:W-:Y:S01]  /*a9dc0*/  MOV R68, R158 ;  /* 0x0000009e00447202 */ /* 0x000fe20000000f00 */
[----:B------:R-:W-:Y:S02]  /*a9dd0*/  IMAD.MOV.U32 R164, RZ, RZ, R70 ;  /* 0x000000ffffa47224 */ /* 0x000fe400078e0046 */
[----:B------:R-:W-:-:S03]  /*a9de0*/  IMAD.MOV.U32 R69, RZ, RZ, R159 ;  /* 0x000000ffff457224 */ /* 0x000fc600078e009f */
[----:B------:R-:W-:Y:S02]  /*a9df0*/  IMAD.MOV.U32 R5, RZ, RZ, R64 ;  /* 0x000000ffff057224 */ /* 0x000fe400078e0040 */
[----:B------:R-:W-:Y:S02]  /*a9e00*/  IMAD.MOV.U32 R4, RZ, RZ, R65 ;  /* 0x000000ffff047224 */ /* 0x000fe400078e0041 */
[----:B------:R-:W-:Y:S01]  /*a9e10*/  IMAD.MOV.U32 R64, RZ, RZ, R150 ;  /* 0x000000ffff407224 */ /* 0x000fe200078e0096 */
[----:B------:R-:W-:Y:S02]  /*a9e20*/  MOV R160, R66 ;  /* 0x0000004200a07202 */ /* 0x000fe40000000f00 */
[----:B------:R-:W-:Y:S01]  /*a9e30*/  MOV R65, R151 ;  /* 0x0000009700417202 */ /* 0x000fe20000000f00 */
[----:B------:R-:W-:Y:S02]  /*a9e40*/  IMAD.MOV.U32 R161, RZ, RZ, R67 ;  /* 0x000000ffffa17224 */ /* 0x000fe400078e0043 */
[----:B------:R-:W-:-:S02]  /*a9e50*/  IMAD.MOV.U32 R66, RZ, RZ, R154 ;  /* 0x000000ffff427224 */ /* 0x000fc400078e009a */
[----:B------:R-:W-:Y:S01]  /*a9e60*/  IMAD.MOV.U32 R67, RZ, RZ, R155 ;  /* 0x000000ffff437224 */ /* 0x000fe200078e009b */
[----:B------:R-:W-:Y:S01]  /*a9e70*/  MOV R165, R71 ;  /* 0x0000004700a57202 */ /* 0x000fe20000000f00 */
[----:B------:R-:W-:Y:S02]  /*a9e80*/  IMAD.MOV.U32 R70, RZ, RZ, R162 ;  /* 0x000000ffff467224 */ /* 0x000fe400078e00a2 */
[----:B------:R-:W-:Y:S01]  /*a9e90*/  IMAD.MOV.U32 R9, RZ, RZ, R72 ;  /* 0x000000ffff097224 */ /* 0x000fe200078e0048 */
[----:B------:R-:W-:Y:S02]  /*a9ea0*/  MOV R71, R163 ;  /* 0x000000a300477202 */ /* 0x000fe40000000f00 */
[----:B------:R-:W-:Y:S01]  /*a9eb0*/  MOV R8, R73 ;  /* 0x0000004900087202 */ /* 0x000fe20000000f00 */
[----:B------:R-:W-:Y:S02]  /*a9ec0*/  IMAD.MOV.U32 R72, RZ, RZ, R166 ;  /* 0x000000ffff487224 */ /* 0x000fe400078e00a6 */
[----:B------:R-:W-:-:S02]  /*a9ed0*/  IMAD.MOV.U32 R168, RZ, RZ, R74 ;  /* 0x000000ffffa87224 */ /* 0x000fc400078e004a */
[----:B------:R-:W-:Y:S02]  /*a9ee0*/  IMAD.MOV.U32 R73, RZ, RZ, R167 ;  /* 0x000000ffff497224 */ /* 0x000fe400078e00a7 */
[----:B------:R-:W-:Y:S01]  /*a9ef0*/  IMAD.MOV.U32 R169, RZ, RZ, R75 ;  /* 0x000000ffffa97224 */ /* 0x000fe200078e004b */
[----:B------:R-:W-:Y:S01]  /*a9f00*/  MOV R74, R170 ;  /* 0x000000aa004a7202 */ /* 0x000fe20000000f00 */
[----:B------:R-:W-:Y:S02]  /*a9f10*/  IMAD.MOV.U32 R75, RZ, RZ, R171 ;  /* 0x000000ffff4b7224 */ /* 0x000fe400078e00ab */
[----:B------:R-:W-:Y:S02]  /*a9f20*/  IMAD.MOV.U32 R12, RZ, RZ, R81 ;  /* 0x000000ffff0c7224 */ /* 0x000fe400078e0051 */
[----:B------:R-:W-:Y:S02]  /*a9f30*/  IMAD.MOV.U32 R80, RZ, RZ, R174 ;  /* 0x000000ffff507224 */ /* 0x000fe400078e00ae */
[----:B------:R-:W-:Y:S01]  /*a9f40*/  IMAD.MOV.U32 R172, RZ, RZ, R82 ;  /* 0x000000ffffac7224 */ /* 0x000fe200078e0052 */
[----:B------:R-:W-:-:S02]  /*a9f50*/  MOV R81, R175 ;  /* 0x000000af00517202 */ /* 0x000fc40000000f00 */
[----:B------:R-:W-:Y:S01]  /*a9f60*/  MOV R173, R83 ;  /* 0x0000005300ad7202 */ /* 0x000fe20000000f00 */
[----:B------:R-:W-:Y:S02]  /*a9f70*/  IMAD.MOV.U32 R82, RZ, RZ, R178 ;  /* 0x000000ffff527224 */ /* 0x000fe400078e00b2 */
[----:B------:R-:W-:Y:S01]  /*a9f80*/  IMAD.MOV.U32 R83, RZ, RZ, R179 ;  /* 0x000000ffff537224 */ /* 0x000fe200078e00b3 */
[C---:B---3--:R-:W-:Y:S11]  /*a9f90*/  HMMA.1688.F32.TF32 R56, R224.reuse, R40, R56 ;  /* 0x00000028e038723c */ /* 0x048ff60000081038 */
[----:B------:R-:W-:Y:S11]  /*a9fa0*/  @!UPT UIADD3 URZ, URZ, URZ, URZ ;  /* 0x0000003f3f3ff290 */ /* 0x000ff6000fffe03f */
[----:B------:R-:W-:Y:S02]  /*a9fb0*/  @!UPT UIADD3 URZ, URZ, URZ, URZ ;  /* 0x0000003f3f3ff290 */ /* 0x000fe4000fffe03f */
[----:B------:R-:W-:Y:S01]  /*a9fc0*/  MOV R156, R56 ;  /* 0x00000038009c7202 */ /* 0x000fe20000000f00 */
[----:B------:R-:W-:Y:S02]  /*a9fd0*/  IMAD.MOV.U32 R157, RZ, RZ, R57 ;  /* 0x000000ffff9d7224 */ /* 0x000fe400078e0039 */
[----:B------:R-:W-:Y:S02]  /*a9fe0*/  IMAD.MOV.U32 R56, RZ, RZ, R142 ;  /* 0x000000ffff387224 */ /* 0x000fe400078e008e */
[----:B------:R-:W-:Y:S01]  /*a9ff0*/  IMAD.MOV.U32 R41, RZ, RZ, R58 ;  /* 0x000000ffff297224 */ /* 0x000fe200078e003a */
[----:B------:R-:W3:Y:S01]  /*aa000*/  LDL.LU R142, [R1+0x4914] ;  /* 0x00491400018e7983 */ /* 0x000ee20000300800 */
[----:B------:R-:W-:Y:S01]  /*aa010*/  IMAD.MOV.U32 R57, RZ, RZ, R143 ;  /* 0x000000ffff397224 */ /* 0x000fe200078e008f */
[----:B------:R-:W-:Y:S01]  /*aa020*/  MOV R40, R59 ;  /* 0x0000003b00287202 */ /* 0x000fe20000000f00 */
[----:B------:R-:W3:Y:S01]  /*aa030*/  LDL.LU R143, [R1+0x4910] ;  /* 0x00491000018f7983 */ /* 0x000ee20000300800 */
[----:B------:R-:W-:Y:S01]  /*aa040*/  MOV R58, R146 ;  /* 0x00000092003a7202 */ /* 0x000fe20000000f00 */
[----:B------:R-:W-:Y:S01]  /*aa050*/  IMAD.MOV.U32 R59, RZ, RZ, R147 ;  /* 0x000000ffff3b7224 */ /* 0x000fe200078e0093 */
[----:B------:R-:W4:Y:S01]  /*aa060*/  LDL.LU R146, [R1+0x490c] ;  /* 0x00490c0001927983 */ /* 0x000f220000300800 */
[----:B------:R-:W4:Y:S02]  /*aa070*/  LDL.LU R147, [R1+0x4908] ;  /* 0x0049080001937983 */ /* 0x000f240000300800 */
        /* <DEDUP_REMOVED lines=16> */
[----:B------:R-:W3:Y:S02]  /*aa180*/  LDL.LU R248, [R1] ;  /* 0x0000000001f87983 */ /* 0x000ee40000300800 */
[----:B------:R-:W3:Y:S01]  /*aa190*/  LDL.LU R249, [R1+0x4] ;  /* 0x0000040001f97983 */ /* 0x000ee20000300800 */
[----:B------:R-:W3:Y:S01]  /*aa1a0*/  LDL.LU R250, [R1+0x8] ;  /* 0x0000080001fa7983 */ /* 0x000ee20000300800 */
[----:B------:R-:W3:Y:S01]  /*aa1b0*/  LDL.LU R251, [R1+0xc] ;  /* 0x00000c0001fb7983 */ /* 0x000ee20000300800 */
[C---:B------:R-:W-:Y:S01]  /*aa1c0*/  HMMA.1688.F32.TF32 R76, R224.reuse, R116, R76 ;  /* 0x00000074e04c723c */ /* 0x040fe2000008104c */
[----:B------:R-:W4:Y:S01]  /*aa1d0*/  LDL.LU R182, [R1+0x48c4] ;  /* 0x0048c40001b67983 */ /* 0x000f220000300800 */
[----:B------:R-:W4:Y:S06]  /*aa1e0*/  LDL.LU R183, [R1+0x48c0] ;  /* 0x0048c00001b77983 */ /* 0x000f2c0000300800 */
[----:B--2---:R-:W-:Y:S01]  /*aa1f0*/  HMMA.1688.F32.TF32 R60, R224, R36, R60 ;  /* 0x00000024e03c723c */ /* 0x004fe2000008103c */
        /* <DEDUP_REMOVED lines=21> */
[----:B------:R-:W2:Y:S02]  /*aa350*/  LDL.LU R194, [R1+0x48ac] ;  /* 0x0048ac0001c27983 */ /* 0x000ea40000300800 */
[----:B------:R-:W-:Y:S01]  /*aa360*/  IMAD.MOV.U32 R120, RZ, RZ, R77 ;  /* 0x000000ffff787224 */ /* 0x000fe200078e004d */
[----:B------:R-:W2:Y:S01]  /*aa370*/  LDL.LU R195, [R1+0x48a8] ;  /* 0x0048a80001c37983 */ /* 0x000ea20000300800 */
[----:B------:R-:W-:Y:S02]  /*aa380*/  MOV R76, R30 ;  /* 0x0000001e004c7202 */ /* 0x000fe40000000f00 */
[----:B------:R-:W-:Y:S01]  /*aa390*/  MOV R117, R78 ;  /* 0x0000004e00757202 */ /* 0x000fe20000000f00 */
[----:B------:R-:W2:Y:S02]  /*aa3a0*/  LDL.LU R30, [R1+0x48a4] ;  /* 0x0048a400011e7983 */ /* 0x000ea40000300800 */
[----:B------:R-:W-:Y:S02]  /*aa3b0*/  IMAD.MOV.U32 R77, RZ, RZ, R31 ;  /* 0x000000ffff4d7224 */ /* 0x000fe400078e001f */
[----:B------:R-:W-:Y:S01]  /*aa3c0*/  IMAD.MOV.U32 R116, RZ, RZ, R79 ;  /* 0x000000ffff747224 */ /* 0x000fe200078e004f */
[----:B------:R-:W2:Y:S01]  /*aa3d0*/  LDL.LU R31, [R1+0x48a0] ;  /* 0x0048a000011f7983 */ /* 0x000ea20000300800 */
[----:B------:R-:W-:-:S02]  /*aa3e0*/  IMAD.MOV.U32 R78, RZ, RZ, R54 ;  /* 0x000000ffff4e7224 */ /* 0x000fc400078e0036 */
[----:B------:R-:W-:Y:S02]  /*aa3f0*/  IMAD.MOV.U32 R49, RZ, RZ, R60 ;  /* 0x000000ffff317224 */ /* 0x000fe400078e003c */
[----:B------:R-:W2:Y:S01]  /*aa400*/  LDL.LU R54, [R1+0x489c] ;  /* 0x00489c0001367983 */ /* 0x000ea20000300800 */
[----:B------:R-:W-:Y:S02]  /*aa410*/  MOV R79, R55 ;  /* 0x00000037004f7202 */ /* 0x000fe40000000f00 */
[----:B------:R-:W-:Y:S01]  /*aa420*/  MOV R48, R61 ;  /* 0x0000003d00307202 */ /* 0x000fe20000000f00 */
[----:B------:R-:W2:Y:S01]  /*aa430*/  LDL.LU R55, [R1+0x4898] ;  /* 0x0048980001377983 */ /* 0x000ea20000300800 */
[----:B------:R-:W-:Y:S02]  /*aa440*/  IMAD.MOV.U32 R60, RZ, RZ, R14 ;  /* 0x000000ffff3c7224 */ /* 0x000fe400078e000e */
[----:B------:R-:W-:Y:S02]  /*aa450*/  IMAD.MOV.U32 R37, RZ, RZ, R62 ;  /* 0x000000ffff257224 */ /* 0x000fe400078e003e */
[----:B------:R-:W2:Y:S02]  /*aa460*/  LDL.LU R14, [R1+0x4894] ;  /* 0x00489400010e7983 */ /* 0x000ea40000300800 */
[----:B------:R-:W-:-:S02]  /*aa470*/  IMAD.MOV.U32 R61, RZ, RZ, R6 ;  /* 0x000000ffff3d7224 */ /* 0x000fc400078e0006 */
[----:B------:R-:W-:Y:S01]  /*aa480*/  IMAD.MOV.U32 R36, RZ, RZ, R63 ;  /* 0x000000ffff247224 */ /* 0x000fe200078e003f */
[----:B------:R-:W2:Y:S01]  /*aa490*/  LDL.LU R6, [R1+0x4890] ;  /* 0x0048900001067983 */ /* 0x000ea20000300800 */
[----:B------:R-:W-:Y:S02]  /*aa4a0*/  MOV R62, R7 ;  /* 0x00000007003e7202 */ /* 0x000fe40000000f00 */
[----:B------:R-:W2:Y:S02]  /*aa4b0*/  LDL.LU R7, [R1+0x488c] ;  /* 0x00488c0001077983 */ /* 0x000ea40000300800 */
[----:B------:R-:W-:Y:S02]  /*aa4c0*/  IMAD.MOV.U32 R63, RZ, RZ, R22 ;  /* 0x000000ffff3f7224 */ /* 0x000fe400078e0016 */
[----:B------:R-:W2:Y:S01]  /*aa4d0*/  LDL.LU R22, [R1+0x4888] ;  /* 0x0048880001167983 */ /* 0x000ea20000300800 */
[----:B---3--:R-:W-:Y:S03]  /*aa4e0*/  HMMA.1688.F32.TF32 R224, R224, R44, R248 ;  /* 0x0000002ce0e0723c */ /* 0x008fe600000810f8 */
[----:B------:R-:W2:Y:S01]  /*aa4f0*/  LDL.LU.64 R250, [R1+0x4880] ;  /* 0x0048800001fa7983 */ /* 0x000ea20000300a00 */
[----:B------:R-:W2:Y:S02]  /*aa500*/  LDL.LU.64 R248, [R1+0x4878] ;  /* 0x0048780001f87983 */ /* 0x000ea40000300a00 */
[----:B------:R-:W3:Y:S02]  /*aa510*/  LDL.LU R44, [R1+0xc5c] ;  /* 0x000c5c00012c7983 */ /* 0x000ee40000300800 */
[----:B------:R-:W3:Y:S01]  /*aa520*/  LDL.LU R45, [R1+0xc60] ;  /* 0x000c6000012d7983 */ /* 0x000ee20000300800 */
[----:B--2---:R-:W-:Y:S11]  /*aa530*/  HMMA.1688.F32.TF32 R248, R244, R6, R248 ;  /* 0x00000006f4f8723c */ /* 0x004ff600000810f8 */
[----:B------:R-:W-:Y:S11]  /*aa540*/  @!UPT UIADD3 URZ, URZ, URZ, URZ ;  /* 0x0000003f3f3ff290 */ /* 0x000ff6000fffe03f */
[----:B------:R-:W-:Y:S01]  /*aa550*/  @!UPT UIADD3 URZ, URZ, URZ, URZ ;  /* 0x0000003f3f3ff290 */ /* 0x000fe2000fffe03f */
[----:B------:R-:W-:Y:S01]  /*aa560*/  STL.64 [R1+0x4580], R250 ;  /* 0x004580fa01007387 */ /* 0x000fe20000100a00 */
[----:B------:R1:W-:Y:S02]  /*aa570*/  STL.64 [R1+0x4578], R248 ;  /* 0x004578f801007387 */ /* 0x0003e40000100a00 */
[----:B-1----:R-:W-:Y:S02]  /*aa580*/  MOV R248, R23 ;  /* 0x0000001700f87202 */ /* 0x002fe40000000f00 */
[----:B------:R-:W2:Y:S01]  /*aa590*/  LDL.LU R23, [R1+0x4874] ;  /* 0x0048740001177983 */ /* 0x000ea20000300800 */
[----:B------:R-:W-:Y:S02]  /*aa5a0*/  IMAD.MOV.U32 R249, RZ, RZ, R10 ;  /* 0x000000fffff97224 */ /* 0x000fe400078e000a */
[----:B------:R-:W3:Y:S02]  /*aa5b0*/  LDL.LU R10, [R1+0x4870] ;  /* 0x00487000010a7983 */ /* 0x000ee40000300800 */
[----:B------:R-:W-:-:S02]  /*aa5c0*/  IMAD.MOV.U32 R250, RZ, RZ, R11 ;  /* 0x000000fffffa7224 */ /* 0x000fc400078e000b */
[----:B------:R-:W3:Y:S01]  /*aa5d0*/  LDL.LU R11, [R1+0x486c] ;  /* 0x00486c00010b7983 */ /* 0x000ee20000300800 */
[----:B------:R-:W-:Y:S02]  /*aa5e0*/  MOV R251, R15 ;  /* 0x0000000f00fb7202 */ /* 0x000fe40000000f00 */
[----:B------:R-:W3:Y:S01]  /*aa5f0*/  LDL.LU R15, [R1+0x4868] ;  /* 0x00486800010f7983 */ /* 0x000ee20000300800 */
[C---:B------:R-:W-:Y:S08]  /*aa600*/  HMMA.1688.F32.TF32 R200, R244.reuse, R54, R200 ;  /* 0x00000036f4c8723c */ /* 0x040ff000000810c8 */
[C---:B------:R-:W-:Y:S08]  /*aa610*/  HMMA.1688.F32.TF32 R92, R244.reuse, R30, R92 ;  /* 0x0000001ef45c723c */ /* 0x040ff0000008105c */
[C---:B------:R-:W-:Y:S08]  /*aa620*/  HMMA.1688.F32.TF32 R88, R244.reuse, R194, R88 ;  /* 0x000000c2f458723c */ /* 0x040ff00000081058 */
[C---:B------:R-:W-:Y:S08]  /*aa630*/  HMMA.1688.F32.TF32 R84, R244.reuse, R190, R84 ;  /* 0x000000bef454723c */ /* 0x040ff00000081054 */
[C---:B------:R-:W-:Y:S08]  /*aa640*/  HMMA.1688.F32.TF32 R80, R244.reuse, R186, R80 ;  /* 0x000000baf450723c */ /* 0x040ff00000081050 */
[C---:B----4-:R-:W-:Y:S08]  /*aa650*/  HMMA.1688.F32.TF32 R76, R244.reuse, R182, R76 ;  /* 0x000000b6f44c723c */ /* 0x050ff0000008104c */
[C---:B------:R-:W-:Y:S08]  /*aa660*/  HMMA.1688.F32.TF32 R72, R244.reuse, R178, R72 ;  /* 0x000000b2f448723c */ /* 0x040ff00000081048 */
[C---:B------:R-:W-:Y:S08]  /*aa670*/  HMMA.1688.F32.TF32 R68, R244.reuse, R174, R68 ;  /* 0x000000aef444723c */ /* 0x040ff00000081044 */
[C---:B------:R-:W-:Y:S08]  /*aa680*/  HMMA.1688.F32.TF32 R64, R244.reuse, R170, R64 ;  /* 0x000000aaf440723c */ /* 0x040ff00000081040 */
[C---:B------:R-:W-:Y:S08]  /*aa690*/  HMMA.1688.F32.TF32 R60, R244.reuse, R166, R60 ;  /* 0x000000a6f43c723c */ /* 0x040ff0000008103c */
[C---:B------:R-:W-:Y:S08]  /*aa6a0*/  HMMA.1688.F32.TF32 R56, R244.reuse, R162, R56 ;  /* 0x000000a2f438723c */ /* 0x040ff00000081038 */
[C---:B--2---:R-:W-:Y:S08]  /*aa6b0*/  HMMA.1688.F32.TF32 R108, R244.reuse, R22, R108 ;  /* 0x00000016f46c723c */ /* 0x044ff0000008106c */
[C---:B---3--:R-:W-:Y:S08]  /*aa6c0*/  HMMA.1688.F32.TF32 R100, R244.reuse, R10, R100 ;  /* 0x0000000af464723c */ /* 0x048ff00000081064 */
[C---:B------:R-:W-:Y:S07]  /*aa6d0*/  HMMA.1688.F32.TF32 R104, R244.reuse, R14, R104 ;  /* 0x0000000ef468723c */ /* 0x040fee0000081068 */
[----:B------:R-:W-:Y:S01]  /*aa6e0*/  STL.64 [R1], R108 ;  /* 0x0000006c01007387 */ /* 0x000fe20000100a00 */
[----:B------:R1:W-:Y:S03]  /*aa6f0*/  STL.64 [R1+0x8], R110 ;  /* 0x0000086e01007387 */ /* 0x0003e60000100a00 */
[----:B-1----:R-:W2:Y:S01]  /*aa700*/  LDL.LU.64 R110, [R1+0x4860] ;  /* 0x00486000016e7983 */ /* 0x002ea20000300a00 */
[----:B------:R-:W3:Y:S03]  /*aa710*/  LDL.LU.64 R108, [R1+0x4858] ;  /* 0x00485800016c7983 */ /* 0x000ee60000300a00 */
[----:B------:R-:W-:Y:S02]  /*aa720*/  STL.64 [R1+0xe0], R100 ;  /* 0x0000e06401007387 */ /* 0x000fe40000100a00 */
[----:B------:R1:W-:Y:S02]  /*aa730*/  STL.64 [R1+0xe8], R102 ;  /* 0x0000e86601007387 */ /* 0x0003e40000100a00 */
[----:B-1----:R-:W2:Y:S01]  /*aa740*/  LDL.LU.64 R102, [R1+0x4850] ;  /* 0x0048500001667983 */ /* 0x002ea20000300a00 */
[----:B------:R-:W2:Y:S03]  /*aa750*/  LDL.LU.64 R100, [R1+0x4848] ;  /* 0x0048480001647983 */ /* 0x000ea60000300a00 */
        /* <DEDUP_REMOVED lines=52> */
[----:B------:R1:W-:Y:S01]  /*aaaa0*/  STL.64 [R1+0x9a8], R250 ;  /* 0x0009a8fa01007387 */ /* 0x0003e20000100a00 */
[C---:B--2---:R-:W-:Y:S08]  /*aaab0*/  HMMA.1688.F32.TF32 R56, R244.reuse, R154, R56 ;  /* 0x0000009af438723c */ /* 0x044ff00000081038 */
[C---:B-1----:R-:W-:Y:S08]  /*aaac0*/  HMMA.1688.F32.TF32 R248, R244.reuse, R150, R60 ;  /* 0x00000096f4f8723c */ /* 0x042ff0000008103c */
[C---:B------:R-:W-:Y:S07]  /*aaad0*/  HMMA.1688.F32.TF32 R60, R244.reuse, R146, R64 ;  /* 0x00000092f43c723c */ /* 0x040fee0000081040 */
[----:B------:R-:W-:Y:S01]  /*aaae0*/  STL.64 [R1+0xa30], R56 ;  /* 0x000a303801007387 */ /* 0x000fe20000100a00 */
[----:B------:R1:W-:Y:S02]  /*aaaf0*/  STL.64 [R1+0xa38], R58 ;  /* 0x000a383a01007387 */ /* 0x0003e40000100a00 */
[C---:B-1----:R-:W-:Y:S05]  /*aab00*/  HMMA.1688.F32.TF32 R56, R244.reuse, R142, R68 ;  /* 0x0000008ef438723c */ /* 0x042fea0000081044 */
[----:B------:R-:W-:Y:S01]  /*aab10*/  STL.64 [R1+0xa20], R248 ;  /* 0x000a20f801007387 */ /* 0x000fe20000100a00 */
[----:B------:R-:W-:Y:S02]  /*aab20*/  STL.64 [R1+0xa28], R250 ;  /* 0x000a28fa01007387 */ /* 0x000fe40000100a00 */
[C---:B------:R-:W-:Y:S05]  /*aab30*/  HMMA.1688.F32.TF32 R64, R244.reuse, R138, R72 ;  /* 0x0000008af440723c */ /* 0x040fea0000081048 */
[----:B------:R-:W-:Y:S01]  /*aab40*/  STL.64 [R1+0xa10], R60 ;  /* 0x000a103c01007387 */ /* 0x000fe20000100a00 */
[----:B------:R1:W-:Y:S02]  /*aab50*/  STL.64 [R1+0xa18], R62 ;  /* 0x000a183e01007387 */ /* 0x0003e40000100a00 */
[C---:B-1----:R-:W-:Y:S07]  /*aab60*/  HMMA.1688.F32.TF32 R60, R244.reuse, R134, R76 ;  /* 0x00000086f43c723c */ /* 0x042fee000008104c */
[----:B------:R-:W-:Y:S01]  /*aab70*/  STL.64 [R1+0xa00], R56 ;  /* 0x000a003801007387 */ /* 0x000fe20000100a00 */
[----:B------:R1:W-:Y:S02]  /*aab80*/  STL.64 [R1+0xa08], R58 ;  /* 0x000a083a01007387 */ /* 0x0003e40000100a00 */
[C---:B-1----:R-:W-:Y:S05]  /*aab90*/  HMMA.1688.F32.TF32 R56, R244.reuse, R130, R80 ;  /* 0x00000082f438723c */ /* 0x042fea0000081050 */
[----:B------:R-:W-:Y:S01]  /*aaba0*/  STL.64 [R1+0x9f0], R64 ;  /* 0x0009f04001007387 */ /* 0x000fe20000100a00 */
[----:B------:R1:W-:Y:S07]  /*aabb0*/  STL.64 [R1+0x9f8], R66 ;  /* 0x0009f84201007387 */ /* 0x0003ee0000100a00 */
[----:B------:R-:W-:Y:S02]  /*aabc0*/  STL.64 [R1+0x9e0], R60 ;  /* 0x0009e03c01007387 */ /* 0x000fe40000100a00 */
[----:B------:R2:W-:Y:S01]  /*aabd0*/  STL.64 [R1+0x9e8], R62 ;  /* 0x0009e83e01007387 */ /* 0x0005e20000100a00 */
[C---:B-1----:R-:W-:Y:S08]  /*aabe0*/  HMMA.1688.F32.TF32 R64, R244.reuse, R126, R84 ;  /* 0x0000007ef440723c */ /* 0x042ff00000081054 */
[C---:B--2---:R-:W-:Y:S01]  /*aabf0*/  HMMA.1688.F32.TF32 R60, R244.reuse, R122, R88 ;  /* 0x0000007af43c723c */ /* 0x044fe20000081058 */
[----:B------:R-:W-:Y:S01]  /*aac00*/  STL.64 [R1+0x9d0], R56 ;  /* 0x0009d03801007387 */ /* 0x000fe20000100a00 */
[----:B------:R1:W-:Y:S06]  /*aac10*/  STL.64 [R1+0x9d8], R58 ;  /* 0x0009d83a01007387 */ /* 0x0003ec0000100a00 */
[----:B-1----:R-:W-:Y:S07]  /*aac20*/  HMMA.1688.F32.TF32 R56, R244, R118, R92 ;  /* 0x00000076f438723c */ /* 0x002fee000008105c */
[----:B------:R1:W-:Y:S01]  /*aac30*/  STL.64 [R1+0x9c0], R64 ;  /* 0x0009c04001007387 */ /* 0x0003e20000100a00 */
[----:B------:R2:W-:Y:S07]  /*aac40*/  STL.64 [R1+0x9c8], R66 ;  /* 0x0009c84201007387 */ /* 0x0005ee0000100a00 */
[----:B------:R-:W-:Y:S02]  /*aac50*/  STL.64 [R1+0x20], R60 ;  /* 0x0000203c01007387 */ /* 0x000fe40000100a00 */
[----:B------:R-:W-:Y:S02]  /*aac60*/  STL.64 [R1+0x28], R62 ;  /* 0x0000283e01007387 */ /* 0x000fe40000100a00 */
[----:B------:R-:W-:Y:S01]  /*aac70*/  IMAD.MOV.U32 R72, RZ, RZ, R16 ;  /* 0x000000ffff487224 */ /* 0x000fe200078e0010 */
[----:B------:R-:W-:Y:S01]  /*aac80*/  MOV R73, R17 ;  /* 0x0000001100497202 */ /* 0x000fe20000000f00 */
[----:B-1----:R-:W-:-:S02]  /*aac90*/  IMAD.MOV.U32 R64, RZ, RZ, R196 ;  /* 0x000000ffff407224 */ /* 0x002fc400078e00c4 */
[----:B------:R-:W4:Y:S01]  /*aaca0*/  LDL.LU R196, [R1+0x4784] ;  /* 0x0047840001c47983 */ /* 0x000f220000300800 */
[----:B------:R-:W-:Y:S01]  /*aacb0*/  IMAD.MOV.U32 R65, RZ, RZ, R197 ;  /* 0x000000ffff417224 */ /* 0x000fe200078e00c5 */
[----:B--2---:R-:W-:Y:S01]  /*aacc0*/  MOV R66, R198 ;  /* 0x000000c600427202 */ /* 0x004fe20000000f00 */
[----:B------:R-:W-:Y:S01]  /*aacd0*/  IMAD.MOV.U32 R67, RZ, RZ, R199 ;  /* 0x000000ffff437224 */ /* 0x000fe200078e00c7 */
[----:B------:R1:W-:Y:S01]  /*aace0*/  STL.64 [R1+0x10], R56 ;  /* 0x0000103801007387 */ /* 0x0003e20000100a00 */
[----:B------:R2:W-:Y:S02]  /*aacf0*/  STL.64 [R1+0x18], R58 ;  /* 0x0000183a01007387 */ /* 0x0005e40000100a00 */
[----:B------:R-:W4:Y:S02]  /*aad00*/  LDL.LU R197, [R1+0x4780] ;  /* 0x0047800001c57983 */ /* 0x000f240000300800 */
[----:B------:R-:W4:Y:S01]  /*aad10*/  LDL.LU R198, [R1+0x477c] ;  /* 0x00477c0001c67983 */ /* 0x000f220000300800 */
[----:B------:R-:W4:Y:S01]  /*aad20*/  LDL.LU R199, [R1+0x4778] ;  /* 0x0047780001c77983 */ /* 0x000f220000300800 */
[----:B------:R-:W4:Y:S02]  /*aad30*/  LDL.LU R16, [R1+0x4774] ;  /* 0x0047740001107983 */ /* 0x000f240000300800 */
[----:B------:R-:W4:Y:S02]  /*aad40*/  LDL.LU R17, [R1+0x4770] ;  /* 0x0047700001117983 */ /* 0x000f240000300800 */
        /* <DEDUP_REMOVED lines=8> */
[----:B------:R-:W-:Y:S01]  /*aadd0*/  IMAD.MOV.U32 R78, RZ, RZ, R114 ;  /* 0x000000ffff4e7224 */ /* 0x000fe200078e0072 */
[----:B------:R-:W-:Y:S01]  /*aade0*/  MOV R79, R115 ;  /* 0x00000073004f7202 */ /* 0x000fe20000000f00 */
[----:B------:R-:W4:Y:S01]  /*aadf0*/  LDL.LU R114, [R1+0x475c] ;  /* 0x00475c0001727983 */ /* 0x000f220000300800 */
[----:B------:R-:W4:Y:S02]  /*aae00*/  LDL.LU R115, [R1+0x4758] ;  /* 0x0047580001737983 */ /* 0x000f240000300800 */
[----:B---3--:R-:W-:-:S02]  /*aae10*/  IMAD.MOV.U32 R80, RZ, RZ, R108 ;  /* 0x000000ffff507224 */ /* 0x008fc400078e006c */
[----:B------:R-:W-:Y:S01]  /*aae20*/  IMAD.MOV.U32 R81, RZ, RZ, R109 ;  /* 0x000000ffff517224 */ /* 0x000fe200078e006d */
[----:B------:R-:W3:Y:S01]  /*aae30*/  LDL.LU R108, [R1+0x4754] ;  /* 0x00475400016c7983 */ /* 0x000ee20000300800 */
[----:B------:R-:W3:Y:S01]  /*aae40*/  LDL.LU R109, [R1+0x4750] ;  /* 0x00475000016d7983 */ /* 0x000ee20000300800 */
[----:B------:R-:W-:Y:S01]  /*aae50*/  MOV R82, R110 ;  /* 0x0000006e00527202 */ /* 0x000fe20000000f00 */
[----:B------:R-:W-:Y:S01]  /*aae60*/  IMAD.MOV.U32 R83, RZ, RZ, R111 ;  /* 0x000000ffff537224 */ /* 0x000fe200078e006f */
[----:B------:R-:W3:Y:S01]  /*aae70*/  LDL.LU R110, [R1+0x474c] ;  /* 0x00474c00016e7983 */ /* 0x000ee20000300800 */
[----:B------:R-:W3:Y:S02]  /*aae80*/  LDL.LU R111, [R1+0x4748] ;  /* 0x00474800016f7983 */ /* 0x000ee40000300800 */
[----:B------:R-:W-:Y:S01]  /*aae90*/  IMAD.MOV.U32 R88, RZ, RZ, R104 ;  /* 0x000000ffff587224 */ /* 0x000fe200078e0068 */
[----:B------:R-:W-:Y:S01]  /*aaea0*/  MOV R89, R105 ;  /* 0x0000006900597202 */ /* 0x000fe20000000f00 */
[----:B------:R-:W3:Y:S01]  /*aaeb0*/  LDL.LU R104, [R1+0x4744] ;  /* 0x0047440001687983 */ /* 0x000ee20000300800 */
[----:B------:R-:W3:Y:S02]  /*aaec0*/  LDL.LU R105, [R1+0x4740] ;  /* 0x0047400001697983 */ /* 0x000ee40000300800 */
[----:B------:R-:W-:-:S02]  /*aaed0*/  IMAD.MOV.U32 R90, RZ, RZ, R106 ;  /* 0x000000ffff5a7224 */ /* 0x000fc400078e006a */
[----:B------:R-:W-:Y:S01]  /*aaee0*/  IMAD.MOV.U32 R91, RZ, RZ, R107 ;  /* 0x000000ffff5b7224 */ /* 0x000fe200078e006b */
[----:B------:R-:W3:Y:S01]  /*aaef0*/  LDL.LU R106, [R1+0x473c] ;  /* 0x00473c00016a7983 */ /* 0x000ee20000300800 */
[----:B------:R-:W3:Y:S02]  /*aaf00*/  LDL.LU R107, [R1+0x4738] ;  /* 0x00473800016b7983 */ /* 0x000ee40000300800 */
[----:B------:R-:W3:Y:S02]  /*aaf10*/  LDL.LU R92, [R1+0x260] ;  /* 0x00026000015c7983 */ /* 0x000ee40000300800 */
[----:B------:R-:W3:Y:S01]  /*aaf20*/  LDL.LU R93, [R1+0x264] ;  /* 0x00026400015d7983 */ /* 0x000ee20000300800 */
        /* <DEDUP_REMOVED lines=13> */
[----:B------:R-:W3:Y:S01]  /*ab000*/  LDL.LU R97, [R1+0x4720] ;  /* 0x0047200001617983 */ /* 0x000ee20000300800 */
[----:B------:R-:W-:Y:S01]  /*ab010*/  MOV R70, R98 ;  /* 0x0000006200467202 */ /* 0x000fe20000000f00 */
[----:B------:R-:W-:Y:S01]  /*ab020*/  IMAD.MOV.U32 R71, RZ, RZ, R99 ;  /* 0x000000ffff477224 */ /* 0x000fe200078e0063 */
[----:B------:R-:W3:Y:S01]  /*ab030*/  LDL.LU R98, [R1+0x471c] ;  /* 0x00471c0001627983 */ /* 0x000ee20000300800 */
[----:B------:R-:W3:Y:S02]  /*ab040*/  LDL.LU R99, [R1+0x4718] ;  /* 0x0047180001637983 */ /* 0x000ee40000300800 */
[----:B-1----:R-:W-:Y:S01]  /*ab050*/  IMAD.MOV.U32 R56, RZ, RZ, R46 ;  /* 0x000000ffff387224 */ /* 0x002fe200078e002e */
[----:B------:R-:W-:Y:S01]  /*ab060*/  MOV R57, R38 ;  /* 0x0000002600397202 */ /* 0x000fe20000000f00 */
[----:B------:R-:W3:Y:S01]  /*ab070*/  LDL.LU R46, [R1+0x4714] ;  /* 0x00471400012e7983 */ /* 0x000ee20000300800 */
[----:B------:R-:W3:Y:S02]  /*ab080*/  LDL.LU R38, [R1+0x4710] ;  /* 0x0047100001267983 */ /* 0x000ee40000300800 */
[----:B--2---:R-:W-:-:S02]  /*ab090*/  IMAD.MOV.U32 R58, RZ, RZ, R39 ;  /* 0x000000ffff3a7224 */ /* 0x004fc400078e0027 */
[----:B------:R-:W-:Y:S01]  /*ab0a0*/  IMAD.MOV.U32 R59, RZ, RZ, R26 ;  /* 0x000000ffff3b7224 */ /* 0x000fe200078e001a */
[----:B------:R-:W2:Y:S01]  /*ab0b0*/  LDL.LU R39, [R1+0x470c] ;  /* 0x00470c0001277983 */ /* 0x000ea20000300800 */
[----:B------:R-:W2:Y:S01]  /*ab0c0*/  LDL.LU R26, [R1+0x4708] ;  /* 0x00470800011a7983 */ /* 0x000ea20000300800 */
[----:B------:R-:W-:Y:S01]  /*ab0d0*/  MOV R60, R34 ;  /* 0x00000022003c7202 */ /* 0x000fe20000000f00 */
[----:B------:R-:W-:Y:S01]  /*ab0e0*/  IMAD.MOV.U32 R61, RZ, RZ, R50 ;  /* 0x000000ffff3d7224 */ /* 0x000fe200078e0032 */
[----:B------:R-:W2:Y:S01]  /*ab0f0*/  LDL.LU R34, [R1+0x4704] ;  /* 0x0047040001227983 */ /* 0x000ea20000300800 */
[----:B------:R-:W3:Y:S02]  /*ab100*/  LDL.LU R50, [R1+0x4700] ;  /* 0x0047000001327983 */ /* 0x000ee40000300800 */
[----:B------:R-:W-:Y:S02]  /*ab110*/  IMAD.MOV.U32 R62, RZ, RZ, R51 ;  /* 0x000000ffff3e7224 */ /* 0x000fe400078e0033 */
[----:B------:R-:W3:Y:S01]  /*ab120*/  LDL.LU R51, [R1+0x46fc] ;  /* 0x0046fc0001337983 */ /* 0x000ee20000300800 */
[----:B------:R-:W-:-:S02]  /*ab130*/  MOV R63, R35 ;  /* 0x00000023003f7202 */ /* 0x000fc40000000f00 */
[----:B------:R-:W2:Y:S02]  /*ab140*/  LDL.LU R35, [R1+0x46f8] ;  /* 0x0046f80001237983 */ /* 0x000ea40000300800 */
[----:B------:R-:W-:Y:S02]  /*ab150*/  IMAD.MOV.U32 R248, RZ, RZ, R27 ;  /* 0x000000fffff87224 */ /* 0x000fe400078e001b */
[----:B------:R-:W2:Y:S01]  /*ab160*/  LDL.LU R27, [R1+0x46f4] ;  /* 0x0046f400011b7983 */ /* 0x000ea20000300800 */
[----:B------:R-:W-:Y:S02]  /*ab170*/  IMAD.MOV.U32 R249, RZ, RZ, R42 ;  /* 0x000000fffff97224 */ /* 0x000fe400078e002a */
[----:B------:R-:W2:Y:S01]  /*ab180*/  LDL.LU R42, [R1+0x46f0] ;  /* 0x0046f000012a7983 */ /* 0x000ea20000300800 */
[----:B------:R-:W-:Y:S02]  /*ab190*/  MOV R250, R43 ;  /* 0x0000002b00fa7202 */ /* 0x000fe40000000f00 */
[----:B------:R-:W2:Y:S01]  /*ab1a0*/  LDL.LU R43, [R1+0x46ec] ;  /* 0x0046ec00012b7983 */ /* 0x000ea20000300800 */
[----:B------:R-:W-:-:S02]  /*ab1b0*/  IMAD.MOV.U32 R251, RZ, RZ, R47 ;  /* 0x000000fffffb7224 */ /* 0x000fc400078e002f */
[----:B------:R-:W2:Y:S02]  /*ab1c0*/  LDL.LU R47, [R1+0x46e8] ;  /* 0x0046e800012f7983 */ /* 0x000ea40000300800 */
[----:B------:R-:W-:Y:S01]  /*ab1d0*/  IMAD.MOV.U32 R33, RZ, RZ, R224 ;  /* 0x000000ffff217224 */ /* 0x000fe200078e00e0 */
[----:B------:R-:W-:Y:S01]  /*ab1e0*/  MOV R32, R225 ;  /* 0x000000e100207202 */ /* 0x000fe20000000f00 */
[----:B------:R-:W-:Y:S02]  /*ab1f0*/  IMAD.MOV.U32 R25, RZ, RZ, R226 ;  /* 0x000000ffff197224 */ /* 0x000fe400078e00e2 */
[----:B------:R-:W-:Y:S01]  /*ab200*/  IMAD.MOV.U32 R24, RZ, RZ, R227 ;  /* 0x000000ffff187224 */ /* 0x000fe200078e00e3 */
[----:B------:R-:W-:Y:S04]  /*ab210*/  LDS R224, [R44+0x87800] ;  /* 0x087800002ce07984 */ /* 0x000fe80000000800 */
[----:B------:R-:W-:Y:S04]  /*ab220*/  LDS R226, [R44+0x87c00] ;  /* 0x087c00002ce27984 */ /* 0x000fe80000000800 */
[----:B------:R-:W-:Y:S04]  /*ab230*/  LDS R225, [R45+0x87800] ;  /* 0x087800002de17984 */ /* 0x000fe80000000800 */
[----:B------:R-:W1:Y:S02]  /*ab240*/  LDS R227, [R45+0x87c00] ;  /* 0x087c00002de37984 */ /* 0x000e640000000800 */
[C---:B-1----:R-:W-:Y:S08]  /*ab250*/  HMMA.1688.F32.TF32 R200, R224.reuse, R22, R200 ;  /* 0x00000016e0c8723c */ /* 0x042ff000000810c8 */
[C---:B------:R-:W-:Y:S08]  /*ab260*/  HMMA.1688.F32.TF32 R84, R224.reuse, R54, R84 ;  /* 0x00000036e054723c */ /* 0x040ff00000081054 */
[C---:B------:R-:W-:Y:S08]  /*ab270*/  HMMA.1688.F32.TF32 R80, R224.reuse, R30, R80 ;  /* 0x0000001ee050723c */ /* 0x040ff00000081050 */
[C---:B------:R-:W-:Y:S08]  /*ab280*/  HMMA.1688.F32.TF32 R72, R224.reuse, R190, R72 ;  /* 0x000000bee048723c */ /* 0x040ff00000081048 */
[C---:B------:R-:W-:Y:S08]  /*ab290*/  HMMA.1688.F32.TF32 R68, R224.reuse, R186, R68 ;  /* 0x000000bae044723c */ /* 0x040ff00000081044 */
[C---:B------:R-:W-:Y:S08]  /*ab2a0*/  HMMA.1688.F32.TF32 R64, R224.reuse, R182, R64 ;  /* 0x000000b6e040723c */ /* 0x040ff00000081040 */
[C---:B------:R-:W-:Y:S08]  /*ab2b0*/  HMMA.1688.F32.TF32 R60, R224.reuse, R178, R60 ;  /* 0x000000b2e03c723c */ /* 0x040ff0000008103c */
[----:B----4-:R-:W-:Y:S08]  /*ab2c0*/  HMMA.1688.F32.TF32 R196, R224, R6, R196 ;  /* 0x00000006e0c4723c */ /* 0x010ff000000810c4 */
[C---:B---3--:R-:W-:Y:S11]  /*ab2d0*/  HMMA.1688.F32.TF32 R96, R244.reuse, R50, R96 ;  /* 0x00000032f460723c */ /* 0x048ff60000081060 */
[----:B------:R-:W-:Y:S11]  /*ab2e0*/  @!UPT UIADD3 URZ, URZ, URZ, URZ ;  /* 0x0000003f3f3ff290 */ /* 0x000ff6000fffe03f */
[----:B------:R-:W-:Y:S01]  /*ab2f0*/  @!UPT UIADD3 URZ, URZ, URZ, URZ ;  /* 0x0000003f3f3ff290 */ /* 0x000fe2000fffe03f */
[----:B------:R-:W-:Y:S01]  /*ab300*/  STL.64 [R1+0x990], R96 ;  /* 0x0009906001007387 */ /* 0x000fe20000100a00 */
[----:B------:R2:W-:Y:S02]  /*ab310*/  STL.64 [R1+0x998], R98 ;  /* 0x0009986201007387 */ /* 0x0005e40000100a00 */
[C---:B--2---:R-:W-:Y:S08]  /*ab320*/  HMMA.1688.F32.TF32 R96, R244.reuse, R34, R100 ;  /* 0x00000022f460723c */ /* 0x044ff00000081064 */
[C---:B------:R-:W-:Y:S08]  /*ab330*/  HMMA.1688.F32.TF32 R104, R244.reuse, R26, R104 ;  /* 0x0000001af468723c */ /* 0x040ff00000081068 */
[C---:B------:R-:W-:Y:S08]  /*ab340*/  HMMA.1688.F32.TF32 R100, R244.reuse, R38, R108 ;  /* 0x00000026f464723c */ /* 0x040ff0000008106c */
[C---:B------:R-:W-:Y:S01]  /*ab350*/  HMMA.1688.F32.TF32 R16, R244.reuse, R46, R16 ;  /* 0x0000002ef410723c */ /* 0x040fe20000081010 */
[----:B------:R-:W-:Y:S01]  /*ab360*/  STL.64 [R1+0x980], R96 ;  /* 0x0009806001007387 */ /* 0x000fe20000100a00 */
[----:B------:R1:W-:Y:S06]  /*ab370*/  STL.64 [R1+0x988], R98 ;  /* 0x0009886201007387 */ /* 0x0003ec0000100a00 */
[----:B-1----:R-:W-:Y:S01]  /*ab380*/  HMMA.1688.F32.TF32 R96, R244, R42, R112 ;  /* 0x0000002af460723c */ /* 0x002fe20000081070 */
[----:B------:R-:W-:Y:S01]  /*ab390*/  STL.64 [R1+0x970], R104 ;  /* 0x0009706801007387 */ /* 0x000fe20000100a00 */
[----:B------:R-:W-:Y:S05]  /*ab3a0*/  STL.64 [R1+0x978], R106 ;  /* 0x0009786a01007387 */ /* 0x000fea0000100a00 */
[----:B------:R-:W-:Y:S02]  /*ab3b0*/  STL.64 [R1+0x960], R100 ;  /* 0x0009606401007387 */ /* 0x000fe40000100a00 */
[----:B------:R-:W-:Y:S01]  /*ab3c0*/  STL.64 [R1+0x968], R102 ;  /* 0x0009686601007387 */ /* 0x000fe20000100a00 */
[C---:B------:R-:W-:Y:S11]  /*ab3d0*/  HMMA.1688.F32.TF32 R92, R224.reuse, R10, R92 ;  /* 0x0000000ae05c723c */ /* 0x040ff6000008105c */
[----:B------:R-:W-:Y:S02]  /*ab3e0*/  @!UPT UIADD3 URZ, URZ, URZ, URZ ;  /* 0x0000003f3f3ff290 */ /* 0x000fe4000fffe03f */
[----:B------:R-:W-:Y:S01]  /*ab3f0*/  STL.64 [R1+0xa70], R96 ;  /* 0x000a706001007387 */ /* 0x000fe20000100a00 */
[----:B------:R-:W-:Y:S02]  /*ab400*/  STL.64 [R1+0xa78], R98 ;  /* 0x000a786201007387 */ /* 0x000fe40000100a00 */
[----:B------:R-:W-:Y:S02]  /*ab410*/  STL.64 [R1+0x4658], R198 ;  /* 0x004658c601007387 */ /* 0x000fe40000100a00 */
[----:B------:R-:W-:Y:S01]  /*ab420*/  STL.64 [R1+0xa60], R16 ;  /* 0x000a601001007387 */ /* 0x000fe20000100a00 */
[----:B------:R1:W-:Y:S02]  /*ab430*/  STL.64 [R1+0xa68], R18 ;  /* 0x000a681201007387 */ /* 0x0003e40000100a00 */
[C---:B-1----:R-:W-:Y:S02]  /*ab440*/  HMMA.1688.F32.TF32 R16, R224.reuse, R14, R88 ;  /* 0x0000000ee010723c */ /* 0x042fe40000081058 */
[----:B------:R-:W-:Y:S01]  /*ab450*/  STL.64 [R1+0x4650], R196 ;  /* 0x004650c401007387 */ /* 0x000fe20000100a00 */
[----:B------:R-:W-:Y:S02]  /*ab460*/  STL.64 [R1+0x4668], R202 ;  /* 0x004668ca01007387 */ /* 0x000fe40000100a00 */
[----:B------:R-:W-:Y:S02]  /*ab470*/  STL.64 [R1+0x4660], R200 ;  /* 0x004660c801007387 */ /* 0x000fe40000100a00 */
[----:B------:R-:W-:Y:S01]  /*ab480*/  STL.64 [R1+0x790], R92 ;  /* 0x0007905c01007387 */ /* 0x000fe20000100a00 */
[----:B------:R-:W-:Y:S11]  /*ab490*/  STL.64 [R1+0x798], R94 ;  /* 0x0007985e01007387 */ /* 0x000ff60000100a00 */
[----:B------:R-:W-:Y:S04]  /*ab4a0*/  @!UPT UIADD3 URZ, URZ, URZ, URZ ;  /* 0x0000003f3f3ff290 */ /* 0x000fe8000fffe03f */
[----:B------:R-:W-:Y:S01]  /*ab4b0*/  STL.64 [R1+0x780], R16 ;  /* 0x0007801001007387 */ /* 0x000fe20000100a00 */
[----:B------:R1:W-:Y:S02]  /*ab4c0*/  STL.64 [R1+0x788], R18 ;  /* 0x0007881201007387 */ /* 0x0003e40000100a00 */
[C---:B-1----:R-:W-:Y:S01]  /*ab4d0*/  HMMA.1688.F32.TF32 R16, R224.reuse, R194, R76 ;  /* 0x000000c2e010723c */ /* 0x042fe2000008104c */
[----:B------:R-:W-:Y:S01]  /*ab4e0*/  STL.64 [R1+0x7f0], R84 ;  /* 0x0007f05401007387 */ /* 0x000fe20000100a00 */
[----:B------:R-:W-:Y:S02]  /*ab4f0*/  STL.64 [R1+0x7f8], R86 ;  /* 0x0007f85601007387 */ /* 0x000fe40000100a00 */
[----:B------:R-:W-:Y:S02]  /*ab500*/  STL.64 [R1+0x7e0], R80 ;  /* 0x0007e05001007387 */ /* 0x000fe40000100a00 */
[----:B------:R-:W-:Y:S11]  /*ab510*/  STL.64 [R1+0x7e8], R82 ;  /* 0x0007e85201007387 */ /* 0x000ff60000100a00 */
[----:B------:R-:W-:Y:S06]  /*ab520*/  @!UPT UIADD3 URZ, URZ, URZ, URZ ;  /* 0x0000003f3f3ff290 */ /* 0x000fec000fffe03f */
[----:B------:R-:W-:Y:S01]  /*ab530*/  STL.64 [R1+0x850], R16 ;  /* 0x0008501001007387 */ /* 0x000fe20000100a00 */
[----:B------:R-:W-:Y:S02]  /*ab540*/  STL.64 [R1+0x858], R18 ;  /* 0x0008581201007387 */ /* 0x000fe40000100a00 */
[----:B------:R-:W-:Y:S02]  /*ab550*/  STL.64 [R1+0x840], R72 ;  /* 0x0008404801007387 */ /* 0x000fe40000100a00 */
[----:B------:R-:W-:Y:S01]  /*ab560*/  STL.64 [R1+0x848], R74 ;  /* 0x0008484a01007387 */ /* 0x000fe20000100a00 */
[----:B------:R-:W-:Y:S04]  /*ab570*/  STL.64 [R1+0x8b0], R68 ;  /* 0x0008b04401007387 */ /* 0x000fe80000100a00 */
[----:B------:R-:W-:Y:S04]  /*ab580*/  LDS R16, [R230+0x87880] ;  /* 0x08788000e6107984 */ /* 0x000fe80000000800 */
[----:B------:R1:W-:Y:S01]  /*ab590*/  LDS R18, [R230+0x87c80] ;  /* 0x087c8000e6127984 */ /* 0x0003e20000000800 */
[----:B------:R-:W-:Y:S03]  /*ab5a0*/  STL.64 [R1+0x8b8], R70 ;  /* 0x0008b84601007387 */ /* 0x000fe60000100a00 */
[----:B------:R-:W-:Y:S04]  /*ab5b0*/  LDS R17, [R231+0x87880] ;  /* 0x08788000e7117984 */ /* 0x000fe80000000800 */
[----:B------:R2:W3:Y:S04]  /*ab5c0*/  LDS R19, [R231+0x87c80] ;  /* 0x087c8000e7137984 */ /* 0x0004e80000000800 */
[----:B-1----:R-:W4:Y:S01]  /*ab5d0*/  LDL.LU R230, [R1+0x46e4] ;  /* 0x0046e40001e67983 */ /* 0x002f220000300800 */
[----:B------:R-:W-:Y:S02]  /*ab5e0*/  STL.64 [R1+0x4688], R182 ;  /* 0x004688b601007387 */ /* 0x000fe40000100a00 */
[----:B------:R-:W-:Y:S02]  /*ab5f0*/  STL.64 [R1+0x4680], R180 ;  /* 0x004680b401007387 */ /* 0x000fe40000100a00 */
[----:B------:R-:W-:Y:S01]  /*ab600*/  STL.64 [R1+0x8a0], R64 ;  /* 0x0008a04001007387 */ /* 0x000fe20000100a00 */
[----:B------:R1:W-:Y:S01]  /*ab610*/  STL.64 [R1+0x8a8], R66 ;  /* 0x0008a84201007387 */ /* 0x0003e20000100a00 */
[----:B--2---:R-:W4:Y:S01]  /*ab620*/  LDL.LU R231, [R1+0x46e0] ;  /* 0x0046e00001e77983 */ /* 0x004f220000300800 */
[C---:B-1----:R-:W-:Y:S08]  /*ab630*/  HMMA.1688.F32.TF32 R64, R224.reuse, R174, R56 ;  /* 0x000000aee040723c */ /* 0x042ff00000081038 */
[----:B------:R-:W-:Y:S01]  /*ab640*/  HMMA.1688.F32.TF32 R56, R224, R170, R248 ;  /* 0x000000aae038723c */ /* 0x000fe200000810f8 */
[----:B------:R-:W-:Y:S01]  /*ab650*/  STL.64 [R1+0x4678], R178 ;  /* 0x004678b201007387 */ /* 0x000fe20000100a00 */
[----:B------:R-:W-:Y:S02]  /*ab660*/  STL.64 [R1+0x4670], R176 ;  /* 0x004670b001007387 */ /* 0x000fe40000100a00 */
[----:B------:R1:W-:Y:S02]  /*ab670*/  STL.64 [R1+0x910], R60 ;  /* 0x0009103c01007387 */ /* 0x0003e40000100a00 */
[----:B------:R2:W-:Y:S02]  /*ab680*/  STL.64 [R1+0x918], R62 ;  /* 0x0009183e01007387 */ /* 0x0005e40000100a00 */
[----:B-1----:R-:W-:Y:S01]  /*ab690*/  IMAD.MOV.U32 R60, RZ, RZ, R220 ;  /* 0x000000ffff3c7224 */ /* 0x002fe200078e00dc */
[----:B------:R-:W-:Y:S01]  /*ab6a0*/  MOV R61, R221 ;  /* 0x000000dd003d7202 */ /* 0x000fe20000000f00 */
[----:B--2---:R-:W-:-:S05]  /*ab6b0*/  IMAD.MOV.U32 R62, RZ, RZ, R222 ;  /* 0x000000ffff3e7224 */ /* 0x004fca00078e00de */
[----:B------:R1:W-:Y:S01]  /*ab6c0*/  STL.64 [R1+0x900], R64 ;  /* 0x0009004001007387 */ /* 0x0003e20000100a00 */
[----:B------:R2:W-:Y:S02]  /*ab6d0*/  STL.64 [R1+0x908], R66 ;  /* 0x0009084201007387 */ /* 0x0005e40000100a00 */
[----:B------:R-:W3:Y:S05]  /*ab6e0*/  LDL.LU R220, [R1+0x46dc] ;  /* 0x0046dc0001dc7983 */ /* 0x000eea0000300800 */
[----:B------:R2:W-:Y:S01]  /*ab6f0*/  STL.64 [R1+0x950], R56 ;  /* 0x0009503801007387 */ /* 0x0005e20000100a00 */
[----:B------:R2:W-:Y:S01]  /*ab700*/  STL.64 [R1+0x958], R58 ;  /* 0x0009583a01007387 */ /* 0x0005e20000100a00 */
[----:B------:R-:W3:Y:S02]  /*ab710*/  LDL.LU R221, [R1+0x46d8] ;  /* 0x0046d80001dd7983 */ /* 0x000ee40000300800 */
[----:B------:R-:W3:Y:S02]  /*ab720*/  LDL.LU R222, [R1+0x46d4] ;  /* 0x0046d40001de7983 */ /* 0x000ee40000300800 */
[----:B------:R-:W-:-:S02]  /*ab730*/  IMAD.MOV.U32 R63, RZ, RZ, R223 ;  /* 0x000000ffff3f7224 */ /* 0x000fc400078e00df */
[----:B------:R-:W3:Y:S01]  /*ab740*/  LDL.LU R223, [R1+0x46d0] ;  /* 0x0046d00001df7983 */ /* 0x000ee20000300800 */
[----:B-1----:R-:W-:Y:S01]  /*ab750*/  MOV R64, R216 ;  /* 0x000000d800407202 */ /* 0x002fe20000000f00 */
[----:B------:R-:W-:Y:S02]  /*ab760*/  IMAD.MOV.U32 R65, RZ, RZ, R217 ;  /* 0x000000ffff417224 */ /* 0x000fe400078e00d9 */
[----:B------:R-:W3:Y:S01]  /*ab770*/  LDL.LU R216, [R1+0x46cc] ;  /* 0x0046cc0001d87983 */ /* 0x000ee20000300800 */
[----:B------:R-:W3:Y:S02]  /*ab780*/  LDL.LU R217, [R1+0x46c8] ;  /* 0x0046c80001d97983 */ /* 0x000ee40000300800 */
[----:B--2---:R-:W-:Y:S01]  /*ab790*/  IMAD.MOV.U32 R66, RZ, RZ, R218 ;  /* 0x000000ffff427224 */ /* 0x004fe200078e00da */
[----:B------:R-:W-:Y:S01]  /*ab7a0*/  MOV R67, R219 ;  /* 0x000000db00437202 */ /* 0x000fe20000000f00 */
[----:B------:R-:W3:Y:S01]  /*ab7b0*/  LDL.LU R218, [R1+0x46c4] ;  /* 0x0046c40001da7983 */ /* 0x000ee20000300800 */
[----:B------:R-:W3:Y:S02]  /*ab7c0*/  LDL.LU R219, [R1+0x46c0] ;  /* 0x0046c00001db7983 */ /* 0x000ee40000300800 */
        /* <DEDUP_REMOVED lines=68> */
[----:B------:R-:W3:Y:S02]  /*abc10*/  LDL.LU R76, [R1+0x480] ;  /* 0x00048000014c7983 */ /* 0x000ee40000300800 */
[----:B------:R-:W3:Y:S01]  /*abc20*/  LDL.LU R77, [R1+0x484] ;  /* 0x00048400014d7983 */ /* 0x000ee20000300800 */
        /* <DEDUP_REMOVED lines=12> */
[----:B------:R-:W4:Y:S01]  /*abcf0*/  LDL.LU R204, [R1+0x469c] ;  /* 0x00469c0001cc7983 */ /* 0x000f220000300800 */
[----:B------:R-:W4:Y:S02]  /*abd00*/  LDL.LU R205, [R1+0x4698] ;  /* 0x0046980001cd7983 */ /* 0x000f240000300800 */
[----:B------:R-:W-:Y:S01]  /*abd10*/  IMAD.MOV.U32 R250, RZ, RZ, R206 ;  /* 0x000000fffffa7224 */ /* 0x000fe200078e00ce */
[----:B------:R-:W-:Y:S01]  /*abd20*/  MOV R251, R207 ;  /* 0x000000cf00fb7202 */ /* 0x000fe20000000f00 */
[----:B------:R-:W4:Y:S01]  /*abd30*/  LDL.LU R206, [R1+0x4694] ;  /* 0x0046940001ce7983 */ /* 0x000f220000300800 */
[----:B------:R-:W4:Y:S01]  /*abd40*/  LDL.LU R207, [R1+0x4690] ;  /* 0x0046900001cf7983 */ /* 0x000f220000300800 */
[C---:B--2---:R-:W-:Y:S11]  /*abd50*/  HMMA.1688.F32.TF32 R176, R224.reuse, R166, R176 ;  /* 0x000000a6e0b0723c */ /* 0x044ff600000810b0 */
[----:B------:R-:W-:Y:S11]  /*abd60*/  @!UPT UIADD3 URZ, URZ, URZ, URZ ;  /* 0x0000003f3f3ff290 */ /* 0x000ff6000fffe03f */
[----:B------:R-:W-:Y:S01]  /*abd70*/  @!UPT UIADD3 URZ, URZ, URZ, URZ ;  /* 0x0000003f3f3ff290 */ /* 0x000fe2000fffe03f */
[----:B------:R-:W-:Y:S01]  /*abd80*/  STL.64 [R1+0x940], R176 ;  /* 0x000940b001007387 */ /* 0x000fe20000100a00 */
[----:B------:R1:W-:Y:S02]  /*abd90*/  STL.64 [R1+0x948], R178 ;  /* 0x000948b201007387 */ /* 0x0003e40000100a00 */
[C---:B-1----:R-:W-:Y:S08]  /*abda0*/  HMMA.1688.F32.TF32 R176, R224.reuse, R162, R180 ;  /* 0x000000a2e0b0723c */ /* 0x042ff000000810b4 */
[C---:B---3--:R-:W-:Y:S11]  /*abdb0*/  HMMA.1688.F32.TF32 R180, R224.reuse, R158, R200 ;  /* 0x0000009ee0b4723c */ /* 0x048ff600000810c8 */
[----:B------:R-:W-:Y:S04]  /*abdc0*/  @!UPT UIADD3 URZ, URZ, URZ, URZ ;  /* 0x0000003f3f3ff290 */ /* 0x000fe8000fffe03f */
[----:B------:R-:W-:Y:S01]  /*abdd0*/  STL.64 [R1+0x930], R176 ;  /* 0x000930b001007387 */ /* 0x000fe20000100a00 */
[----:B------:R1:W-:Y:S02]  /*abde0*/  STL.64 [R1+0x938], R178 ;  /* 0x000938b201007387 */ /* 0x0003e40000100a00 */
[C---:B-1----:R-:W-:Y:S08]  /*abdf0*/  HMMA.1688.F32.TF32 R176, R224.reuse, R154, R196 ;  /* 0x0000009ae0b0723c */ /* 0x042ff000000810c4 */
[C---:B------:R-:W-:Y:S01]  /*abe00*/  HMMA.1688.F32.TF32 R196, R224.reuse, R150, R244 ;  /* 0x00000096e0c4723c */ /* 0x040fe200000810f4 */
[----:B------:R-:W-:Y:S01]  /*abe10*/  STL.64 [R1+0x920], R180 ;  /* 0x000920b401007387 */ /* 0x000fe20000100a00 */
[----:B------:R1:W-:Y:S06]  /*abe20*/  STL.64 [R1+0x928], R182 ;  /* 0x000928b601007387 */ /* 0x0003ec0000100a00 */
[C---:B-1----:R-:W-:Y:S08]  /*abe30*/  HMMA.1688.F32.TF32 R180, R224.reuse, R146, R112 ;  /* 0x00000092e0b4723c */ /* 0x042ff00000081070 */
[C---:B------:R-:W-:Y:S01]  /*abe40*/  HMMA.1688.F32.TF32 R112, R224.reuse, R138, R104 ;  /* 0x0000008ae070723c */ /* 0x040fe20000081068 */
[----:B------:R-:W-:Y:S01]  /*abe50*/  STL.64 [R1+0x8f0], R176 ;  /* 0x0008f0b001007387 */ /* 0x000fe20000100a00 */
[----:B------:R1:W-:Y:S06]  /*abe60*/  STL.64 [R1+0x8f8], R178 ;  /* 0x0008f8b201007387 */ /* 0x0003ec0000100a00 */
[C---:B------:R-:W-:Y:S08]  /*abe70*/  HMMA.1688.F32.TF32 R104, R224.reuse, R130, R96 ;  /* 0x00000082e068723c */ /* 0x040ff00000081060 */
[C---:B------:R-:W-:Y:S08]  /*abe80*/  HMMA.1688.F32.TF32 R96, R224.reuse, R122, R88 ;  /* 0x0000007ae060723c */ /* 0x040ff00000081058 */
[C---:B-1----:R-:W-:Y:S08]  /*abe90*/  HMMA.1688.F32.TF32 R176, R224.reuse, R142, R108 ;  /* 0x0000008ee0b0723c */ /* 0x042ff0000008106c */
        /* <DEDUP_REMOVED lines=26> */
[C---:B------:R-:W-:Y:S01]  /*ac040*/  HMMA.1688.F32.TF32 R56, R224.reuse, R38, R208 ;  /* 0x00000026e038723c */ /* 0x040fe200000810d0 */
[----:B------:R-:W-:Y:S01]  /*ac050*/  STL.64 [R1+0x800], R84 ;  /* 0x0008005401007387 */ /* 0x000fe20000100a00 */
[----:B------:R1:W-:Y:S02]  /*ac060*/  STL.64 [R1+0x808], R86 ;  /* 0x0008085601007387 */ /* 0x0003e40000100a00 */
[----:B------:R-:W-:Y:S02]  /*ac070*/  STL.64 [R1+0x7d0], R80 ;  /* 0x0007d05001007387 */ /* 0x000fe40000100a00 */
[----:B------:R2:W-:Y:S02]  /*ac080*/  STL.64 [R1+0x7d8], R82 ;  /* 0x0007d85201007387 */ /* 0x0005e40000100a00 */
[C---:B-1----:R-:W-:Y:S08]  /*ac090*/  HMMA.1688.F32.TF32 R84, R224.reuse, R42, R212 ;  /* 0x0000002ae054723c */ /* 0x042ff000000810d4 */
[----:B--2---:R-:W-:Y:S07]  /*ac0a0*/  HMMA.1688.F32.TF32 R80, R224, R46, R216 ;  /* 0x0000002ee050723c */ /* 0x004fee00000810d8 */
[----:B------:R-:W-:Y:S01]  /*ac0b0*/  STL.64 [R1+0x7c0], R56 ;  /* 0x0007c03801007387 */ /* 0x000fe20000100a00 */
[----:B------:R-:W-:Y:S02]  /*ac0c0*/  STL.64 [R1+0x7c8], R58 ;  /* 0x0007c83a01007387 */ /* 0x000fe40000100a00 */
[----:B------:R-:W-:Y:S04]  /*ac0d0*/  LDS R56, [R44+0x87880] ;  /* 0x087880002c387984 */ /* 0x000fe80000000800 */
[----:B------:R-:W-:Y:S01]  /*ac0e0*/  LDS R58, [R44+0x87c80] ;  /* 0x087c80002c3a7984 */ /* 0x000fe20000000800 */
[----:B------:R-:W-:Y:S04]  /*ac0f0*/  LDS R57, [R45+0x87880] ;  /* 0x087880002d397984 */ /* 0x000fe80000000800 */
[----:B------:R-:W1:Y:S01]  /*ac100*/  LDS R59, [R45+0x87c80] ;  /* 0x087c80002d3b7984 */ /* 0x000e620000000800 */
[C---:B------:R-:W-:Y:S08]  /*ac110*/  HMMA.1688.F32.TF32 R220, R16.reuse, R6, R220 ;  /* 0x0000000610dc723c */ /* 0x040ff000000810dc */
[C---:B------:R-:W-:Y:S01]  /*ac120*/  HMMA.1688.F32.TF32 R228, R16.reuse, R22, R228 ;  /* 0x0000001610e4723c */ /* 0x040fe200000810e4 */
[----:B------:R-:W-:Y:S06]  /*ac130*/  BAR.SYNC.DEFER_BLOCKING 0x0 ;  /* 0x0000000000007b1d */ /* 0x000fec0000010000 */
[----:B------:R-:W-:Y:S01]  /*ac140*/  STL.64 [R1+0xa50], R84 ;  /* 0x000a505401007387 */ /* 0x000fe20000100a00 */
[----:B------:R2:W-:Y:S02]  /*ac150*/  STL.64 [R1+0xa58], R86 ;  /* 0x000a585601007387 */ /* 0x0005e40000100a00 */
[----:B------:R-:W-:Y:S02]  /*ac160*/  STL.64 [R1+0xa40], R80 ;  /* 0x000a405001007387 */ /* 0x000fe40000100a00 */
[----:B------:R3:W-:Y:S01]  /*ac170*/  STL.64 [R1+0xa48], R82 ;  /* 0x000a485201007387 */ /* 0x0007e20000100a00 */
[C---:B--2---:R-:W-:Y:S08]  /*ac180*/  HMMA.1688.F32.TF32 R84, R16.reuse, R10, R76 ;  /* 0x0000000a1054723c */ /* 0x044ff0000008104c */
[C---:B---3--:R-:W-:Y:S08]  /*ac190*/  HMMA.1688.F32.TF32 R80, R16.reuse, R14, R72 ;  /* 0x0000000e1050723c */ /* 0x048ff00000081048 */
[C---:B------:R-:W-:Y:S08]  /*ac1a0*/  HMMA.1688.F32.TF32 R76, R16.reuse, R54, R68 ;  /* 0x00000036104c723c */ /* 0x040ff00000081044 */
[C---:B------:R-:W-:Y:S08]  /*ac1b0*/  HMMA.1688.F32.TF32 R72, R16.reuse, R30, R64 ;  /* 0x0000001e1048723c */ /* 0x040ff00000081040 */
[C---:B------:R-:W-:Y:S08]  /*ac1c0*/  HMMA.1688.F32.TF32 R68, R16.reuse, R194, R60 ;  /* 0x000000c21044723c */ /* 0x040ff0000008103c */
[----:B------:R-:W-:Y:S01]  /*ac1d0*/  HMMA.1688.F32.TF32 R64, R16, R190, R248 ;  /* 0x000000be1040723c */ /* 0x000fe200000810f8 */
[----:B------:R-:W-:Y:S01]  /*ac1e0*/  STL.64 [R1+0x2a0], R84 ;  /* 0x0002a05401007387 */ /* 0x000fe20000100a00 */
[----:B------:R-:W-:Y:S02]  /*ac1f0*/  STL.64 [R1+0x2a8], R86 ;  /* 0x0002a85601007387 */ /* 0x000fe40000100a00 */
[----:B------:R2:W-:Y:S02]  /*ac200*/  STL.64 [R1+0x290], R80 ;  /* 0x0002905001007387 */ /* 0x0005e40000100a00 */
[----:B------:R3:W-:Y:S01]  /*ac210*/  STL.64 [R1+0x298], R82 ;  /* 0x0002985201007387 */ /* 0x0007e20000100a00 */
[----:B------:R-:W-:Y:S01]  /*ac220*/  STL.64 [R1+0x7b0], R76 ;  /* 0x0007b04c01007387 */ /* 0x000fe20000100a00 */
[----:B------:R-:W-:Y:S02]  /*ac230*/  STL.64 [R1+0x7b8], R78 ;  /* 0x0007b84e01007387 */ /* 0x000fe40000100a00 */
[----:B------:R-:W-:Y:S02]  /*ac240*/  STL.64 [R1+0x7a0], R72 ;  /* 0x0007a04801007387 */ /* 0x000fe40000100a00 */
[----:B------:R-:W-:Y:S03]  /*ac250*/  STL.64 [R1+0x7a8], R74 ;  /* 0x0007a84a01007387 */ /* 0x000fe60000100a00 */
[----:B------:R-:W-:Y:S01]  /*ac260*/  STL.64 [R1+0x280], R68 ;  /* 0x0002804401007387 */ /* 0x000fe20000100a00 */
[----:B------:R-:W-:Y:S07]  /*ac270*/  STL.64 [R1+0x288], R70 ;  /* 0x0002884601007387 */ /* 0x000fee0000100a00 */
[----:B------:R-:W-:Y:S02]  /*ac280*/  STL.64 [R1+0x770], R64 ;  /* 0x0007704001007387 */ /* 0x000fe40000100a00 */
[----:B------:R4:W-:Y:S01]  /*ac290*/  STL.64 [R1+0x778], R66 ;  /* 0x0007784201007387 */ /* 0x0009e20000100a00 */
[----:B--2---:R-:W2:Y:S01]  /*ac2a0*/  LDL.LU R80, [R1+0x2d0] ;  /* 0x0002d00001507983 */ /* 0x004ea20000300800 */
[----:B------:R-:W2:Y:S02]  /*ac2b0*/  LDL.LU R81, [R1+0x2d4] ;  /* 0x0002d40001517983 */ /* 0x000ea40000300800 */
[----:B---3--:R-:W2:Y:S02]  /*ac2c0*/  LDL.LU R82, [R1+0x2d8] ;  /* 0x0002d80001527983 */ /* 0x008ea40000300800 */
        /* <DEDUP_REMOVED lines=44> */
[----:B----4-:R-:W-:Y:S01]  /*ac590*/  IMAD.MOV.U32 R67, RZ, RZ, R236 ;  /* 0x000000ffff437224 */ /* 0x010fe200078e00ec */
[----:B------:R-:W2:Y:S01]  /*ac5a0*/  LDL.LU R227, [R1+0x3bc] ;  /* 0x0003bc0001e37983 */ /* 0x000ea20000300800 */
[----:B------:R-:W-:-:S02]  /*ac5b0*/  IMAD.MOV.U32 R66, RZ, RZ, R237 ;  /* 0x000000ffff427224 */ /* 0x000fc400078e00ed */
[----:B------:R-:W4:Y:S01]  /*ac5c0*/  LDL.LU R236, [R1+0x3d0] ;  /* 0x0003d00001ec7983 */ /* 0x000f220000300800 */
[----:B------:R-:W-:Y:S01]  /*ac5d0*/  MOV R65, R238 ;  /* 0x000000ee00417202 */ /* 0x000fe20000000f00 */
[----:B------:R-:W4:Y:S01]  /*ac5e0*/  LDL.LU R237, [R1+0x3d4] ;  /* 0x0003d40001ed7983 */ /* 0x000f220000300800 */
[----:B------:R-:W-:Y:S02]  /*ac5f0*/  IMAD.MOV.U32 R64, RZ, RZ, R239 ;  /* 0x000000ffff407224 */ /* 0x000fe400078e00ef */
[----:B------:R-:W4:Y:S02]  /*ac600*/  LDL.LU R238, [R1+0x3d8] ;  /* 0x0003d80001ee7983 */ /* 0x000f240000300800 */
[----:B------:R-:W-:Y:S01]  /*ac610*/  IMAD.MOV.U32 R63, RZ, RZ, R240 ;  /* 0x000000ffff3f7224 */ /* 0x000fe200078e00f0 */
[----:B------:R-:W4:Y:S01]  /*ac620*/  LDL.LU R239, [R1+0x3dc] ;  /* 0x0003dc0001ef7983 */ /* 0x000f220000300800 */
[----:B------:R-:W-:Y:S01]  /*ac630*/  MOV R62, R241 ;  /* 0x000000f1003e7202 */ /* 0x000fe20000000f00 */
[----:B------:R-:W2:Y:S02]  /*ac640*/  LDL.LU R240, [R1+0x3e0] ;  /* 0x0003e00001f07983 */ /* 0x000ea40000300800 */
[----:B------:R-:W-:Y:S01]  /*ac650*/  IMAD.MOV.U32 R61, RZ, RZ, R242 ;  /* 0x000000ffff3d7224 */ /* 0x000fe200078e00f2 */
[----:B------:R-:W2:Y:S01]  /*ac660*/  LDL.LU R241, [R1+0x3e4] ;  /* 0x0003e40001f17983 */ /* 0x000ea20000300800 */
[----:B------:R-:W-:-:S02]  /*ac670*/  IMAD.MOV.U32 R60, RZ, RZ, R243 ;  /* 0x000000ffff3c7224 */ /* 0x000fc400078e00f3 */
        /* <DEDUP_REMOVED lines=16> */
[----:B------:R-:W3:Y:S01]  /*ac780*/  LDL.LU R202, [R1+0x408] ;  /* 0x0004080001ca7983 */ /* 0x000ee20000300800 */
[----:B------:R-:W-:Y:S01]  /*ac790*/  MOV R71, R232 ;  /* 0x000000e800477202 */ /* 0x000fe20000000f00 */
[----:B------:R-:W3:Y:S01]  /*ac7a0*/  LDL.LU R203, [R1+0x40c] ;  /* 0x00040c0001cb7983 */ /* 0x000ee20000300800 */
[----:B------:R-:W-:-:S02]  /*ac7b0*/  IMAD.MOV.U32 R70, RZ, RZ, R233 ;  /* 0x000000ffff467224 */ /* 0x000fc400078e00e9 */
[----:B------:R-:W3:Y:S02]  /*ac7c0*/  LDL.LU R232, [R1+0x3c0] ;  /* 0x0003c00001e87983 */ /* 0x000ee40000300800 */
[----:B------:R-:W-:Y:S01]  /*ac7d0*/  IMAD.MOV.U32 R69, RZ, RZ, R234 ;  /* 0x000000ffff457224 */ /* 0x000fe200078e00ea */
[----:B------:R-:W3:Y:S01]  /*ac7e0*/  LDL.LU R233, [R1+0x3c4] ;  /* 0x0003c40001e97983 */ /* 0x000ee20000300800 */
[----:B------:R-:W-:Y:S01]  /*ac7f0*/  MOV R68, R235 ;  /* 0x000000eb00447202 */ /* 0x000fe20000000f00 */
        /* <DEDUP_REMOVED lines=18> */
[----:B------:R-:W1:Y:S01]  /*ac920*/  LDL.LU R72, [R1+0x570] ;  /* 0x0005700001487983 */ /* 0x000e620000300800 */
[----:B------:R-:W1:Y:S02]  /*ac930*/  LDL.LU R73, [R1+0x574] ;  /* 0x0005740001497983 */ /* 0x000e640000300800 */
[----:B------:R-:W1:Y:S02]  /*ac940*/  LDL.LU R74, [R1+0x578] ;  /* 0x00057800014a7983 */ /* 0x000e640000300800 */
[----:B------:R-:W1:Y:S01]  /*ac950*/  LDL.LU R75, [R1+0x57c] ;  /* 0x00057c00014b7983 */ /* 0x000e620000300800 */
[----:B------:R-:W3:Y:S01]  /*ac960*/  LDL.LU R248, [R1+0x530] ;  /* 0x0005300001f87983 */ /* 0x000ee20000300800 */
[----:B------:R-:W3:Y:S01]  /*ac970*/  LDL.LU R249, [R1+0x534] ;  /* 0x0005340001f97983 */ /* 0x000ee20000300800 */
[C---:B--2---:R-:W-:Y:S11]  /*ac980*/  HMMA.1688.F32.TF32 R180, R16.reuse, R186, R180 ;  /* 0x000000ba10b4723c */ /* 0x044ff600000810b4 */
[----:B------:R-:W-:Y:S11]  /*ac990*/  @!UPT UIADD3 URZ, URZ, URZ, URZ ;  /* 0x0000003f3f3ff290 */ /* 0x000ff6000fffe03f */
[----:B------:R-:W-:Y:S01]  /*ac9a0*/  @!UPT UIADD3 URZ, URZ, URZ, URZ ;  /* 0x0000003f3f3ff290 */ /* 0x000fe2000fffe03f */
[----:B------:R-:W-:Y:S01]  /*ac9b0*/  STL.64 [R1+0x260], R180 ;  /* 0x000260b401007387 */ /* 0x000fe20000100a00 */
[----:B------:R2:W-:Y:S03]  /*ac9c0*/  STL.64 [R1+0x268], R182 ;  /* 0x000268b601007387 */ /* 0x0005e60000100a00 */
[----:B--2---:R-:W2:Y:S01]  /*ac9d0*/  LDL.LU.64 R182, [R1+0x4688] ;  /* 0x0046880001b67983 */ /* 0x004ea20000300a00 */
[----:B------:R-:W3:Y:S01]  /*ac9e0*/  LDL.LU.64 R180, [R1+0x4680] ;  /* 0x0046800001b47983 */ /* 0x000ee20000300a00 */
[C---:B--2---:R-:W-:Y:S11]  /*ac9f0*/  HMMA.1688.F32.TF32 R176, R16.reuse, R182, R176 ;  /* 0x000000b610b0723c */ /* 0x044ff600000810b0 */
[----:B------:R-:W-:Y:S11]  /*aca00*/  @!UPT UIADD3 URZ, URZ, URZ, URZ ;  /* 0x0000003f3f3ff290 */ /* 0x000ff6000fffe03f */
[----:B------:R-:W-:Y:S01]  /*aca10*/  @!UPT UIADD3 URZ, URZ, URZ, URZ ;  /* 0x0000003f3f3ff290 */ /* 0x000fe2000fffe03f */
[----:B------:R-:W-:Y:S01]  /*aca20*/  STL.64 [R1+0x250], R176 ;  /* 0x000250b001007387 */ /* 0x000fe20000100a00 */
[----:B------:R2:W-:Y:S03]  /*aca30*/  STL.64 [R1+0x258], R178 ;  /* 0x000258b201007387 */ /* 0x0005e60000100a00 */
[----:B--2---:R-:W2:Y:S01]  /*aca40*/  LDL.LU.64 R178, [R1+0x4678] ;  /* 0x0046780001b27983 */ /* 0x004ea20000300a00 */
[C---:B------:R-:W-:Y:S08]  /*aca50*/  HMMA.1688.F32.TF32 R196, R16.reuse, R174, R196 ;  /* 0x000000ae10c4723c */ /* 0x040ff000000810c4 */
[C---:B------:R-:W-:Y:S08]  /*aca60*/  HMMA.1688.F32.TF32 R240, R16.reuse, R170, R240 ;  /* 0x000000aa10f0723c */ /* 0x040ff000000810f0 */
[C---:B----4-:R-:W-:Y:S08]  /*aca70*/  HMMA.1688.F32.TF32 R236, R16.reuse, R166, R236 ;  /* 0x000000a610ec723c */ /* 0x050ff000000810ec */
[C---:B---3--:R-:W-:Y:S01]  /*aca80*/  HMMA.1688.F32.TF32 R232, R16.reuse, R162, R232 ;  /* 0x000000a210e8723c */ /* 0x048fe200000810e8 */
[----:B------:R-:W3:Y:S07]  /*aca90*/  LDL.LU.64 R176, [R1+0x4670] ;  /* 0x0046700001b07983 */ /* 0x000eee0000300a00 */
[C---:B------:R-:W-:Y:S08]  /*acaa0*/  HMMA.1688.F32.TF32 R224, R16.reuse, R158, R224 ;  /* 0x0000009e10e0723c */ /* 0x040ff000000810e0 */
[C---:B--2---:R-:W-:Y:S11]  /*acab0*/  HMMA.1688.F32.TF32 R200, R16.reuse, R178, R200 ;  /* 0x000000b210c8723c */ /* 0x044ff600000810c8 */
[----:B------:R-:W-:Y:S11]  /*acac0*/  @!UPT UIADD3 URZ, URZ, URZ, URZ ;  /* 0x0000003f3f3ff290 */ /* 0x000ff6000fffe03f */
[----:B------:R-:W-:Y:S01]  /*acad0*/  @!UPT UIADD3 URZ, URZ, URZ, URZ ;  /* 0x0000003f3f3ff290 */ /* 0x000fe2000fffe03f */
[----:B------:R-:W-:Y:S01]  /*acae0*/  STL.64 [R1+0x240], R200 ;  /* 0x000240c801007387 */ /* 0x000fe20000100a00 */
[----:B------:R2:W-:Y:S03]  /*acaf0*/  STL.64 [R1+0x248], R202 ;  /* 0x000248ca01007387 */ /* 0x0005e60000100a00 */
[----:B--2---:R2:W5:Y:S01]  /*acb00*/  LDL.LU.64 R202, [R1+0x4668] ;  /* 0x0046680001ca7983 */ /* 0x0045620000300a00 */
[----:B------:R2:W5:Y:S02]  /*acb10*/  LDL.LU.64 R200, [R1+0x4660] ;  /* 0x0046600001c87983 */ /* 0x0005640000300a00 */
[----:B------:R-:W-:Y:S02]  /*acb20*/  STL.64 [R1+0x200], R196 ;  /* 0x000200c401007387 */ /* 0x000fe40000100a00 */
[----:B------:R4:W-:Y:S02]  /*acb30*/  STL.64 [R1+0x208], R198 ;  /* 0x000208c601007387 */ /* 0x0009e40000100a00 */
[----:B----4-:R2:W5:Y:S01]  /*acb40*/  LDL.LU.64 R198, [R1+0x4658] ;  /* 0x0046580001c67983 */ /* 0x0105620000300a00 */
[----:B------:R2:W5:Y:S02]  /*acb50*/  LDL.LU.64 R196, [R1+0x4650] ;  /* 0x0046500001c47983 */ /* 0x0005640000300a00 */
[----:B------:R-:W-:Y:S02]  /*acb60*/  STL.64 [R1+0x1f0], R240 ;  /* 0x0001f0f001007387 */ /* 0x000fe40000100a00 */
[----:B------:R4:W-:Y:S02]  /*acb70*/  STL.64 [R1+0x1f8], R242 ;  /* 0x0001f8f201007387 */ /* 0x0009e40000100a00 */
[----:B----4-:R-:W4:Y:S01]  /*acb80*/  LDL.LU.64 R242, [R1+0x4648] ;  /* 0x0046480001f27983 */ /* 0x010f220000300a00 */
        /* <DEDUP_REMOVED lines=11> */
[C---:B------:R-:W-:Y:S08]  /*acc40*/  HMMA.1688.F32.TF32 R204, R16.reuse, R142, R204 ;  /* 0x0000008e10cc723c */ /* 0x040ff000000810cc */
        /* <DEDUP_REMOVED lines=10> */
[----:B------:R1:W-:Y:S02]  /*accf0*/  STL.64 [R1+0x1b8], R226 ;  /* 0x0001b8e201007387 */ /* 0x0003e40000100a00 */
[----:B------:R-:W-:Y:S02]  /*acd00*/  STL.64 [R1+0x760], R216 ;  /* 0x000760d801007387 */ /* 0x000fe40000100a00 */
[----:B------:R-:W-:Y:S01]  /*acd10*/  STL.64 [R1+0x768], R218 ;  /* 0x000768da01007387 */ /* 0x000fe20000100a00 */
[----:B------:R-:W-:Y:S01]  /*acd20*/  STL.64 [R1+0x750], R212 ;  /* 0x000750d401007387 */ /* 0x000fe20000100a00 */
[----:B------:R-:W-:Y:S02]  /*acd30*/  STL.64 [R1+0x758], R214 ;  /* 0x000758d601007387 */ /* 0x000fe40000100a00 */
[----:B------:R-:W-:Y:S02]  /*acd40*/  STL.64 [R1+0x740], R204 ;  /* 0x000740cc01007387 */ /* 0x000fe40000100a00 */
[----:B------:R3:W-:Y:S01]  /*acd50*/  STL.64 [R1+0x748], R206 ;  /* 0x000748ce01007387 */ /* 0x0007e20000100a00 */
[----:B------:R-:W-:Y:S01]  /*acd60*/  STL.64 [R1+0x730], R208 ;  /* 0x000730d001007387 */ /* 0x000fe20000100a00 */
[----:B------:R3:W-:Y:S01]  /*acd70*/  STL.64 [R1+0x738], R210 ;  /* 0x000738d201007387 */ /* 0x0007e20000100a00 */
[C---:B-1----:R-:W-:Y:S08]  /*acd80*/  HMMA.1688.F32.TF32 R224, R16.reuse, R34, R88 ;  /* 0x0000002210e0723c */ /* 0x042ff00000081058 */
[C---:B---3--:R-:W-:Y:S08]  /*acd90*/  HMMA.1688.F32.TF32 R204, R16.reuse, R130, R108 ;  /* 0x0000008210cc723c */ /* 0x048ff0000008106c */
        /* <DEDUP_REMOVED lines=11> */
[----:B------:R1:W-:Y:S01]  /*ace50*/  STL.64 [R1+0x6e0], R76 ;  /* 0x0006e04c01007387 */ /* 0x0003e20000100a00 */
[----:B------:R-:W-:Y:S01]  /*ace60*/  STL.64 [R1+0x6e8], R78 ;  /* 0x0006e84e01007387 */ /* 0x000fe20000100a00 */
[----:B------:R-:W-:Y:S01]  /*ace70*/  HMMA.1688.F32.TF32 R72, R56, R10, R72 ;  /* 0x0000000a3848723c */ /* 0x000fe20000081048 */
[----:B------:R-:W-:-:S02]  /*ace80*/  IMAD.MOV.U32 R250, RZ, RZ, R21 ;  /* 0x000000fffffa7224 */ /* 0x000fc400078e0015 */
[----:B------:R-:W-:-:S05]  /*ace90*/  IMAD.MOV.U32 R251, RZ, RZ, R20 ;  /* 0x000000fffffb7224 */ /* 0x000fca00078e0014 */
[----:B------:R-:W-:Y:S01]  /*acea0*/  HMMA.1688.F32.TF32 R64, R56, R54, R64 ;  /* 0x000000363840723c */ /* 0x000fe20000081040 */
[----:B-1----:R-:W-:Y:S01]  /*aceb0*/  IMAD.MOV.U32 R76, RZ, RZ, R3 ;  /* 0x000000ffff4c7224 */ /* 0x002fe200078e0003 */
[----:B------:R-:W-:-:S06]  /*acec0*/  MOV R77, R0 ;  /* 0x00000000004d7202 */ /* 0x000fcc0000000f00 */
[----:B--2---:R-:W-:Y:S11]  /*aced0*/  HMMA.1688.F32.TF32 R16, R16, R46, R232 ;  /* 0x0000002e1010723c */ /* 0x004ff600000810e8 */
[----:B------:R-:W-:Y:S11]  /*acee0*/  @!UPT UIADD3 URZ, URZ, URZ, URZ ;  /* 0x0000003f3f3ff290 */ /* 0x000ff6000fffe03f */
[----:B------:R-:W-:Y:S01]  /*acef0*/  @!UPT UIADD3 URZ, URZ, URZ, URZ ;  /* 0x0000003f3f3ff290 */ /* 0x000fe2000fffe03f */
[----:B------:R-:W-:Y:S01]  /*acf00*/  STL.64 [R1+0x6d0], R16 ;  /* 0x0006d01001007387 */ /* 0x000fe20000100a00 */
[----:B------:R1:W-:Y:S02]  /*acf10*/  STL.64 [R1+0x6d8], R18 ;  /* 0x0006d81201007387 */ /* 0x0003e40000100a00 */
[C---:B-1----:R-:W-:Y:S01]  /*acf20*/  HMMA.1688.F32.TF32 R16, R56.reuse, R14, R68 ;  /* 0x0000000e3810723c */ /* 0x042fe20000081044 */
[----:B------:R-:W-:Y:S01]  /*acf30*/  STL.64 [R1+0x6a0], R72 ;  /* 0x0006a04801007387 */ /* 0x000fe20000100a00 */
[----:B------:R-:W-:Y:S11]  /*acf40*/  STL.64 [R1+0x6a8], R74 ;  /* 0x0006a84a01007387 */ /* 0x000ff60000100a00 */
[----:B------:R-:W-:Y:S10]  /*acf50*/  @!UPT UIADD3 URZ, URZ, URZ, URZ ;  /* 0x0000003f3f3ff290 */ /* 0x000ff4000fffe03f */
[----:B------:R-:W-:Y:S01]  /*acf60*/  STL.64 [R1+0x690], R16 ;  /* 0x0006901001007387 */ /* 0x000fe20000100a00 */
[----:B------:R1:W-:Y:S02]  /*acf70*/  STL.64 [R1+0x698], R18 ;  /* 0x0006981201007387 */ /* 0x0003e40000100a00 */
[----:B-1----:R-:W-:Y:S01]  /*acf80*/  HMMA.1688.F32.TF32 R16, R56, R194, R248 ;  /* 0x000000c23810723c */ /* 0x002fe200000810f8 */
[----:B------:R1:W-:Y:S01]  /*acf90*/  STL.64 [R1+0x680], R64 ;  /* 0x0006804001007387 */ /* 0x0003e20000100a00 */
[----:B------:R-:W-:Y:S02]  /*acfa0*/  STL.64 [R1+0x688], R66 ;  /* 0x0006884201007387 */ /* 0x000fe40000100a00 */
[----:B------:R-:W-:Y:S02]  /*acfb0*/  IMAD.MOV.U32 R72, RZ, RZ, R5 ;  /* 0x000000ffff487224 */ /* 0x000fe400078e0005 */
[----:B------:R-:W-:Y:S01]  /*acfc0*/  IMAD.MOV.U32 R73, RZ, RZ, R4 ;  /* 0x000000ffff497224 */ /* 0x000fe200078e0004 */
[----:B------:R-:W-:Y:S01]  /*acfd0*/  MOV R74, R160 ;  /* 0x000000a0004a7202 */ /* 0x000fe20000000f00 */
[----:B------:R-:W-:Y:S01]  /*acfe0*/  IMAD.MOV.U32 R75, RZ, RZ, R161 ;  /* 0x000000ffff4b7224 */ /* 0x000fe200078e00a1 */
[----:B-1----:R-:W-:-:S02]  /*acff0*/  MOV R64, R156 ;  /* 0x0000009c00407202 */ /* 0x002fc40000000f00 */
[----:B------:R-:W2:Y:S01]  /*ad000*/  LDL.LU R156, [R1+0x461c] ;  /* 0x00461c00019c7983 */ /* 0x000ea20000300800 */
[----:B------:R-:W-:-:S11]  /*ad010*/  IMAD.MOV.U32 R65, RZ, RZ, R157 ;  /* 0x000000ffff417224 */ /* 0x000fd600078e009d */
        /* <DEDUP_REMOVED lines=9> */
[----:B------:R-:W-:-:S02]  /*ad0b0*/  IMAD.MOV.U32 R78, RZ, RZ, R164 ;  /* 0x000000ffff4e7224 */ /* 0x000fc400078e00a4 */
[----:B------:R-:W2:Y:S02]  /*ad0c0*/  LDL.LU R164, [R1+0x45fc] ;  /* 0x0045fc0001a47983 */ /* 0x000ea40000300800 */
[----:B------:R-:W-:Y:S01]  /*ad0d0*/  IMAD.MOV.U32 R79, RZ, RZ, R165 ;  /* 0x000000ffff4f7224 */ /* 0x000fe200078e00a5 */
[----:B------:R-:W-:Y:S01]  /*ad0e0*/  MOV R80, R9 ;  /* 0x0000000900507202 */ /* 0x000fe20000000f00 */
[----:B------:R-:W2:Y:S01]  /*ad0f0*/  LDL.LU R165, [R1+0x45f8] ;  /* 0x0045f80001a57983 */ /* 0x000ea20000300800 */
[----:B------:R-:W2:Y:S02]  /*ad100*/  LDL.LU R9, [R1+0x45f4] ;  /* 0x0045f40001097983 */ /* 0x000ea40000300800 */
[----:B------:R-:W-:Y:S02]  /*ad110*/  IMAD.MOV.U32 R81, RZ, RZ, R8 ;  /* 0x000000ffff517224 */ /* 0x000fe400078e0008 */
[----:B------:R-:W-:Y:S01]  /*ad120*/  IMAD.MOV.U32 R82, RZ, RZ, R168 ;  /* 0x000000ffff527224 */ /* 0x000fe200078e00a8 */
[----:B------:R-:W2:Y:S01]  /*ad130*/  LDL.LU R8, [R1+0x45f0] ;  /* 0x0045f00001087983 */ /* 0x000ea20000300800 */
[----:B------:R-:W2:Y:S01]  /*ad140*/  LDL.LU R168, [R1+0x45ec] ;  /* 0x0045ec0001a87983 */ /* 0x000ea20000300800 */
[----:B------:R-:W-:Y:S01]  /*ad150*/  MOV R83, R169 ;  /* 0x000000a900537202 */ /* 0x000fe20000000f00 */
[----:B------:R-:W-:Y:S01]  /*ad160*/  IMAD.MOV.U32 R88, RZ, RZ, R13 ;  /* 0x000000ffff587224 */ /* 0x000fe200078e000d */
[----:B------:R-:W2:Y:S01]  /*ad170*/  LDL.LU R169, [R1+0x45e8] ;  /* 0x0045e80001a97983 */ /* 0x000ea20000300800 */
        /* <DEDUP_REMOVED lines=9> */
[----:B------:R-:W-:Y:S02]  /*ad210*/  MOV R93, R52 ;  /* 0x00000034005d7202 */ /* 0x000fe40000000f00 */
        /* <DEDUP_REMOVED lines=20> */
[----:B-1----:R-:W-:Y:S01]  /*ad360*/  MOV R16, R185 ;  /* 0x000000b900107202 */ /* 0x002fe20000000f00 */
[----:B------:R-:W2:Y:S01]  /*ad370*/  LDL.LU R184, [R1+0x45a8] ;  /* 0x0045a80001b87983 */ /* 0x000ea20000300800 */
[----:B------:R-:W2:Y:S02]  /*ad380*/  LDL.LU R185, [R1+0x45a4] ;  /* 0x0045a40001b97983 */ /* 0x000ea40000300800 */
[----:B------:R-:W-:Y:S02]  /*ad390*/  IMAD.MOV.U32 R17, RZ, RZ, R188 ;  /* 0x000000ffff117224 */ /* 0x000fe400078e00bc */
[----:B---3--:R-:W-:Y:S01]  /*ad3a0*/  IMAD.MOV.U32 R18, RZ, RZ, R193 ;  /* 0x000000ffff127224 */ /* 0x008fe200078e00c1 */
[----:B------:R-:W3:Y:S01]  /*ad3b0*/  LDL.LU R188, [R1+0x45a0] ;  /* 0x0045a00001bc7983 */ /* 0x000ee20000300800 */
[----:B----4-:R-:W-:Y:S01]  /*ad3c0*/  HMMA.1688.F32.TF32 R20, R56, R22, R240 ;  /* 0x000000163814723c */ /* 0x010fe200000810f0 */
[----:B------:R-:W4:Y:S01]  /*ad3d0*/  LDL.LU R193, [R1+0x459c] ;  /* 0x00459c0001c17983 */ /* 0x000f220000300800 */
[----:B------:R-:W-:-:S02]  /*ad3e0*/  MOV R19, R252 ;  /* 0x000000fc00137202 */ /* 0x000fc40000000f00 */
[----:B------:R-:W3:Y:S03]  /*ad3f0*/  LDL.LU R252, [R1+0x4598] ;  /* 0x0045980001fc7983 */ /* 0x000ee60000300800 */
[----:B--2---:R-:W-:Y:S01]  /*ad400*/  IMAD.MOV.U32 R241, RZ, RZ, R3 ;  /* 0x000000fffff17224 */ /* 0x004fe200078e0003 */
[----:B------:R-:W-:Y:S02]  /*ad410*/  MOV R240, R0 ;  /* 0x0000000000f07202 */ /* 0x000fe40000000f00 */
[----:B------:R-:W2:Y:S01]  /*ad420*/  LDL.LU R0, [R1+0x4594] ;  /* 0x0045940001007983 */ /* 0x000ea20000300800 */
[----:B------:R-:W2:Y:S01]  /*ad430*/  LDL.LU R3, [R1+0x4590] ;  /* 0x0045900001037983 */ /* 0x000ea20000300800 */
[----:B------:R-:W-:Y:S07]  /*ad440*/  HMMA.1688.F32.TF32 R244, R56, R30, R60 ;  /* 0x0000001e38f4723c */ /* 0x000fee000008103c */
[----:B------:R-:W-:Y:S01]  /*ad450*/  MOV R31, R176 ;  /* 0x000000b0001f7202 */ /* 0x000fe20000000f00 */
[----:B------:R-:W-:-:S02]  /*ad460*/  IMAD.MOV.U32 R30, RZ, RZ, R177 ;  /* 0x000000ffff1e7224 */ /* 0x000fc400078e00b1 */
[----:B------:R-:W-:Y:S01]  /*ad470*/  IMAD.MOV.U32 R195, RZ, RZ, R180 ;  /* 0x000000ffffc37224 */ /* 0x000fe200078e00b4 */
[----:B------:R-:W-:Y:S01]  /*ad480*/  MOV R194, R181 ;  /* 0x000000b500c27202 */ /* 0x000fe20000000f00 */
[----:B----4-:R-:W-:Y:S01]  /*ad490*/  IMAD.MOV.U32 R251, RZ, RZ, R193 ;  /* 0x000000fffffb7224 */ /* 0x010fe200078e00c1 */
[----:B---3--:R-:W-:Y:S01]  /*ad4a0*/  MOV R250, R252 ;  /* 0x000000fc00fa7202 */ /* 0x008fe20000000f00 */
[----:B------:R-:W-:Y:S02]  /*ad4b0*/  IMAD.MOV.U32 R193, RZ, RZ, R189 ;  /* 0x000000ffffc17224 */ /* 0x000fe400078e00bd */
[----:B------:R-:W-:Y:S01]  /*ad4c0*/  IMAD.MOV.U32 R189, RZ, RZ, R185 ;  /* 0x000000ffffbd7224 */ /* 0x000fe200078e00b9 */
[C---:B------:R-:W-:Y:S08]  /*ad4d0*/  HMMA.1688.F32.TF32 R28, R56.reuse, R178, R28 ;  /* 0x000000b2381c723c */ /* 0x040ff0000008101c */
[----:B------:R-:W-:Y:S01]  /*ad4e0*/  HMMA.1688.F32.TF32 R180, R56, R182, R192 ;  /* 0x000000b638b4723c */ /* 0x000fe200000810c0 */
[----:B------:R-:W-:Y:S01]  /*ad4f0*/  MOV R54, R173 ;  /* 0x000000ad00367202 */ /* 0x000fe20000000f00 */
[----:B------:R-:W-:-:S02]  /*ad500*/  IMAD.MOV.U32 R55, RZ, RZ, R172 ;  /* 0x000000ffff377224 */ /* 0x000fc400078e00ac */
[----:B------:R-:W-:Y:S02]  /*ad510*/  IMAD.MOV.U32 R14, RZ, RZ, R169 ;  /* 0x000000ffff0e7224 */ /* 0x000fe400078e00a9 */
[----:B------:R-:W-:Y:S02]  /*ad520*/  IMAD.MOV.U32 R15, RZ, RZ, R168 ;  /* 0x000000ffff0f7224 */ /* 0x000fe400078e00a8 */
[----:B------:R-:W-:Y:S01]  /*ad530*/  IMAD.MOV.U32 R10, RZ, RZ, R165 ;  /* 0x000000ffff0a7224 */ /* 0x000fe200078e00a5 */
[----:B------:R-:W-:Y:S01]  /*ad540*/  MOV R11, R164 ;  /* 0x000000a4000b7202 */ /* 0x000fe20000000f00 */
[----:B------:R-:W-:Y:S01]  /*ad550*/  IMAD.MOV.U32 R242, RZ, RZ, R161 ;  /* 0x000000fffff27224 */ /* 0x000fe200078e00a1 */
[----:B------:R-:W-:Y:S01]  /*ad560*/  MOV R243, R160 ;  /* 0x000000a000f37202 */ /* 0x000fe20000000f00 */
[C---:B------:R-:W-:Y:S08]  /*ad570*/  HMMA.1688.F32.TF32 R172, R56.reuse, R174, R52 ;  /* 0x000000ae38ac723c */ /* 0x040ff00000081034 */
[C---:B------:R-:W-:Y:S08]  /*ad580*/  HMMA.1688.F32.TF32 R236, R56.reuse, R6, R236 ;  /* 0x0000000638ec723c */ /* 0x040ff000000810ec */
[C---:B------:R-:W-:Y:S08]  /*ad590*/  HMMA.1688.F32.TF32 R52, R56.reuse, R170, R12 ;  /* 0x000000aa3834723c */ /* 0x040ff0000008100c */
[----:B------:R-:W-:Y:S01]  /*ad5a0*/  HMMA.1688.F32.TF32 R12, R56, R162, R240 ;  /* 0x000000a2380c723c */ /* 0x000fe200000810f0 */
        /* <DEDUP_REMOVED lines=18> */
[----:B------:R-:W-:Y:S02]  /*ad6d0*/  IMAD.MOV.U32 R62, RZ, RZ, R25 ;  /* 0x000000ffff3e7224 */ /* 0x000fe400078e0019 */
[----:B--2---:R-:W-:Y:S02]  /*ad6e0*/  IMAD.MOV.U32 R249, RZ, RZ, R0 ;  /* 0x000000fffff97224 */ /* 0x004fe400078e0000 */
[----:B------:R-:W-:Y:S02]  /*ad6f0*/  IMAD.MOV.U32 R248, RZ, RZ, R3 ;  /* 0x000000fffff87224 */ /* 0x000fe400078e0003 */
[----:B------:R-:W2:Y:S01]  /*ad700*/  LDL.LU R3, [R1+0x458c] ;  /* 0x00458c0001037983 */ /* 0x000ea20000300800 */
[----:B------:R-:W3:Y:S04]  /*ad710*/  LDL.LU R0, [R1+0x4588] ;  /* 0x0045880001007983 */ /* 0x000ee80000300800 */
[----:B------:R-:W-:Y:S07]  /*ad720*/  HMMA.1688.F32.TF32 R248, R56, R190, R248 ;  /* 0x000000be38f8723c */ /* 0x000fee00000810f8 */
[----:B------:R-:W-:Y:S01]  /*ad730*/  IMAD.MOV.U32 R190, RZ, RZ, R184 ;  /* 0x000000ffffbe7224 */ /* 0x000fe200078e00b8 */
[----:B------:R-:W-:-:S07]  /*ad740*/  MOV R191, R2 ;  /* 0x0000000200bf7202 */ /* 0x000fce0000000f00 */
[C---:B------:R-:W-:Y:S08]  /*ad750*/  HMMA.1688.F32.TF32 R184, R56.reuse, R186, R188 ;  /* 0x000000ba38b8723c */ /* 0x040ff000000810bc */
[----:B------:R-:W-:Y:S01]  /*ad760*/  STL.64 [R1+0x660], R248 ;  /* 0x000660f801007387 */ /* 0x000fe20000100a00 */
[----:B------:R1:W-:Y:S03]  /*ad770*/  STL.64 [R1+0x668], R250 ;  /* 0x000668fa01007387 */ /* 0x0003e60000100a00 */
[----:B-1----:R1:W5:Y:S01]  /*ad780*/  LDL.LU.64 R250, [R1+0x4580] ;  /* 0x0045800001fa7983 */ /* 0x0023620000300a00 */
[----:B------:R1:W5:Y:S10]  /*ad790*/  LDL.LU.64 R248, [R1+0x4578] ;  /* 0x0045780001f87983 */ /* 0x0003740000300a00 */
[----:B------:R-:W-:Y:S02]  /*ad7a0*/  STL.64 [R1+0x650], R184 ;  /* 0x000650b801007387 */ /* 0x000fe40000100a00 */
[----:B------:R-:W-:Y:S01]  /*ad7b0*/  STL.64 [R1+0x658], R186 ;  /* 0x000658ba01007387 */ /* 0x000fe20000100a00 */
[----:B------:R-:W-:Y:S01]  /*ad7c0*/  STL.64 [R1+0x570], R180 ;  /* 0x000570b401007387 */ /* 0x000fe20000100a00 */
[----:B------:R-:W-:Y:S02]  /*ad7d0*/  STL.64 [R1+0x578], R182 ;  /* 0x000578b601007387 */ /* 0x000fe40000100a00 */
[----:B------:R-:W-:Y:S02]  /*ad7e0*/  STL.64 [R1+0x550], R28 ;  /* 0x0005501c01007387 */ /* 0x000fe40000100a00 */
[----:B------:R4:W-:Y:S02]  /*ad7f0*/  STL.64 [R1+0x558], R30 ;  /* 0x0005581e01007387 */ /* 0x0009e40000100a00 */
[C---:B----4-:R-:W-:Y:S08]  /*ad800*/  HMMA.1688.F32.TF32 R28, R56.reuse, R166, R8 ;  /* 0x000000a6381c723c */ /* 0x050ff00000081008 */
[C---:B------:R-:W-:Y:S01]  /*ad810*/  HMMA.1688.F32.TF32 R8, R56.reuse, R158, R4 ;  /* 0x0000009e3808723c */ /* 0x040fe20000081004 */
[----:B------:R-:W-:Y:S01]  /*ad820*/  STL.64 [R1+0x530], R172 ;  /* 0x000530ac01007387 */ /* 0x000fe20000100a00 */
[----:B------:R-:W-:Y:S02]  /*ad830*/  STL.64 [R1+0x538], R174 ;  /* 0x000538ae01007387 */ /* 0x000fe40000100a00 */
[----:B------:R-:W-:Y:S02]  /*ad840*/  STL.64 [R1+0x510], R52 ;  /* 0x0005103401007387 */ /* 0x000fe40000100a00 */
[----:B------:R-:W-:Y:S02]  /*ad850*/  STL.64 [R1+0x518], R54 ;  /* 0x0005183601007387 */ /* 0x000fe40000100a00 */
[C---:B------:R-:W-:Y:S07]  /*ad860*/  HMMA.1688.F32.TF32 R4, R56.reuse, R154, R16 ;  /* 0x0000009a3804723c */ /* 0x040fee0000081010 */
[----:B------:R-:W-:Y:S01]  /*ad870*/  STL.64 [R1+0x4f0], R28 ;  /* 0x0004f01c01007387 */ /* 0x000fe20000100a00 */
[----:B------:R-:W-:Y:S02]  /*ad880*/  STL.64 [R1+0x4f8], R30 ;  /* 0x0004f81e01007387 */ /* 0x000fe40000100a00 */
[----:B------:R-:W-:Y:S02]  /*ad890*/  STL.64 [R1+0x4d0], R12 ;  /* 0x0004d00c01007387 */ /* 0x000fe40000100a00 */
[----:B------:R-:W-:Y:S01]  /*ad8a0*/  STL.64 [R1+0x4d8], R14 ;  /* 0x0004d80e01007387 */ /* 0x000fe20000100a00 */
[----:B------:R-:W4:Y:S02]  /*ad8b0*/  LDL R164, [R1+0xc74] ;  /* 0x000c740001a47983 */ /* 0x000f240000100800 */
[----:B------:R-:W-:Y:S02]  /*ad8c0*/  STL.64 [R1+0x3c0], R8 ;  /* 0x0003c00801007387 */ /* 0x000fe40000100a00 */
[----:B------:R1:W-:Y:S02]  /*ad8d0*/  STL.64 [R1+0x3c8], R10 ;  /* 0x0003c80a01007387 */ /* 0x0003e40000100a00 */
[C---:B-1----:R-:W-:Y:S04]  /*ad8e0*/  HMMA.1688.F32.TF32 R8, R56.reuse, R150, R232 ;  /* 0x000000963808723c */ /* 0x042fe800000810e8 */
[----:B------:R-:W-:Y:S01]  /*ad8f0*/  STL.64 [R1+0x3b0], R4 ;  /* 0x0003b00401007387 */ /* 0x000fe20000100a00 */
[----:B------:R1:W-:Y:S03]  /*ad900*/  STL.64 [R1+0x3b8], R6 ;  /* 0x0003b80601007387 */ /* 0x0003e60000100a00 */
[C---:B------:R-:W-:Y:S08]  /*ad910*/  HMMA.1688.F32.TF32 R12, R56.reuse, R142, R108 ;  /* 0x0000008e380c723c */ /* 0x040ff0000008106c */
[C---:B-1----:R-:W-:Y:S07]  /*ad920*/  HMMA.1688.F32.TF32 R4, R56.reuse, R146, R112 ;  /* 0x000000923804723c */ /* 0x042fee0000081070 */
[----:B------:R-:W-:Y:S01]  /*ad930*/  STL.64 [R1+0x380], R8 ;  /* 0x0003800801007387 */ /* 0x000fe20000100a00 */
[----:B------:R1:W-:Y:S02]  /*ad940*/  STL.64 [R1+0x388], R10 ;  /* 0x0003880a01007387 */ /* 0x0003e40000100a00 */
[C---:B-1----:R-:W-:Y:S11]  /*ad950*/  HMMA.1688.F32.TF32 R8, R56.reuse, R138, R104 ;  /* 0x0000008a3808723c */ /* 0x042ff60000081068 */
[----:B------:R-:W-:Y:S02]  /*ad960*/  @!UPT UIADD3 URZ, URZ, URZ, URZ ;  /* 0x0000003f3f3ff290 */ /* 0x000fe4000fffe03f */
[----:B------:R1:W-:Y:S01]  /*ad970*/  STL.64 [R1+0x350], R4 ;  /* 0x0003500401007387 */ /* 0x0003e20000100a00 */
[----:B------:R1:W-:Y:S01]  /*ad980*/  STL.64 [R1+0x358], R6 ;  /* 0x0003580601007387 */ /* 0x0003e20000100a00 */
[C---:B------:R-:W-:Y:S02]  /*ad990*/  HMMA.1688.F32.TF32 R16, R56.reuse, R134, R100 ;  /* 0x000000863810723c */ /* 0x040fe40000081064 */
[----:B-1----:R-:W2:Y:S01]  /*ad9a0*/  LDL.LU R4, [R1+0xc54] ;  /* 0x000c540001047983 */ /* 0x002ea20000300800 */
[----:B------:R-:W-:Y:S02]  /*ad9b0*/  STL.64 [R1+0x320], R12 ;  /* 0x0003200c01007387 */ /* 0x000fe40000100a00 */
[----:B------:R-:W-:Y:S02]  /*ad9c0*/  STL.64 [R1+0x328], R14 ;  /* 0x0003280e01007387 */ /* 0x000fe40000100a00 */
[----:B------:R-:W3:Y:S01]  /*ad9d0*/  LDL.LU R6, [R1+0x307c] ;  /* 0x00307c0001067983 */ /* 0x000ee20000300800 */
[----:B------:R-:W-:Y:S01]  /*ad9e0*/  STL.64 [R1+0x310], R8 ;  /* 0x0003100801007387 */ /* 0x000fe20000100a00 */
[----:B------:R1:W-:Y:S02]  /*ad9f0*/  STL.64 [R1+0x318], R10 ;  /* 0x0003180a01007387 */ /* 0x0003e40000100a00 */
[C---:B-1----:R-:W-:Y:S11]  /*ada00*/  HMMA.1688.F32.TF32 R8, R56.reuse, R130, R96 ;  /* 0x000000823808723c */ /* 0x042ff60000081060 */
[----:B------:R-:W-:Y:S01]  /*ada10*/  @!UPT UIADD3 URZ, URZ, URZ, URZ ;  /* 0x0000003f3f3ff290 */ /* 0x000fe2000fffe03f */
[----:B------:R-:W-:Y:S01]  /*ada20*/  STL.64 [R1+0x2d0], R16 ;  /* 0x0002d01001007387 */ /* 0x000fe20000100a00 */
[----:B------:R-:W-:Y:S02]  /*ada30*/  STL.64 [R1+0x2d8], R18 ;  /* 0x0002d81201007387 */ /* 0x000fe40000100a00 */
[----:B------:R-:W3:Y:S01]  /*ada40*/  LDL.LU R7, [R1+0x3074] ;  /* 0x0030740001077983 */ /* 0x000ee20000300800 */
[C---:B------:R-:W-:Y:S07]  /*ada50*/  HMMA.1688.F32.TF32 R12, R56.reuse, R126, R92 ;  /* 0x0000007e380c723c */ /* 0x040fee000008105c */
[----:B------:R-:W-:Y:S01]  /*ada60*/  STL.64 [R1+0x220], R8 ;  /* 0x0002200801007387 */ /* 0x000fe20000100a00 */
[----:B------:R1:W-:Y:S02]  /*ada70*/  STL.64 [R1+0x228], R10 ;  /* 0x0002280a01007387 */ /* 0x0003e40000100a00 */
[----:B-1----:R-:W-:Y:S11]  /*ada80*/  HMMA.1688.F32.TF32 R8, R56, R122, R88 ;  /* 0x0000007a3808723c */ /* 0x002ff60000081058 */
[----:B------:R-:W-:Y:S02]  /*ada90*/  @!UPT UIADD3 URZ, URZ, URZ, URZ ;  /* 0x0000003f3f3ff290 */ /* 0x000fe4000fffe03f */
[----:B------:R-:W-:Y:S01]  /*adaa0*/  STL.64 [R1+0x190], R12 ;  /* 0x0001900c01007387 */ /* 0x000fe20000100a00 */
[----:B------:R-:W-:Y:S09]  /*adab0*/  STL.64 [R1+0x198], R14 ;  /* 0x0001980e01007387 */ /* 0x000ff20000100a00 */
[----:B------:R-:W-:Y:S01]  /*adac0*/  STL.64 [R1+0x110], R8 ;  /* 0x0001100801007387 */ /* 0x000fe20000100a00 */
[----:B------:R1:W-:Y:S02]  /*adad0*/  STL.64 [R1+0x118], R10 ;  /* 0x0001180a01007387 */ /* 0x0003e40000100a00 */
[----:B------:R-:W3:Y:S01]  /*adae0*/  LDL.LU R25, [R1+0x3054] ;  /* 0x0030540001197983 */ /* 0x000ee20000300800 */
[----:B-1----:R-:W3:Y:S01]  /*adaf0*/  LDL.LU R11, [R1+0x3060] ;  /* 0x00306000010b7983 */ /* 0x002ee20000300800 */
[----:B------:R-:W-:-:S02]  /*adb00*/  IMAD.MOV.U32 R252, RZ, RZ, 0x7f ;  /* 0x0000007ffffc7424 */ /* 0x000fc400078e00ff */
[----:B------:R-:W-:-:S03]  /*adb10*/  IMAD.MOV.U32 R2, RZ, RZ, c[0x0][0x180] ;  /* 0x00006000ff027624 */ /* 0x000fc600078e00ff */
[----:B------:R-:W-:Y:S02]  /*adb20*/  IADD3 R252, R252, c[0x0][0x180], RZ ;  /* 0x00006000fcfc7a10 */ /* 0x000fe40007ffe0ff */
[----:B------:R-:W-:Y:S02]  /*adb30*/  IADD3 R2, R2, -0x100, RZ ;  /* 0xffffff0002027810 */ /* 0x000fe40007ffe0ff */
[----:B------:R-:W-:Y:S02]  /*adb40*/  SHF.R.S32.HI R5, RZ, 0x1f, R252 ;  /* 0x0000001fff057819 */ /* 0x000fe400000114fc */
[----:B------:R-:W-:Y:S02]  /*adb50*/  MOV R63, R24 ;  /* 0x00000018003f7202 */ /* 0x000fe40000000f00 */
[----:B------:R-:W-:Y:S01]  /*adb60*/  MOV R8, c[0x0][0x188] ;  /* 0x0000620000087a02 */ /* 0x000fe20000000f00 */
[----:B------:R-:W3:Y:S01]  /*adb70*/  LDL.LU R24, [R1+0x3034] ;  /* 0x0030340001187983 */ /* 0x000ee20000300800 */
[----:B------:R-:W-:-:S02]  /*adb80*/  LEA.HI R5, R5, R252, RZ, 0x7 ;  /* 0x000000fc05057211 */ /* 0x000fc400078f38ff */
[----:B------:R-:W1:Y:S02]  /*adb90*/  S2R R252, SR_TID.X ;  /* 0x0000000000fc7919 */ /* 0x000e640000002100 */
[----:B------:R-:W3:Y:S01]  /*adba0*/  LDL.LU R10, [R1+0x3040] ;  /* 0x00304000010a7983 */ /* 0x000ee20000300800 */
[----:B------:R-:W-:Y:S01]  /*adbb0*/  SHF.R.S32.HI R5, RZ, 0x7, R5 ;  /* 0x00000007ff057819 */ /* 0x000fe20000011405 */
[----:B------:R-:W-:-:S03]  /*adbc0*/  IMAD.SHL.U32 R8, R8, 0x80, RZ ;  /* 0x0000008008087824 */ /* 0x000fc600078e00ff */
[----:B------:R-:W-:Y:S01]  /*adbd0*/  IADD3 R5, R5, -0x2, RZ ;  /* 0xfffffffe05057810 */ /* 0x000fe20007ffe0ff */
[----:B------:R-:W-:Y:S01]  /*adbe0*/  IMAD.SHL.U32 R8, R8, 0x4, RZ ;  /* 0x0000000408087824 */ /* 0x000fe200078e00ff */
[----:B------:R-:W-:Y:S01]  /*adbf0*/  HMMA.1688.F32.TF32 R16, R56, R26, R72 ;  /* 0x0000001a3810723c */ /* 0x000fe20000081048 */
[----:B-1----:R-:W-:-:S04]  /*adc00*/  LOP3.LUT R9, R252, 0x3f, RZ, 0xc0, !PT ;  /* 0x0000003ffc097812 */ /* 0x002fc800078ec0ff */
[----:B------:R-:W-:Y:S01]  /*adc10*/  SHF.L.U32 R167, R9, 0x2, RZ ;  /* 0x0000000209a77819 */ /* 0x000fe200000006ff */
[----:B------:R-:W-:Y:S01]  /*adc20*/  IMAD.MOV.U32 R68, RZ, RZ, R49 ;  /* 0x000000ffff447224 */ /* 0x000fe200078e0031 */
[----:B------:R-:W-:Y:S01]  /*adc30*/  MOV R69, R48 ;  /* 0x0000003000457202 */ /* 0x000fe20000000f00 */
[C---:B----4-:R-:W-:Y:S01]  /*adc40*/  IMAD R2, R164.reuse, -0x80, R2 ;  /* 0xffffff80a4027824 */ /* 0x050fe200078e0202 */
[----:B------:R-:W-:-:S04]  /*adc50*/  ISETP.GE.AND P0, PT, R164, R5, PT ;  /* 0x00000005a400720c */ /* 0x000fc80003f06270 */
[----:B------:R-:W-:-:S04]  /*adc60*/  ISETP.GT.AND P1, PT, R2, RZ, PT ;  /* 0x000000ff0200720c */ /* 0x000fc80003f24270 */
[----:B------:R-:W-:-:S04]  /*adc70*/  SEL R5, RZ, 0x4, !P1 ;  /* 0x00000004ff057807 */ /* 0x000fc80004800000 */
[----:B------:R-:W-:-:S04]  /*adc80*/  SEL R5, R5, RZ, !P0 ;  /* 0x000000ff05057207 */ /* 0x000fc80004000000 */
[----:B------:R-:W-:Y:S02]  /*adc90*/  ISETP.NE.U32.AND P2, PT, R5, RZ, PT ;  /* 0x000000ff0500720c */ /* 0x000fe40003f45070 */
[----:B--2---:R-:W-:-:S04]  /*adca0*/  IADD3 R4, R4, 0x1, RZ ;  /* 0x0000000104047810 */ /* 0x004fc80007ffe0ff */
[----:B------:R-:W-:-:S04]  /*adcb0*/  ISETP.GT.AND P1, PT, R4, 0x1, PT ;  /* 0x000000010400780c */ /* 0x000fc80003f24270 */
[----:B------:R-:W-:Y:S01]  /*adcc0*/  SEL R166, R4, RZ, !P1 ;  /* 0x000000ff04a67207 */ /* 0x000fe20004800000 */
[----:B---3--:R-:W-:-:S04]  /*adcd0*/  IADD3 R6, P1, R6, R8, RZ ;  /* 0x0000000806067210 */ /* 0x008fc80007f3e0ff */
[----:B------:R-:W-:Y:S04]  /*adce0*/  STL [R1+0xc54], R166 ;  /* 0x000c54a601007387 */ /* 0x000fe80000100800 */
[----:B------:R-:W-:Y:S01]  /*adcf0*/  STL [R1+0x307c], R6 ;  /* 0x00307c0601007387 */ /* 0x000fe20000100800 */
[----:B------:R-:W-:Y:S02]  /*add00*/  IMAD R4, R166, 0x8000, R167 ;  /* 0x00008000a6047824 */ /* 0x000fe400078e02a7 */
[----:B------:R-:W-:-:S05]  /*add10*/  IMAD.X R7, R7, 0x1, R3, P1 ;  /* 0x0000000107077824 */ /* 0x000fca00008e0603 */
[----:B------:R1:W-:Y:S01]  /*add20*/  STL [R1+0x3074], R7 ;  /* 0x0030740701007387 */ /* 0x0003e20000100800 */
[----:B------:R-:W2:Y:S02]  /*add30*/  LDL.LU R27, [R1+0x3014] ;  /* 0x00301400011b7983 */ /* 0x000ea40000300800 */
[----:B------:R-:W3:Y:S01]  /*add40*/  LDL.LU R26, [R1+0x3020] ;  /* 0x00302000011a7983 */ /* 0x000ee20000300800 */
[----:B------:R-:W-:-:S05]  /*add50*/  IADD3 R5, R4, 0x100000, RZ ;  /* 0x0010000004057810 */ /* 0x000fca0007ffe0ff */
[----:B------:R-:W-:Y:S01]  /*add60*/  @!PT LDS RZ, [RZ] ;  /* 0x00000000fffff984 */ /* 0x000fe20000000800 */
[----:B------:R-:W-:Y:S01]  /*add70*/  @!PT LDS RZ, [RZ] ;  /* 0x00000000fffff984 */ /* 0x000fe20000000800 */
[----:B------:R-:W-:Y:S01]  /*add80*/  @!PT LDS RZ, [RZ] ;  /* 0x00000000fffff984 */ /* 0x000fe20000000800 */
[----:B------:R1:W-:Y:S01]  /*add90*/  LDGSTS.E [R5+-0x80000], [R6.64], P2 ;  /* 0x8000000006057fae */ /* 0x0003e20009121844 */
[----:B------:R-:W-:-:S04]  /*adda0*/  IADD3 R11, P2, R11, R8, RZ ;  /* 0x000000080b0b7210 */ /* 0x000fc80007f5e0ff */
[----:B------:R-:W-:Y:S01]  /*addb0*/  IADD3.X R25, R25, R3, RZ, P2, !PT ;  /* 0x0000000319197210 */ /* 0x000fe200017fe4ff */
[----:B------:R-:W-:Y:S04]  /*addc0*/  STL [R1+0x3060], R11 ;  /* 0x0030600b01007387 */ /* 0x000fe80000100800 */
[----:B------:R4:W-:Y:S01]  /*addd0*/  STL [R1+0x3054], R25 ;  /* 0x0030541901007387 */ /* 0x0009e20000100800 */
[----:B------:R-:W2:Y:S02]  /*adde0*/  LDL.LU R49, [R1+0x2ff4] ;  /* 0x002ff40001317983 */ /* 0x000ea40000300800 */
[----:B------:R-:W2:Y:S02]  /*addf0*/  LDL.LU R48, [R1+0x3000] ;  /* 0x0030000001307983 */ /* 0x000ea40000300800 */
[----:B-1----:R-:W-:-:S02]  /*ade00*/  IMAD.MOV.U32 R7, RZ, RZ, R25 ;  /* 0x000000ffff077224 */ /* 0x002fc400078e0019 */
[----:B------:R-:W-:Y:S01]  /*ade10*/  IMAD.MOV.U32 R6, RZ, RZ, R11 ;  /* 0x000000ffff067224 */ /* 0x000fe200078e000b */
[----:B----4-:R-:W4:Y:S01]  /*ade20*/  LDL.LU R25, [R1+0x2fd4] ;  /* 0x002fd40001197983 */ /* 0x010f220000300800 */
[----:B------:R-:W4:Y:S01]  /*ade30*/  LDL.LU R11, [R1+0x2fe0] ;  /* 0x002fe000010b7983 */ /* 0x000f220000300800 */
[----:B------:R-:W-:-:S04]  /*ade40*/  ISETP.GT.AND P1, PT, R2, 0x4, PT ;  /* 0x000000040200780c */ /* 0x000fc80003f24270 */
[----:B------:R-:W-:-:S04]  /*ade50*/  SEL R5, RZ, 0x4, !P1 ;  /* 0x00000004ff057807 */ /* 0x000fc80004800000 */
[----:B------:R-:W-:-:S04]  /*ade60*/  SEL R5, R5, RZ, !P0 ;  /* 0x000000ff05057207 */ /* 0x000fc80004000000 */
[----:B------:R-:W-:Y:S01]  /*ade70*/  ISETP.NE.U32.AND P1, PT, R5, RZ, PT ;  /* 0x000000ff0500720c */ /* 0x000fe20003f25070 */
[----:B------:R-:W-:Y:S11]  /*ade80*/  IADD3 R5, R4, 0x100000, RZ ;  /* 0x0010000004057810 */ /* 0x000ff60007ffe0ff */
[----:B------:R-:W-:Y:S01]  /*ade90*/  @!UPT UIADD3 URZ, URZ, URZ, URZ ;  /* 0x0000003f3f3ff290 */ /* 0x000fe2000fffe03f */
[----:B------:R1:W-:Y:S01]  /*adea0*/  LDGSTS.E [R5+-0x7fc00], [R6.64], P1 ;  /* 0x8040000006057fae */ /* 0x0003e20008921844 */
[----:B------:R-:W-:Y:S02]  /*adeb0*/  ISETP.GT.AND P1, PT, R2, 0x8, PT ;  /* 0x000000080200780c */ /* 0x000fe40003f24270 */
[----:B------:R-:W-:Y:S02]  /*adec0*/  IADD3 R10, P2, R10, R8, RZ ;  /* 0x000000080a0a7210 */ /* 0x000fe40007f5e0ff */
[----:B-1----:R-:W-:-:S04]  /*aded0*/  SEL R5, RZ, 0x4, !P1 ;  /* 0x00000004ff057807 */ /* 0x002fc80004800000 */
[----:B------:R-:W-:Y:S02]  /*adee0*/  SEL R5, R5, RZ, !P0 ;  /* 0x000000ff05057207 */ /* 0x000fe40004000000 */
[----:B------:R-:W-:Y:S02]  /*adef0*/  IADD3.X R24, R24, R3, RZ, P2, !PT ;  /* 0x0000000318187210 */ /* 0x000fe400017fe4ff */
[----:B------:R-:W-:Y:S01]  /*adf00*/  ISETP.NE.U32.AND P1, PT, R5, RZ, PT ;  /* 0x000000ff0500720c */ /* 0x000fe20003f25070 */
[----:B------:R-:W-:Y:S01]  /*adf10*/  STL [R1+0x3040], R10 ;  /* 0x0030400a01007387 */ /* 0x000fe20000100800 */
[----:B------:R-:W-:Y:S01]  /*adf20*/  IADD3 R5, R4, 0x100000, RZ ;  /* 0x0010000004057810 */ /* 0x000fe20007ffe0ff */
[----:B------:R1:W-:Y:S02]  /*adf30*/  STL [R1+0x3034], R24 ;  /* 0x0030341801007387 */ /* 0x0003e40000100800 */
[----:B------:R-:W-:Y:S02]  /*adf40*/  IMAD.MOV.U32 R6, RZ, RZ, R10 ;  /* 0x000000ffff067224 */ /* 0x000fe400078e000a */
[----:B------:R-:W-:-:S02]  /*adf50*/  IMAD.MOV.U32 R7, RZ, RZ, R24 ;  /* 0x000000ffff077224 */ /* 0x000fc400078e0018 */
[----:B-1----:R-:W4:Y:S01]  /*adf60*/  LDL.LU R24, [R1+0x2fb4] ;  /* 0x002fb40001187983 */ /* 0x002f220000300800 */
[----:B------:R-:W4:Y:S03]  /*adf70*/  LDL.LU R10, [R1+0x2fc0] ;  /* 0x002fc000010a7983 */ /* 0x000f260000300800 */
[----:B------:R1:W-:Y:S01]  /*adf80*/  LDGSTS.E [R5+-0x7f800], [R6.64], P1 ;  /* 0x8080000006057fae */ /* 0x0003e20008921844 */
[----:B------:R-:W-:-:S04]  /*adf90*/  ISETP.GT.AND P1, PT, R2, 0xc, PT ;  /* 0x0000000c0200780c */ /* 0x000fc80003f24270 */
[----:B-1----:R-:W-:-:S04]  /*adfa0*/  SEL R5, RZ, 0x4, !P1 ;  /* 0x00000004ff057807 */ /* 0x002fc80004800000 */
[----:B------:R-:W-:-:S04]  /*adfb0*/  SEL R5, R5, RZ, !P0 ;  /* 0x000000ff05057207 */ /* 0x000fc80004000000 */
[----:B------:R-:W-:Y:S01]  /*adfc0*/  ISETP.NE.U32.AND P1, PT, R5, RZ, PT ;  /* 0x000000ff0500720c */ /* 0x000fe20003f25070 */
[----:B------:R-:W-:Y:S01]  /*adfd0*/  IADD3 R5, R4, 0x100000, RZ ;  /* 0x0010000004057810 */ /* 0x000fe20007ffe0ff */
[----:B---3--:R-:W-:-:S04]  /*adfe0*/  IADD3 R26, P2, R26, R8, RZ ;  /* 0x000000081a1a7210 */ /* 0x008fc80007f5e0ff */
[----:B--2---:R-:W-:Y:S01]  /*adff0*/  IADD3.X R27, R27, R3, RZ, P2, !PT ;  /* 0x000000031b1b7210 */ /* 0x004fe200017fe4ff */
[----:B------:R-:W-:Y:S01]  /*ae000*/  STL [R1+0x3020], R26 ;  /* 0x0030201a01007387 */ /* 0x000fe20000100800 */
[----:B------:R-:W-:-:S03]  /*ae010*/  IMAD.MOV.U32 R6, RZ, RZ, R26 ;  /* 0x000000ffff067224 */ /* 0x000fc600078e001a */
[----:B------:R1:W-:Y:S01]  /*ae020*/  STL [R1+0x3014], R27 ;  /* 0x0030141b01007387 */ /* 0x0003e20000100800 */
[----:B------:R-:W-:-:S05]  /*ae030*/  IMAD.MOV.U32 R7, RZ, RZ, R27 ;  /* 0x000000ffff077224 */ /* 0x000fca00078e001b */
[----:B------:R2:W-:Y:S04]  /*ae040*/  LDGSTS.E [R5+-0x7f400], [R6.64], P1 ;  /* 0x80c0000006057fae */ /* 0x0005e80008921844 */
[----:B-1----:R-:W3:Y:S01]  /*ae050*/  LDL.LU R27, [R1+0x2f94] ;  /* 0x002f9400011b7983 */ /* 0x002ee20000300800 */
[----:B------:R-:W3:Y:S01]  /*ae060*/  LDL.LU R26, [R1+0x2fa0] ;  /* 0x002fa000011a7983 */ /* 0x000ee20000300800 */
[----:B------:R-:W-:-:S04]  /*ae070*/  ISETP.GT.AND P1, PT, R2, 0x10, PT ;  /* 0x000000100200780c */ /* 0x000fc80003f24270 */
[----:B--2---:R-:W-:-:S04]  /*ae080*/  SEL R5, RZ, 0x4, !P1 ;  /* 0x00000004ff057807 */ /* 0x004fc80004800000 */
[----:B------:R-:W-:-:S04]  /*ae090*/  SEL R5, R5, RZ, !P0 ;  /* 0x000000ff05057207 */ /* 0x000fc80004000000 */
[----:B------:R-:W-:Y:S01]  /*ae0a0*/  ISETP.NE.U32.AND P1, PT, R5, RZ, PT ;  /* 0x000000ff0500720c */ /* 0x000fe20003f25070 */
[----:B------:R-:W-:Y:S01]  /*ae0b0*/  IADD3 R5, R4, 0x100000, RZ ;  /* 0x0010000004057810 */ /* 0x000fe20007ffe0ff */
[----:B------:R-:W-:-:S04]  /*ae0c0*/  IADD3 R48, P2, R48, R8, RZ ;  /* 0x0000000830307210 */ /* 0x000fc80007f5e0ff */
[----:B------:R-:W-:Y:S01]  /*ae0d0*/  IADD3.X R49, R49, R3, RZ, P2, !PT ;  /* 0x0000000331317210 */ /* 0x000fe200017fe4ff */
[----:B------:R-:W-:Y:S01]  /*ae0e0*/  IMAD.MOV.U32 R6, RZ, RZ, R48 ;  /* 0x000000ffff067224 */ /* 0x000fe200078e0030 */
[----:B----4-:R-:W-:-:S03]  /*ae0f0*/  IADD3 R11, P2, R11, R8, RZ ;  /* 0x000000080b0b7210 */ /* 0x010fc60007f5e0ff */
[----:B------:R-:W-:Y:S01]  /*ae100*/  IMAD.MOV.U32 R7, RZ, RZ, R49 ;  /* 0x000000ffff077224 */ /* 0x000fe200078e0031 */
[----:B------:R-:W-:Y:S01]  /*ae110*/  STL [R1+0x3000], R48 ;  /* 0x0030003001007387 */ /* 0x000fe20000100800 */
[----:B------:R-:W-:Y:S01]  /*ae120*/  IADD3.X R25, R25, R3, RZ, P2, !PT ;  /* 0x0000000319197210 */ /* 0x000fe200017fe4ff */
[----:B------:R-:W-:Y:S02]  /*ae130*/  STL [R1+0x2ff4], R49 ;  /* 0x002ff43101007387 */ /* 0x000fe40000100800 */
[----:B------:R1:W-:Y:S04]  /*ae140*/  LDGSTS.E [R5+-0x7f000], [R6.64], P1 ;  /* 0x8100000006057fae */ /* 0x0003e80008921844 */
[----:B------:R-:W-:Y:S01]  /*ae150*/  STL [R1+0x2fe0], R11 ;  /* 0x002fe00b01007387 */ /* 0x000fe20000100800 */
[----:B------:R2:W-:Y:S02]  /*ae160*/  STL [R1+0x2fd4], R25 ;  /* 0x002fd41901007387 */ /* 0x0005e40000100800 */
[----:B-1----:R-:W-:-:S02]  /*ae170*/  IMAD.MOV.U32 R7, RZ, RZ, R25 ;  /* 0x000000ffff077224 */ /* 0x002fc400078e0019 */
[----:B------:R-:W-:Y:S01]  /*ae180*/  IMAD.MOV.U32 R6, RZ, RZ, R11 ;  /* 0x000000ffff067224 */ /* 0x000fe200078e000b */
[----:B--2---:R-:W2:Y:S01]  /*ae190*/  LDL.LU R25, [R1+0x2f74] ;  /* 0x002f740001197983 */ /* 0x004ea20000300800 */
        /* <DEDUP_REMOVED lines=8> */
[----:B------:R-:W-:-:S04]  /*ae220*/  IADD3 R10, P2, R10, R8, RZ ;  /* 0x000000080a0a7210 */ /* 0x000fc80007f5e0ff */
[----:B------:R-:W-:Y:S01]  /*ae230*/  IADD3.X R24, R24, R3, RZ, P2, !PT ;  /* 0x0000000318187210 */ /* 0x000fe200017fe4ff */
[----:B------:R-:W-:Y:S01]  /*ae240*/  STL [R1+0x2fc0], R10 ;  /* 0x002fc00a01007387 */ /* 0x000fe20000100800 */
[----:B-1----:R-:W-:-:S03]  /*ae250*/  IMAD.MOV.U32 R6, RZ, RZ, R10 ;  /* 0x000000ffff067224 */ /* 0x002fc600078e000a */
[----:B------:R1:W-:Y:S01]  /*ae260*/  STL [R1+0x2fb4], R24 ;  /* 0x002fb41801007387 */ /* 0x0003e20000100800 */
[----:B------:R-:W-:Y:S01]  /*ae270*/  IMAD.MOV.U32 R7, RZ, RZ, R24 ;  /* 0x000000ffff077224 */ /* 0x000fe200078e0018 */
[----:B------:R-:W-:Y:S02]  /*ae280*/  ISETP.GT.AND P1, PT, R2, 0x18, PT ;  /* 0x000000180200780c */ /* 0x000fe40003f24270 */
[----:B-1----:R-:W2:Y:S01]  /*ae290*/  LDL.LU R24, [R1+0x2f54] ;  /* 0x002f540001187983 */ /* 0x002ea20000300800 */
[----:B------:R-:W2:Y:S01]  /*ae2a0*/  LDL.LU R10, [R1+0x2f60] ;  /* 0x002f6000010a7983 */ /* 0x000ea20000300800 */
[----:B------:R-:W-:-:S04]  /*ae2b0*/  SEL R5, RZ, 0x4, !P1 ;  /* 0x00000004ff057807 */ /* 0x000fc80004800000 */
[----:B------:R-:W-:-:S04]  /*ae2c0*/  SEL R5, R5, RZ, !P0 ;  /* 0x000000ff05057207 */ /* 0x000fc80004000000 */
[----:B------:R-:W-:Y:S01]  /*ae2d0*/  ISETP.NE.U32.AND P1, PT, R5, RZ, PT ;  /* 0x000000ff0500720c */ /* 0x000fe20003f25070 */
[----:B------:R-:W-:Y:S11]  /*ae2e0*/  IADD3 R5, R4, 0x100000, RZ ;  /* 0x0010000004057810 */ /* 0x000ff60007ffe0ff */
[----:B------:R-:W-:Y:S01]  /*ae2f0*/  @!UPT UIADD3 URZ, URZ, URZ, URZ ;  /* 0x0000003f3f3ff290 */ /* 0x000fe2000fffe03f */
[----:B------:R1:W-:Y:S01]  /*ae300*/  LDGSTS.E [R5+-0x7e800], [R6.64], P1 ;  /* 0x8180000006057fae */ /* 0x0003e20008921844 */
[----:B------:R-:W-:-:S04]  /*ae310*/  ISETP.GT.AND P1, PT, R2, 0x1c, PT ;  /* 0x0000001c0200780c */ /* 0x000fc80003f24270 */
[----:B-1----:R-:W-:-:S04]  /*ae320*/  SEL R5, RZ, 0x4, !P1 ;  /* 0x00000004ff057807 */ /* 0x002fc80004800000 */
[----:B------:R-:W-:-:S04]  /*ae330*/  SEL R5, R5, RZ, !P0 ;  /* 0x000000ff05057207 */ /* 0x000fc80004000000 */
[----:B------:R-:W-:Y:S01]  /*ae340*/  ISETP.NE.U32.AND P1, PT, R5, RZ, PT ;  /* 0x000000ff0500720c */ /* 0x000fe20003f25070 */
[----:B------:R-:W-:Y:S01]  /*ae350*/  IADD3 R5, R4, 0x100000, RZ ;  /* 0x0010000004057810 */ /* 0x000fe20007ffe0ff */
[----:B---3--:R-:W-:-:S04]  /*ae360*/  IADD3 R26, P2, R26, R8, RZ ;  /* 0x000000081a1a7210 */ /* 0x008fc80007f5e0ff */
[----:B------:R-:W-:Y:S01]  /*ae370*/  IADD3.X R27, R27, R3, RZ, P2, !PT ;  /* 0x000000031b1b7210 */ /* 0x000fe200017fe4ff */
[----:B------:R-:W-:Y:S04]  /*ae380*/  STL [R1+0x2fa0], R26 ;  /* 0x002fa01a01007387 */ /* 0x000fe80000100800 */
[----:B------:R1:W-:Y:S01]  /*ae390*/  STL [R1+0x2f94], R27 ;  /* 0x002f941b01007387 */ /* 0x0003e20000100800 */
[----:B------:R-:W3:Y:S02]  /*ae3a0*/  LDL.LU R49, [R1+0x2f34] ;  /* 0x002f340001317983 */ /* 0x000ee40000300800 */
[----:B------:R-:W3:Y:S02]  /*ae3b0*/  LDL.LU R48, [R1+0x2f40] ;  /* 0x002f400001307983 */ /* 0x000ee40000300800 */
[----:B------:R-:W-:-:S02]  /*ae3c0*/  IMAD.MOV.U32 R7, RZ, RZ, R27 ;  /* 0x000000ffff077224 */ /* 0x000fc400078e001b */
[----:B------:R-:W-:-:S05]  /*ae3d0*/  IMAD.MOV.U32 R6, RZ, RZ, R26 ;  /* 0x000000ffff067224 */ /* 0x000fca00078e001a */
[----:B------:R2:W-:Y:S04]  /*ae3e0*/  LDGSTS.E [R5+-0x7e400], [R6.64], P1 ;  /* 0x81c0000006057fae */ /* 0x0005e80008921844 */
[----:B-1----:R-:W3:Y:S01]  /*ae3f0*/  LDL.LU R27, [R1+0x2f14] ;  /* 0x002f1400011b7983 */ /* 0x002ee20000300800 */
[----:B------:R-:W3:Y:S01]  /*ae400*/  LDL.LU R26, [R1+0x2f20] ;  /* 0x002f2000011a7983 */ /* 0x000ee20000300800 */
[----:B----4-:R-:W-:-:S04]  /*ae410*/  IADD3 R11, P2, R11, R8, RZ ;  /* 0x000000080b0b7210 */ /* 0x010fc80007f5e0ff */
[----:B--2---:R-:W-:Y:S01]  /*ae420*/  IADD3.X R25, R25, R3, RZ, P2, !PT ;  /* 0x0000000319197210 */ /* 0x004fe200017fe4ff */
[----:B------:R-:W-:Y:S01]  /*ae430*/  STL [R1+0x2f80], R11 ;  /* 0x002f800b01007387 */ /* 0x000fe20000100800 */
[----:B------:R-:W-:-:S03]  /*ae440*/  IMAD.MOV.U32 R6, RZ, RZ, R11 ;  /* 0x000000ffff067224 */ /* 0x000fc600078e000b */
[----:B------:R1:W-:Y:S01]  /*ae450*/  STL [R1+0x2f74], R25 ;  /* 0x002f741901007387 */ /* 0x0003e20000100800 */
[----:B------:R-:W-:-:S03]  /*ae460*/  IMAD.MOV.U32 R7, RZ, RZ, R25 ;  /* 0x000000ffff077224 */ /* 0x000fc600078e0019 */
[----:B-1----:R-:W2:Y:S01]  /*ae470*/  LDL.LU R25, [R1+0x2ef4] ;  /* 0x002ef40001197983 */ /* 0x002ea20000300800 */
        /* <DEDUP_REMOVED lines=8> */
[----:B------:R-:W-:-:S04]  /*ae500*/  ISETP.GT.AND P1, PT, R2, 0x24, PT ;  /* 0x000000240200780c */ /* 0x000fc80003f24270 */
[----:B-1----:R-:W-:Y:S02]  /*ae510*/  SEL R5, RZ, 0x4, !P1 ;  /* 0x00000004ff057807 */ /* 0x002fe40004800000 */
[----:B------:R-:W-:Y:S02]  /*ae520*/  IADD3 R10, P2, R10, R8, RZ ;  /* 0x000000080a0a7210 */ /* 0x000fe40007f5e0ff */
[----:B------:R-:W-:Y:S02]  /*ae530*/  SEL R5, R5, RZ, !P0 ;  /* 0x000000ff05057207 */ /* 0x000fe40004000000 */
[----:B------:R-:W-:Y:S02]  /*ae540*/  IADD3.X R24, R24, R3, RZ, P2, !PT ;  /* 0x0000000318187210 */ /* 0x000fe400017fe4ff */
[----:B------:R-:W-:Y:S01]  /*ae550*/  ISETP.NE.U32.AND P1, PT, R5, RZ, PT ;  /* 0x000000ff0500720c */ /* 0x000fe20003f25070 */
[----:B------:R-:W-:Y:S01]  /*ae560*/  STL [R1+0x2f60], R10 ;  /* 0x002f600a01007387 */ /* 0x000fe20000100800 */
[----:B------:R-:W-:Y:S01]  /*ae570*/  IADD3 R5, R4, 0x100000, RZ ;  /* 0x0010000004057810 */ /* 0x000fe20007ffe0ff */
[----:B------:R1:W-:Y:S02]  /*ae580*/  STL [R1+0x2f54], R24 ;  /* 0x002f541801007387 */ /* 0x0003e40000100800 */
[----:B------:R-:W-:-:S02]  /*ae590*/  IMAD.MOV.U32 R6, RZ, RZ, R10 ;  /* 0x000000ffff067224 */ /* 0x000fc400078e000a */
[----:B------:R-:W-:Y:S02]  /*ae5a0*/  IMAD.MOV.U32 R7, RZ, RZ, R24 ;  /* 0x000000ffff077224 */ /* 0x000fe400078e0018 */
[----:B-1----:R-:W2:Y:S01]  /*ae5b0*/  LDL.LU R24, [R1+0x2ed4] ;  /* 0x002ed40001187983 */ /* 0x002ea20000300800 */
[----:B------:R-:W2:Y:S03]  /*ae5c0*/  LDL.LU R10, [R1+0x2ee0] ;  /* 0x002ee000010a7983 */ /* 0x000ea60000300800 */
        /* <DEDUP_REMOVED lines=8> */
[----:B------:R-:W-:Y:S01]  /*ae650*/  IMAD.MOV.U32 R6, RZ, RZ, R48 ;  /* 0x000000ffff067224 */ /* 0x000fe200078e0030 */
[----:B------:R-:W-:-:S03]  /*ae660*/  IADD3 R26, P2, R26, R8, RZ ;  /* 0x000000081a1a7210 */ /* 0x000fc60007f5e0ff */
[----:B------:R-:W-:Y:S01]  /*ae670*/  IMAD.MOV.U32 R7, RZ, RZ, R49 ;  /* 0x000000ffff077224 */ /* 0x000fe200078e0031 */
[----:B------:R-:W-:Y:S01]  /*ae680*/  STL [R1+0x2f40], R48 ;  /* 0x002f403001007387 */ /* 0x000fe20000100800 */
[----:B------:R-:W-:Y:S01]  /*ae690*/  IADD3.X R27, R27, R3, RZ, P2, !PT ;  /* 0x000000031b1b7210 */ /* 0x000fe200017fe4ff */
[----:B------:R-:W-:Y:S02]  /*ae6a0*/  STL [R1+0x2f34], R49 ;  /* 0x002f343101007387 */ /* 0x000fe40000100800 */
[----:B------:R1:W-:Y:S04]  /*ae6b0*/  LDGSTS.E [R5+-0x7d800], [R6.64], P1 ;  /* 0x8280000006057fae */ /* 0x0003e80008921844 */
[----:B------:R-:W-:Y:S01]  /*ae6c0*/  STL [R1+0x2f20], R26 ;  /* 0x002f201a01007387 */ /* 0x000fe20000100800 */
[----:B------:R-:W-:Y:S01]  /*ae6d0*/  ISETP.GT.AND P1, PT, R2, 0x2c, PT ;  /* 0x0000002c0200780c */ /* 0x000fe20003f24270 */
[----:B------:R3:W-:Y:S02]  /*ae6e0*/  STL [R1+0x2f14], R27 ;  /* 0x002f141b01007387 */ /* 0x0007e40000100800 */
[----:B-1----:R-:W-:-:S02]  /*ae6f0*/  IMAD.MOV.U32 R7, RZ, RZ, R27 ;  /* 0x000000ffff077224 */ /* 0x002fc400078e001b */
[----:B------:R-:W-:Y:S01]  /*ae700*/  IMAD.MOV.U32 R6, RZ, RZ, R26 ;  /* 0x000000ffff067224 */ /* 0x000fe200078e001a */
[----:B---3--:R-:W3:Y:S01]  /*ae710*/  LDL.LU R27, [R1+0x2eb4] ;  /* 0x002eb400011b7983 */ /* 0x008ee20000300800 */
[----:B------:R-:W3:Y:S01]  /*ae720*/  LDL.LU R26, [R1+0x2ec0] ;  /* 0x002ec000011a7983 */ /* 0x000ee20000300800 */
[----:B------:R-:W-:-:S04]  /*ae730*/  SEL R5, RZ, 0x4, !P1 ;  /* 0x00000004ff057807 */ /* 0x000fc80004800000 */
[----:B------:R-:W-:-:S04]  /*ae740*/  SEL R5, R5, RZ, !P0 ;  /* 0x000000ff05057207 */ /* 0x000fc80004000000 */
[----:B------:R-:W-:Y:S01]  /*ae750*/  ISETP.NE.U32.AND P1, PT, R5, RZ, PT ;  /* 0x000000ff0500720c */ /* 0x000fe20003f25070 */
[----:B------:R-:W-:Y:S11]  /*ae760*/  IADD3 R5, R4, 0x100000, RZ ;  /* 0x0010000004057810 */ /* 0x000ff60007ffe0ff */
[----:B------:R-:W-:Y:S01]  /*ae770*/  @!UPT UIADD3 URZ, URZ, URZ, URZ ;  /* 0x0000003f3f3ff290 */ /* 0x000fe2000fffe03f */
[----:B------:R1:W-:Y:S01]  /*ae780*/  LDGSTS.E [R5+-0x7d400], [R6.64], P1 ;  /* 0x82c0000006057fae */ /* 0x0003e20008921844 */
[----:B----4-:R-:W-:-:S04]  /*ae790*/  IADD3 R11, P2, R11, R8, RZ ;  /* 0x000000080b0b7210 */ /* 0x010fc80007f5e0ff */
[----:B--2---:R-:W-:Y:S01]  /*ae7a0*/  IADD3.X R25, R25, R3, RZ, P2, !PT ;  /* 0x0000000319197210 */ /* 0x004fe200017fe4ff */
[----:B------:R-:W-:Y:S01]  /*ae7b0*/  STL [R1+0x2f00], R11 ;  /* 0x002f000b01007387 */ /* 0x000fe20000100800 */
[----:B-1----:R-:W-:-:S03]  /*ae7c0*/  IMAD.MOV.U32 R6, RZ, RZ, R11 ;  /* 0x000000ffff067224 */ /* 0x002fc600078e000b */
[----:B------:R1:W-:Y:S01]  /*ae7d0*/  STL [R1+0x2ef4], R25 ;  /* 0x002ef41901007387 */ /* 0x0003e20000100800 */
[----:B------:R-:W-:-:S03]  /*ae7e0*/  IMAD.MOV.U32 R7, RZ, RZ, R25 ;  /* 0x000000ffff077224 */ /* 0x000fc600078e0019 */
[----:B-1----:R-:W3:Y:S01]  /*ae7f0*/  LDL.LU R25, [R1+0x2e94] ;  /* 0x002e940001197983 */ /* 0x002ee20000300800 */
        /* <DEDUP_REMOVED lines=10> */
[----:B------:R-:W-:Y:S04]  /*ae8a0*/  STL [R1+0x2ee0], R10 ;  /* 0x002ee00a01007387 */ /* 0x000fe80000100800 */
[----:B------:R1:W-:Y:S01]  /*ae8b0*/  STL [R1+0x2ed4], R24 ;  /* 0x002ed41801007387 */ /* 0x0003e20000100800 */
[----:B------:R-:W3:Y:S02]  /*ae8c0*/  LDL.LU R49, [R1+0x2e74] ;  /* 0x002e740001317983 */ /* 0x000ee40000300800 */
[----:B------:R-:W3:Y:S01]  /*ae8d0*/  LDL.LU R48, [R1+0x2e80] ;  /* 0x002e800001307983 */ /* 0x000ee20000300800 */
[----:B------:R-:W-:Y:S01]  /*ae8e0*/  ISETP.GT.AND P1, PT, R2, 0x34, PT ;  /* 0x000000340200780c */ /* 0x000fe20003f24270 */
[----:B-1----:R-:W-:-:S02]  /*ae8f0*/  IMAD.MOV.U32 R7, RZ, RZ, R24 ;  /* 0x000000ffff077224 */ /* 0x002fc400078e0018 */
[----:B------:R-:W-:Y:S01]  /*ae900*/  IMAD.MOV.U32 R6, RZ, RZ, R10 ;  /* 0x000000ffff067224 */ /* 0x000fe200078e000a */
[----:B------:R-:W-:Y:S01]  /*ae910*/  SEL R5, RZ, 0x4, !P1 ;  /* 0x00000004ff057807 */ /* 0x000fe20004800000 */
[----:B------:R-:W3:Y:S01]  /*ae920*/  LDL.LU R24, [R1+0x2e54] ;  /* 0x002e540001187983 */ /* 0x000ee20000300800 */
[----:B------:R-:W3:Y:S02]  /*ae930*/  LDL.LU R10, [R1+0x2e60] ;  /* 0x002e6000010a7983 */ /* 0x000ee40000300800 */
        /* <DEDUP_REMOVED lines=12> */
[----:B------:R-:W-:Y:S01]  /*aea00*/  STL [R1+0x2ec0], R26 ;  /* 0x002ec01a01007387 */ /* 0x000fe20000100800 */
[----:B------:R-:W-:-:S03]  /*aea10*/  IMAD.MOV.U32 R6, RZ, RZ, R26 ;  /* 0x000000ffff067224 */ /* 0x000fc600078e001a */
[----:B------:R1:W-:Y:S01]  /*aea20*/  STL [R1+0x2eb4], R27 ;  /* 0x002eb41b01007387 */ /* 0x0003e20000100800 */
[----:B------:R-:W-:-:S05]  /*aea30*/  IMAD.MOV.U32 R7, RZ, RZ, R27 ;  /* 0x000000ffff077224 */ /* 0x000fca00078e001b */
[----:B------:R3:W-:Y:S04]  /*aea40*/  LDGSTS.E [R5+-0x7c800], [R6.64], P1 ;  /* 0x8380000006057fae */ /* 0x0007e80008921844 */
[----:B-1----:R-:W2:Y:S01]  /*aea50*/  LDL.LU R27, [R1+0x2e34] ;  /* 0x002e3400011b7983 */ /* 0x002ea20000300800 */
[----:B------:R-:W2:Y:S01]  /*aea60*/  LDL.LU R26, [R1+0x2e40] ;  /* 0x002e4000011a7983 */ /* 0x000ea20000300800 */
[----:B----4-:R-:W-:-:S04]  /*aea70*/  IADD3 R11, P2, R11, R8, RZ ;  /* 0x000000080b0b7210 */ /* 0x010fc80007f5e0ff */
[----:B---3--:R-:W-:Y:S01]  /*aea80*/  IADD3.X R25, R25, R3, RZ, P2, !PT ;  /* 0x0000000319197210 */ /* 0x008fe200017fe4ff */
        /* <DEDUP_REMOVED lines=17> */
[-C--:B------:R-:W-:Y:S02]  /*aeba0*/  IADD3.X R49, R49, R3.reuse, RZ, P2, !PT ;  /* 0x0000000331317210 */ /* 0x080fe400017fe4ff */
[----:B------:R-:W-:Y:S01]  /*aebb0*/  ISETP.NE.U32.AND P1, PT, R5, RZ, PT ;  /* 0x000000ff0500720c */ /* 0x000fe20003f25070 */
[----:B------:R-:W-:Y:S01]  /*aebc0*/  IADD3 R10, P2, R10, R8, RZ ;  /* 0x000000080a0a7210 */ /* 0x000fe20007f5e0ff */
[----:B------:R-:W-:Y:S01]  /*aebd0*/  IADD3 R5, R4, 0x100000, RZ ;  /* 0x0010000004057810 */ /* 0x000fe20007ffe0ff */
[----:B------:R-:W-:Y:S02]  /*aebe0*/  IMAD.MOV.U32 R6, RZ, RZ, R48 ;  /* 0x000000ffff067224 */ /* 0x000fe400078e0030 */
[----:B------:R-:W-:Y:S01]  /*aebf0*/  IMAD.MOV.U32 R7, RZ, RZ, R49 ;  /* 0x000000ffff077224 */ /* 0x000fe200078e0031 */
[----:B------:R-:W-:Y:S01]  /*aec00*/  IADD3.X R24, R24, R3, RZ, P2, !PT ;  /* 0x0000000318187210 */ /* 0x000fe200017fe4ff */
[----:B------:R-:W-:Y:S01]  /*aec10*/  STL [R1+0x2e80], R48 ;  /* 0x002e803001007387 */ /* 0x000fe20000100800 */
[----:B------:R-:W-:Y:S02]  /*aec20*/  STL [R1+0x2e74], R49 ;  /* 0x002e743101007387 */ /* 0x000fe40000100800 */
[----:B------:R-:W-:Y:S01]  /*aec30*/  STL [R1+0x2e60], R10 ;  /* 0x002e600a01007387 */ /* 0x000fe20000100800 */
[----:B------:R1:W-:Y:S04]  /*aec40*/  STL [R1+0x2e54], R24 ;  /* 0x002e541801007387 */ /* 0x0003e80000100800 */
[----:B------:R1:W-:Y:S01]  /*aec50*/  LDGSTS.E [R5+-0x7c000], [R6.64], P1 ;  /* 0x8400000006057fae */ /* 0x0003e20008921844 */
[----:B------:R-:W-:Y:S01]  /*aec60*/  ISETP.GT.AND P1, PT, R2, 0x44, PT ;  /* 0x000000440200780c */ /* 0x000fe20003f24270 */
[----:B-1----:R-:W-:-:S02]  /*aec70*/  IMAD.MOV.U32 R7, RZ, RZ, R24 ;  /* 0x000000ffff077224 */ /* 0x002fc400078e0018 */
[----:B------:R-:W-:Y:S01]  /*aec80*/  IMAD.MOV.U32 R6, RZ, RZ, R10 ;  /* 0x000000ffff067224 */ /* 0x000fe200078e000a */
[----:B------:R-:W2:Y:S01]  /*aec90*/  LDL.LU R24, [R1+0x2df4] ;  /* 0x002df40001187983 */ /* 0x000ea20000300800 */
        /* <DEDUP_REMOVED lines=12> */
[----:B--2---:R-:W-:-:S04]  /*aed60*/  IADD3 R26, P2, R26, R8, RZ ;  /* 0x000000081a1a7210 */ /* 0x004fc80007f5e0ff */
[----:B------:R-:W-:Y:S01]  /*aed70*/  IADD3.X R27, R27, R3, RZ, P2, !PT ;  /* 0x000000031b1b7210 */ /* 0x000fe200017fe4ff */
[----:B------:R-:W-:Y:S01]  /*aed80*/  STL [R1+0x2e40], R26 ;  /* 0x002e401a01007387 */ /* 0x000fe20000100800 */
[----:B------:R-:W-:-:S03]  /*aed90*/  IMAD.MOV.U32 R6, RZ, RZ, R26 ;  /* 0x000000ffff067224 */ /* 0x000fc600078e001a */
[----:B------:R1:W-:Y:S01]  /*aeda0*/  STL [R1+0x2e34], R27 ;  /* 0x002e341b01007387 */ /* 0x0003e20000100800 */
[----:B------:R-:W-:-:S05]  /*aedb0*/  IMAD.MOV.U32 R7, RZ, RZ, R27 ;  /* 0x000000ffff077224 */ /* 0x000fca00078e001b */
[----:B------:R2:W-:Y:S04]  /*aedc0*/  LDGSTS.E [R5+-0x7b800], [R6.64], P1 ;  /* 0x8480000006057fae */ /* 0x0005e80008921844 */
[----:B-1----:R-:W3:Y:S01]  /*aedd0*/  LDL.LU R27, [R1+0x2dd4] ;  /* 0x002dd400011b7983 */ /* 0x002ee20000300800 */
[----:B------:R-:W3:Y:S01]  /*aede0*/  LDL.LU R26, [R1+0x2de0] ;  /* 0x002de000011a7983 */ /* 0x000ee20000300800 */
[----:B----4-:R-:W-:-:S04]  /*aedf0*/  IADD3 R11, P2, R11, R8, RZ ;  /* 0x000000080b0b7210 */ /* 0x010fc80007f5e0ff */
[----:B--2---:R-:W-:Y:S01]  /*aee00*/  IADD3.X R25, R25, R3, RZ, P2, !PT ;  /* 0x0000000319197210 */ /* 0x004fe200017fe4ff */
[----:B------:R-:W-:Y:S04]  /*aee10*/  STL [R1+0x2e20], R11 ;  /* 0x002e200b01007387 */ /* 0x000fe80000100800 */
[----:B------:R1:W-:Y:S01]  /*aee20*/  STL [R1+0x2e14], R25 ;  /* 0x002e141901007387 */ /* 0x0003e20000100800 */
[----:B------:R-:W4:Y:S02]  /*aee30*/  LDL.LU R49, [R1+0x2db4] ;  /* 0x002db40001317983 */ /* 0x000f240000300800 */
[----:B------:R-:W4:Y:S02]  /*aee40*/  LDL.LU R48, [R1+0x2dc0] ;  /* 0x002dc00001307983 */ /* 0x000f240000300800 */
[----:B------:R-:W-:-:S02]  /*aee50*/  IMAD.MOV.U32 R7, RZ, RZ, R25 ;  /* 0x000000ffff077224 */ /* 0x000fc400078e0019 */
[----:B------:R-:W-:Y:S01]  /*aee60*/  IMAD.MOV.U32 R6, RZ, RZ, R11 ;  /* 0x000000ffff067224 */ /* 0x000fe200078e000b */
[----:B-1----:R-:W4:Y:S01]  /*aee70*/  LDL.LU R25, [R1+0x2d94] ;  /* 0x002d940001197983 */ /* 0x002f220000300800 */
        /* <DEDUP_REMOVED lines=11> */
[----:B------:R-:W-:Y:S02]  /*aef30*/  ISETP.NE.U32.AND P1, PT, R5, RZ, PT ;  /* 0x000000ff0500720c */ /* 0x000fe40003f25070 */
[----:B------:R-:W-:-:S04]  /*aef40*/  IADD3 R10, P2, R10, R8, RZ ;  /* 0x000000080a0a7210 */ /* 0x000fc80007f5e0ff */
[----:B------:R-:W-:Y:S01]  /*aef50*/  IADD3.X R24, R24, R3, RZ, P2, !PT ;  /* 0x0000000318187210 */ /* 0x000fe200017fe4ff */
[----:B------:R-:W-:Y:S01]  /*aef60*/  STL [R1+0x2e00], R10 ;  /* 0x002e000a01007387 */ /* 0x000fe20000100800 */
[----:B------:R-:W-:Y:S01]  /*aef70*/  IADD3 R5, R4, 0x100000, RZ ;  /* 0x0010000004057810 */ /* 0x000fe20007ffe0ff */
[----:B------:R-:W-:Y:S02]  /*aef80*/  IMAD.MOV.U32 R6, RZ, RZ, R10 ;  /* 0x000000ffff067224 */ /* 0x000fe400078e000a */
[----:B------:R1:W-:Y:S01]  /*aef90*/  STL [R1+0x2df4], R24 ;  /* 0x002df41801007387 */ /* 0x0003e20000100800 */
[----:B------:R-:W-:-:S05]  /*aefa0*/  IMAD.MOV.U32 R7, RZ, RZ, R24 ;  /* 0x000000ffff077224 */ /* 0x000fca00078e0018 */
[----:B------:R1:W-:Y:S04]  /*aefb0*/  LDGSTS.E [R5+-0x7b000], [R6.64], P1 ;  /* 0x8500000006057fae */ /* 0x0003e80008921844 */
[----:B-1----:R-:W4:Y:S01]  /*aefc0*/  LDL.LU R24, [R1+0x2d74] ;  /* 0x002d740001187983 */ /* 0x002f220000300800 */
[----:B------:R-:W4:Y:S01]  /*aefd0*/  LDL.LU R10, [R1+0x2d80] ;  /* 0x002d8000010a7983 */ /* 0x000f220000300800 */
[----:B------:R-:W-:-:S04]  /*aefe0*/  ISETP.GT.AND P1, PT, R2, 0x54, PT ;  /* 0x000000540200780c */ /* 0x000fc80003f24270 */
[----:B------:R-:W-:-:S04]  /*aeff0*/  SEL R5, RZ, 0x4, !P1 ;  /* 0x00000004ff057807 */ /* 0x000fc80004800000 */
        /* <DEDUP_REMOVED lines=12> */
[----:B------:R-:W-:-:S04]  /*af0c0*/  ISETP.GT.AND P1, PT, R2, 0x58, PT ;  /* 0x000000580200780c */ /* 0x000fc80003f24270 */
[----:B---3--:R-:W-:-:S04]  /*af0d0*/  SEL R5, RZ, 0x4, !P1 ;  /* 0x00000004ff057807 */ /* 0x008fc80004800000 */
[----:B------:R-:W-:-:S04]  /*af0e0*/  SEL R5, R5, RZ, !P0 ;  /* 0x000000ff05057207 */ /* 0x000fc80004000000 */
[----:B------:R-:W-:Y:S01]  /*af0f0*/  ISETP.NE.U32.AND P1, PT, R5, RZ, PT ;  /* 0x000000ff0500720c */ /* 0x000fe20003f25070 */
[----:B------:R-:W-:Y:S01]  /*af100*/  IADD3 R5, R4, 0x100000, RZ ;  /* 0x0010000004057810 */ /* 0x000fe20007ffe0ff */
[----:B----4-:R-:W-:-:S04]  /*af110*/  IADD3 R48, P2, R48, R8, RZ ;  /* 0x0000000830307210 */ /* 0x010fc80007f5e0ff */
        /* <DEDUP_REMOVED lines=12> */
[----:B---3--:R-:W3:Y:S01]  /*af1e0*/  LDL.LU R25, [R1+0x2d34] ;  /* 0x002d340001197983 */ /* 0x008ee20000300800 */
        /* <DEDUP_REMOVED lines=9> */
[----:B------:R-:W-:-:S04]  /*af280*/  IADD3 R10, P2, R10, R8, RZ ;  /* 0x000000080a0a7210 */ /* 0x000fc80007f5e0ff */
[----:B------:R-:W-:Y:S01]  /*af290*/  IADD3.X R24, R24, R3, RZ, P2, !PT ;  /* 0x0000000318187210 */ /* 0x000fe200017fe4ff */
[----:B------:R-:W-:Y:S01]  /*af2a0*/  STL [R1+0x2d80], R10 ;  /* 0x002d800a01007387 */ /* 0x000fe20000100800 */
[----:B-1----:R-:W-:-:S03]  /*af2b0*/  IMAD.MOV.U32 R6, RZ, RZ, R10 ;  /* 0x000000ffff067224 */ /* 0x002fc600078e000a */
[----:B------:R1:W-:Y:S01]  /*af2c0*/  STL [R1+0x2d74], R24 ;  /* 0x002d741801007387 */ /* 0x0003e20000100800 */
[----:B------:R-:W-:-:S03]  /*af2d0*/  IMAD.MOV.U32 R7, RZ, RZ, R24 ;  /* 0x000000ffff077224 */ /* 0x000fc600078e0018 */
[----:B-1----:R-:W3:Y:S01]  /*af2e0*/  LDL.LU R24, [R1+0x2d14] ;  /* 0x002d140001187983 */ /* 0x002ee20000300800 */
[----:B------:R-:W3:Y:S01]  /*af2f0*/  LDL.LU R10, [R1+0x2d20] ;  /* 0x002d2000010a7983 */ /* 0x000ee20000300800 */
        /* <DEDUP_REMOVED lines=13> */
[----:B------:R-:W-:Y:S04]  /*af3d0*/  STL [R1+0x2d60], R26 ;  /* 0x002d601a01007387 */ /* 0x000fe80000100800 */
[----:B------:R1:W-:Y:S01]  /*af3e0*/  STL [R1+0x2d54], R27 ;  /* 0x002d541b01007387 */ /* 0x0003e20000100800 */
[----:B------:R-:W2:Y:S02]  /*af3f0*/  LDL.LU R49, [R1+0x2cf4] ;  /* 0x002cf40001317983 */ /* 0x000ea40000300800 */
[----:B------:R-:W2:Y:S02]  /*af400*/  LDL.LU R48, [R1+0x2d00] ;  /* 0x002d000001307983 */ /* 0x000ea40000300800 */
[----:B------:R-:W-:-:S02]  /*af410*/  IMAD.MOV.U32 R7, RZ, RZ, R27 ;  /* 0x000000ffff077224 */ /* 0x000fc400078e001b */
        /* <DEDUP_REMOVED lines=25> */
[----:B------:R-:W-:Y:S02]  /*af5b0*/  IADD3 R5, R4, 0x100000, RZ ;  /* 0x0010000004057810 */ /* 0x000fe40007ffe0ff */
[----:B------:R-:W-:Y:S02]  /*af5c0*/  IMAD.MOV.U32 R6, RZ, RZ, R10 ;  /* 0x000000ffff067224 */ /* 0x000fe400078e000a */
[----:B------:R-:W-:Y:S01]  /*af5d0*/  IMAD.MOV.U32 R7, RZ, RZ, R24 ;  /* 0x000000ffff077224 */ /* 0x000fe200078e0018 */
[----:B------:R-:W-:Y:S01]  /*af5e0*/  STL [R1+0x2d20], R10 ;  /* 0x002d200a01007387 */ /* 0x000fe20000100800 */
[----:B------:R1:W-:Y:S03]  /*af5f0*/  STL [R1+0x2d14], R24 ;  /* 0x002d141801007387 */ /* 0x0003e60000100800 */
[----:B------:R1:W-:Y:S01]  /*af600*/  LDGSTS.E [R5+-0x79400], [R6.64], P1 ;  /* 0x86c0000006057fae */ /* 0x0003e20008921844 */
[----:B------:R-:W-:-:S03]  /*af610*/  ISETP.GT.AND P1, PT, R2, 0x70, PT ;  /* 0x000000700200780c */ /* 0x000fc60003f24270 */
[----:B-1----:R-:W3:Y:S01]  /*af620*/  LDL.LU R24, [R1+0x2c94] ;  /* 0x002c940001187983 */ /* 0x002ee20000300800 */
[----:B------:R-:W3:Y:S01]  /*af630*/  LDL.LU R10, [R1+0x2ca0] ;  /* 0x002ca000010a7983 */ /* 0x000ee20000300800 */
[----:B------:R-:W-:-:S04]  /*af640*/  SEL R5, RZ, 0x4, !P1 ;  /* 0x00000004ff057807 */ /* 0x000fc80004800000 */
[----:B------:R-:W-:-:S04]  /*af650*/  SEL R5, R5, RZ, !P0 ;  /* 0x000000ff05057207 */ /* 0x000fc80004000000 */
[----:B------:R-:W-:Y:S01]  /*af660*/  ISETP.NE.U32.AND P1, PT, R5, RZ, PT ;  /* 0x000000ff0500720c */ /* 0x000fe20003f25070 */
[----:B------:R-:W-:Y:S01]  /*af670*/  IADD3 R5, R4, 0x100000, RZ ;  /* 0x0010000004057810 */ /* 0x000fe20007ffe0ff */
[----:B--2---:R-:W-:-:S04]  /*af680*/  IADD3 R48, P2, R48, R8, RZ ;  /* 0x0000000830307210 */ /* 0x004fc80007f5e0ff */
        /* <DEDUP_REMOVED lines=13> */
[----:B--2---:R-:W2:Y:S01]  /*af760*/  LDL.LU R27, [R1+0x306c] ;  /* 0x00306c00011b7983 */ /* 0x004ea20000300800 */
[----:B------:R-:W2:Y:S01]  /*af770*/  LDL.LU R26, [R1+0x3078] ;  /* 0x00307800011a7983 */ /* 0x000ea20000300800 */
[----:B------:R-:W-:-:S04]  /*af780*/  SEL R5, RZ, 0x4, !P1 ;  /* 0x00000004ff057807 */ /* 0x000fc80004800000 */
[----:B------:R-:W-:-:S04]  /*af790*/  SEL R5, R5, RZ, !P0 ;  /* 0x000000ff05057207 */ /* 0x000fc80004000000 */
[----:B------:R-:W-:Y:S01]  /*af7a0*/  ISETP.NE.U32.AND P1, PT, R5, RZ, PT ;  /* 0x000000ff0500720c */ /* 0x000fe20003f25070 */
[----:B------:R-:W-:Y:S11]  /*af7b0*/  IADD3 R5, R4, 0x100000, RZ ;  /* 0x0010000004057810 */ /* 0x000ff60007ffe0ff */
[----:B------:R-:W-:Y:S01]  /*af7c0*/  @!UPT UIADD3 URZ, URZ, URZ, URZ ;  /* 0x0000003f3f3ff290 */ /* 0x000fe2000fffe03f */
[----:B------:R1:W-:Y:S01]  /*af7d0*/  LDGSTS.E [R5+-0x78c00], [R6.64], P1 ;  /* 0x8740000006057fae */ /* 0x0003e20008921844 */
[----:B----4-:R-:W-:-:S04]  /*af7e0*/  IADD3 R11, P2, R11, R8, RZ ;  /* 0x000000080b0b7210 */ /* 0x010fc80007f5e0ff */
[----:B---3--:R-:W-:Y:S01]  /*af7f0*/  IADD3.X R25, R25, R3, RZ, P2, !PT ;  /* 0x0000000319197210 */ /* 0x008fe200017fe4ff */
[----:B------:R-:W-:Y:S01]  /*af800*/  STL [R1+0x2cc0], R11 ;  /* 0x002cc00b01007387 */ /* 0x000fe20000100800 */
[----:B-1----:R-:W-:-:S03]  /*af810*/  IMAD.MOV.U32 R6, RZ, RZ, R11 ;  /* 0x000000ffff067224 */ /* 0x002fc600078e000b */
        /* <DEDUP_REMOVED lines=13> */
[----:B------:R-:W-:Y:S02]  /*af8f0*/  SEL R5, R5, RZ, !P0 ;  /* 0x000000ff05057207 */ /* 0x000fe40004000000 */
[----:B------:R-:W-:Y:S02]  /*af900*/  IADD3 R6, R4, 0x100000, RZ ;  /* 0x0010000004067810 */ /* 0x000fe40007ffe0ff */
[----:B------:R-:W-:-:S04]  /*af910*/  IADD3 R10, P2, R10, R8, RZ ;  /* 0x000000080a0a7210 */ /* 0x000fc80007f5e0ff */
[----:B------:R-:W-:Y:S02]  /*af920*/  IADD3.X R24, R24, R3, RZ, P2, !PT ;  /* 0x0000000318187210 */ /* 0x000fe400017fe4ff */
[----:B------:R-:W-:Y:S01]  /*af930*/  ISETP.NE.U32.AND P1, PT, R5, RZ, PT ;  /* 0x000000ff0500720c */ /* 0x000fe20003f25070 */
[----:B------:R-:W-:Y:S02]  /*af940*/  STL [R1+0x2ca0], R10 ;  /* 0x002ca00a01007387 */ /* 0x000fe40000100800 */
[----:B------:R1:W-:Y:S02]  /*af950*/  STL [R1+0x2c94], R24 ;  /* 0x002c941801007387 */ /* 0x0003e40000100800 */
[----:B------:R-:W-:Y:S02]  /*af960*/  IMAD.MOV.U32 R4, RZ, RZ, R10 ;  /* 0x000000ffff047224 */ /* 0x000fe400078e000a */
[----:B------:R-:W-:Y:S02]  /*af970*/  IMAD.MOV.U32 R5, RZ, RZ, R24 ;  /* 0x000000ffff057224 */ /* 0x000fe400078e0018 */
[----:B-1----:R-:W2:Y:S01]  /*af980*/  LDL.LU R24, [R1+0x302c] ;  /* 0x00302c0001187983 */ /* 0x002ea20000300800 */
[----:B------:R-:W2:Y:S03]  /*af990*/  LDL.LU R10, [R1+0x3038] ;  /* 0x00303800010a7983 */ /* 0x000ea60000300800 */
[----:B------:R1:W-:Y:S01]  /*af9a0*/  LDGSTS.E [R6+-0x78400], [R4.64], P1 ;  /* 0x87c0000004067fae */ /* 0x0003e20008921844 */
[----:B------:R-:W-:-:S02]  /*af9b0*/  ISETP.GT.AND P1, PT, R2, 0x1, PT ;  /* 0x000000010200780c */ /* 0x000fc40003f24270 */
[----:B------:R-:W-:-:S04]  /*af9c0*/  SHF.L.U32 R192, R9, 0x2, RZ ;  /* 0x0000000209c07819 */ /* 0x000fc800000006ff */
[----:B------:R-:W-:Y:S02]  /*af9d0*/  LOP3.LUT R162, R192, 0x20, RZ, 0x3c, !PT ;  /* 0x00000020c0a27812 */ /* 0x000fe400078e3cff */
[----:B-1----:R-:W-:-:S04]  /*af9e0*/  SEL R4, RZ, 0x4, !P1 ;  /* 0x00000004ff047807 */ /* 0x002fc80004800000 */
[----:B------:R-:W-:-:S04]  /*af9f0*/  SEL R4, R4, RZ, !P0 ;  /* 0x000000ff04047207 */ /* 0x000fc80004000000 */
[----:B------:R-:W-:Y:S01]  /*afa00*/  ISETP.NE.U32.AND P1, PT, R4, RZ, PT ;  /* 0x000000ff0400720c */ /* 0x000fe20003f25070 */
[----:B------:R-:W-:-:S05]  /*afa10*/  IMAD R4, R166, 0x8000, R162 ;  /* 0x00008000a6047824 */ /* 0x000fca00078e02a2 */
[----:B------:R-:W-:Y:S02]  /*afa20*/  IADD3 R5, R4, 0x100000, RZ ;  /* 0x0010000004057810 */ /* 0x000fe40007ffe0ff */
[----:B--2---:R-:W-:-:S05]  /*afa30*/  IADD3 R26, P2, R26, R8, RZ ;  /* 0x000000081a1a7210 */ /* 0x004fca0007f5e0ff */
[----:B------:R-:W-:Y:S01]  /*afa40*/  IMAD.X R27, R27, 0x1, R3, P2 ;  /* 0x000000011b1b7824 */ /* 0x000fe200010e0603 */
[----:B------:R-:W-:Y:S01]  /*afa50*/  STL [R1+0x3078], R26 ;  /* 0x0030781a01007387 */ /* 0x000fe20000100800 */
[----:B------:R-:W-:Y:S02]  /*afa60*/  MOV R6, R26 ;  /* 0x0000001a00067202 */ /* 0x000fe40000000f00 */
[----:B------:R-:W-:Y:S01]  /*afa70*/  IMAD.MOV.U32 R7, RZ, RZ, R27 ;  /* 0x000000ffff077224 */ /* 0x000fe200078e001b */
[----:B------:R1:W-:Y:S04]  /*afa80*/  STL [R1+0x306c], R27 ;  /* 0x00306c1b01007387 */ /* 0x0003e80000100800 */
[----:B------:R2:W-:Y:S04]  /*afa90*/  LDGSTS.E [R5+-0x7ff00], [R6.64], P1 ;  /* 0x8010000006057fae */ /* 0x0005e80008921844 */
[----:B-1----:R-:W3:Y:S01]  /*afaa0*/  LDL.LU R27, [R1+0x300c] ;  /* 0x00300c00011b7983 */ /* 0x002ee20000300800 */
[----:B------:R-:W3:Y:S01]  /*afab0*/  LDL.LU R26, [R1+0x3018] ;  /* 0x00301800011a7983 */ /* 0x000ee20000300800 */
[----:B----4-:R-:W-:-:S05]  /*afac0*/  IADD3 R11, P2, R11, R8, RZ ;  /* 0x000000080b0b7210 */ /* 0x010fca0007f5e0ff */
[----:B--2---:R-:W-:Y:S01]  /*afad0*/  IMAD.X R25, R25, 0x1, R3, P2 ;  /* 0x0000000119197824 */ /* 0x004fe200010e0603 */
[----:B------:R-:W-:Y:S04]  /*afae0*/  STL [R1+0x3058], R11 ;  /* 0x0030580b01007387 */ /* 0x000fe80000100800 */
[----:B------:R1:W-:Y:S01]  /*afaf0*/  STL [R1+0x304c], R25 ;  /* 0x00304c1901007387 */ /* 0x0003e20000100800 */
[----:B------:R-:W4:Y:S02]  /*afb00*/  LDL.LU R49, [R1+0x2fec] ;  /* 0x002fec0001317983 */ /* 0x000f240000300800 */
[----:B------:R-:W4:Y:S02]  /*afb10*/  LDL.LU R48, [R1+0x2ff8] ;  /* 0x002ff80001307983 */ /* 0x000f240000300800 */
[----:B------:R-:W-:Y:S01]  /*afb20*/  IMAD.MOV.U32 R7, RZ, RZ, R25 ;  /* 0x000000ffff077224 */ /* 0x000fe200078e0019 */
[----:B------:R-:W-:Y:S01]  /*afb30*/  MOV R6, R11 ;  /* 0x0000000b00067202 */ /* 0x000fe20000000f00 */
        /* <DEDUP_REMOVED lines=13> */
[----:B------:R-:W-:Y:S01]  /*afc10*/  IADD3 R10, P2, R10, R8, RZ ;  /* 0x000000080a0a7210 */ /* 0x000fe20007f5e0ff */
[----:B------:R-:W-:-:S04]  /*afc20*/  IADD3 R5, R4, 0x100000, RZ ;  /* 0x0010000004057810 */ /* 0x000fc80007ffe0ff */
[----:B------:R-:W-:Y:S01]  /*afc30*/  IMAD.X R24, R24, 0x1, R3, P2 ;  /* 0x0000000118187824 */ /* 0x000fe200010e0603 */
[----:B------:R-:W-:Y:S01]  /*afc40*/  STL [R1+0x3038], R10 ;  /* 0x0030380a01007387 */ /* 0x000fe20000100800 */
[----:B------:R-:W-:Y:S02]  /*afc50*/  MOV R6, R10 ;  /* 0x0000000a00067202 */ /* 0x000fe40000000f00 */
[----:B------:R-:W-:Y:S01]  /*afc60*/  IMAD.MOV.U32 R7, RZ, RZ, R24 ;  /* 0x000000ffff077224 */ /* 0x000fe200078e0018 */
[----:B------:R1:W-:Y:S04]  /*afc70*/  STL [R1+0x302c], R24 ;  /* 0x00302c1801007387 */ /* 0x0003e80000100800 */
[----:B------:R1:W-:Y:S01]  /*afc80*/  LDGSTS.E [R5+-0x7f700], [R6.64], P1 ;  /* 0x8090000006057fae */ /* 0x0003e20008921844 */
[----:B------:R-:W-:-:S03]  /*afc90*/  ISETP.GT.AND P1, PT, R2, 0xd, PT ;  /* 0x0000000d0200780c */ /* 0x000fc60003f24270 */
[----:B-1----:R-:W4:Y:S01]  /*afca0*/  LDL.LU R24, [R1+0x2fac] ;  /* 0x002fac0001187983 */ /* 0x002f220000300800 */
[----:B------:R-:W4:Y:S01]  /*afcb0*/  LDL.LU R10, [R1+0x2fb8] ;  /* 0x002fb800010a7983 */ /* 0x000f220000300800 */
[----:B------:R-:W-:-:S04]  /*afcc0*/  SEL R5, RZ, 0x4, !P1 ;  /* 0x00000004ff057807 */ /* 0x000fc80004800000 */
[----:B------:R-:W-:-:S04]  /*afcd0*/  SEL R5, R5, RZ, !P0 ;  /* 0x000000ff05057207 */ /* 0x000fc80004000000 */
[----:B------:R-:W-:Y:S01]  /*afce0*/  ISETP.NE.U32.AND P1, PT, R5, RZ, PT ;  /* 0x000000ff0500720c */ /* 0x000fe20003f25070 */
[----:B------:R-:W-:Y:S01]  /*afcf0*/  IADD3 R5, R4, 0x100000, RZ ;  /* 0x0010000004057810 */ /* 0x000fe20007ffe0ff */
[----:B---3--:R-:W-:-:S05]  /*afd00*/  IADD3 R26, P2, R26, R8, RZ ;  /* 0x000000081a1a7210 */ /* 0x008fca0007f5e0ff */
[----:B------:R-:W-:Y:S01]  /*afd10*/  IMAD.X R27, R27, 0x1, R3, P2 ;  /* 0x000000011b1b7824 */ /* 0x000fe200010e0603 */
[----:B------:R-:W-:Y:S01]  /*afd20*/  STL [R1+0x3018], R26 ;  /* 0x0030181a01007387 */ /* 0x000fe20000100800 */
[----:B------:R-:W-:Y:S02]  /*afd30*/  MOV R6, R26 ;  /* 0x0000001a00067202 */ /* 0x000fe40000000f00 */
[----:B------:R-:W-:Y:S01]  /*afd40*/  IMAD.MOV.U32 R7, RZ, RZ, R27 ;  /* 0x000000ffff077224 */ /* 0x000fe200078e001b */
[----:B------:R1:W-:Y:S04]  /*afd50*/  STL [R1+0x300c], R27 ;  /* 0x00300c1b01007387 */ /* 0x0003e80000100800 */
[----:B------:R3:W-:Y:S01]  /*afd60*/  LDGSTS.E [R5+-0x7f300], [R6.64], P1 ;  /* 0x80d0000006057fae */ /* 0x0007e20008921844 */
[----:B------:R-:W-:-:S03]  /*afd70*/  ISETP.GT.AND P1, PT, R2, 0x11, PT ;  /* 0x000000110200780c */ /* 0x000fc60003f24270 */
[----:B-1----:R-:W2:Y:S01]  /*afd80*/  LDL.LU R27, [R1+0x2f8c] ;  /* 0x002f8c00011b7983 */ /* 0x002ea20000300800 */
[----:B------:R-:W2:Y:S01]  /*afd90*/  LDL.LU R26, [R1+0x2f98] ;  /* 0x002f9800011a7983 */ /* 0x000ea20000300800 */
[----:B---3--:R-:W-:-:S04]  /*afda0*/  SEL R5, RZ, 0x4, !P1 ;  /* 0x00000004ff057807 */ /* 0x008fc80004800000 */
[----:B------:R-:W-:-:S04]  /*afdb0*/  SEL R5, R5, RZ, !P0 ;  /* 0x000000ff05057207 */ /* 0x000fc80004000000 */
[----:B------:R-:W-:Y:S01]  /*afdc0*/  ISETP.NE.U32.AND P1, PT, R5, RZ, PT ;  /* 0x000000ff0500720c */ /* 0x000fe20003f25070 */
[----:B------:R-:W-:Y:S01]  /*afdd0*/  IADD3 R5, R4, 0x100000, RZ ;  /* 0x0010000004057810 */ /* 0x000fe20007ffe0ff */
[----:B----4-:R-:W-:-:S05]  /*afde0*/  IADD3 R48, P2, R48, R8, RZ ;  /* 0x0000000830307210 */ /* 0x010fca0007f5e0ff */
[----:B------:R-:W-:Y:S01]  /*afdf0*/  IMAD.X R49, R49, 0x1, R3, P2 ;  /* 0x0000000131317824 */ /* 0x000fe200010e0603 */
[----:B------:R-:W-:Y:S02]  /*afe00*/  IADD3 R11, P2, R11, R8, RZ ;  /* 0x000000080b0b7210 */ /* 0x000fe40007f5e0ff */
[----:B------:R-:W-:Y:S01]  /*afe10*/  MOV R6, R48 ;  /* 0x0000003000067202 */ /* 0x000fe20000000f00 */
[----:B------:R-:W-:Y:S01]  /*afe20*/  IMAD.MOV.U32 R7, RZ, RZ, R49 ;  /* 0x000000ffff077224 */ /* 0x000fe200078e0031 */
[----:B------:R-:W-:Y:S01]  /*afe30*/  STL [R1+0x2ff8], R48 ;  /* 0x002ff83001007387 */ /* 0x000fe20000100800 */
[----:B------:R-:W-:Y:S02]  /*afe40*/  IMAD.X R25, R25, 0x1, R3, P2 ;  /* 0x0000000119197824 */ /* 0x000fe400010e0603 */
[----:B------:R-:W-:Y:S01]  /*afe50*/  STL [R1+0x2fec], R49 ;  /* 0x002fec3101007387 */ /* 0x000fe20000100800 */
[----:B------:R1:W-:Y:S04]  /*afe60*/  LDGSTS.E [R5+-0x7ef00], [R6.64], P1 ;  /* 0x8110000006057fae */ /* 0x0003e80008921844 */
[----:B------:R-:W-:Y:S01]  /*afe70*/  STL [R1+0x2fd8], R11 ;  /* 0x002fd80b01007387 */ /* 0x000fe20000100800 */
[----:B------:R3:W-:Y:S02]  /*afe80*/  STL [R1+0x2fcc], R25 ;  /* 0x002fcc1901007387 */ /* 0x0007e40000100800 */
[----:B-1----:R-:W-:Y:S01]  /*afe90*/  IMAD.MOV.U32 R7, RZ, RZ, R25 ;  /* 0x000000ffff077224 */ /* 0x002fe200078e0019 */
[----:B------:R-:W-:Y:S01]  /*afea0*/  MOV R6, R11 ;  /* 0x0000000b00067202 */ /* 0x000fe20000000f00 */
        /* <DEDUP_REMOVED lines=10> */
[----:B------:R-:W-:-:S05]  /*aff50*/  IADD3 R10, P2, R10, R8, RZ ;  /* 0x000000080a0a7210 */ /* 0x000fca0007f5e0ff */
[----:B------:R-:W-:Y:S01]  /*aff60*/  IMAD.X R24, R24, 0x1, R3, P2 ;  /* 0x0000000118187824 */ /* 0x000fe200010e0603 */
[----:B------:R-:W-:Y:S01]  /*aff70*/  STL [R1+0x2fb8], R10 ;  /* 0x002fb80a01007387 */ /* 0x000fe20000100800 */
[----:B-1----:R-:W-:Y:S02]  /*aff80*/  MOV R6, R10 ;  /* 0x0000000a00067202 */ /* 0x002fe40000000f00 */
[----:B------:R-:W-:Y:S01]  /*aff90*/  IMAD.MOV.U32 R7, RZ, RZ, R24 ;  /* 0x000000ffff077224 */ /* 0x000fe200078e0018 */
[----:B------:R1:W-:Y:S01]  /*affa0*/  STL [R1+0x2fac], R24 ;  /* 0x002fac1801007387 */ /* 0x0003e20000100800 */
[----:B------:R-:W-:-:S03]  /*affb0*/  SEL R5, RZ, 0x4, !P1 ;  /* 0x00000004ff057807 */ /* 0x000fc60004800000 */
[----:B-1----:R-:W3:Y:S01]  /*affc0*/  LDL.LU R24, [R1+0x2f4c] ;  /* 0x002f4c0001187983 */ /* 0x002ee20000300800 */
[----:B------:R-:W3:Y:S01]  /*affd0*/  LDL.LU R10, [R1+0x2f58] ;  /* 0x002f5800010a7983 */ /* 0x000ee20000300800 */
        /* <DEDUP_REMOVED lines=10> */
[----:B--2---:R-:W-:-:S05]  /*b0080*/  IADD3 R26, P2, R26, R8, RZ ;  /* 0x000000081a1a7210 */ /* 0x004fca0007f5e0ff */
[----:B------:R-:W-:Y:S01]  /*b0090*/  IMAD.X R27, R27, 0x1, R3, P2 ;  /* 0x000000011b1b7824 */ /* 0x000fe200010e0603 */
[----:B------:R-:W-:Y:S04]  /*b00a0*/  STL [R1+0x2f98], R26 ;  /* 0x002f981a01007387 */ /* 0x000fe80000100800 */
[----:B------:R1:W-:Y:S01]  /*b00b0*/  STL [R1+0x2f8c], R27 ;  /* 0x002f8c1b01007387 */ /* 0x0003e20000100800 */
[----:B------:R-:W2:Y:S02]  /*b00c0*/  LDL.LU R49, [R1+0x2f2c] ;  /* 0x002f2c0001317983 */ /* 0x000ea40000300800 */
[----:B------:R-:W2:Y:S02]  /*b00d0*/  LDL.LU R48, [R1+0x2f38] ;  /* 0x002f380001307983 */ /* 0x000ea40000300800 */
[----:B------:R-:W-:Y:S01]  /*b00e0*/  IMAD.MOV.U32 R7, RZ, RZ, R27 ;  /* 0x000000ffff077224 */ /* 0x000fe200078e001b */
[----:B------:R-:W-:-:S05]  /*b00f0*/  MOV R6, R26 ;  /* 0x0000001a00067202 */ /* 0x000fca0000000f00 */
[----:B------:R3:W-:Y:S04]  /*b0100*/  LDGSTS.E [R5+-0x7e300], [R6.64], P1 ;  /* 0x81d0000006057fae */ /* 0x0007e80008921844 */
[----:B-1----:R-:W2:Y:S01]  /*b0110*/  LDL.LU R27, [R1+0x2f0c] ;  /* 0x002f0c00011b7983 */ /* 0x002ea20000300800 */
[----:B------:R-:W2:Y:S01]  /*b0120*/  LDL.LU R26, [R1+0x2f18] ;  /* 0x002f1800011a7983 */ /* 0x000ea20000300800 */
[----:B----4-:R-:W-:-:S05]  /*b0130*/  IADD3 R11, P2, R11, R8, RZ ;  /* 0x000000080b0b7210 */ /* 0x010fca0007f5e0ff */
[----:B---3--:R-:W-:Y:S01]  /*b0140*/  IMAD.X R25, R25, 0x1, R3, P2 ;  /* 0x0000000119197824 */ /* 0x008fe200010e0603 */
[----:B------:R-:W-:Y:S01]  /*b0150*/  STL [R1+0x2f78], R11 ;  /* 0x002f780b01007387 */ /* 0x000fe20000100800 */
[----:B------:R-:W-:Y:S02]  /*b0160*/  MOV R6, R11 ;  /* 0x0000000b00067202 */ /* 0x000fe40000000f00 */
[----:B------:R-:W-:Y:S01]  /*b0170*/  IMAD.MOV.U32 R7, RZ, RZ, R25 ;  /* 0x000000ffff077224 */ /* 0x000fe200078e0019 */
[----:B------:R1:W-:Y:S04]  /*b0180*/  STL [R1+0x2f6c], R25 ;  /* 0x002f6c1901007387 */ /* 0x0003e80000100800 */
        /* <DEDUP_REMOVED lines=28> */
[----:B--2---:R-:W-:-:S05]  /*b0350*/  IADD3 R48, P2, R48, R8, RZ ;  /* 0x0000000830307210 */ /* 0x004fca0007f5e0ff */
        /* <DEDUP_REMOVED lines=9> */
[----:B------:R-:W-:Y:S01]  /*b03f0*/  ISETP.GT.AND P1, PT, R2, 0x2d, PT ;  /* 0x0000002d0200780c */ /* 0x000fe20003f24270 */
[----:B------:R2:W-:Y:S02]  /*b0400*/  STL [R1+0x2f0c], R27 ;  /* 0x002f0c1b01007387 */ /* 0x0005e40000100800 */
[----:B-1----:R-:W-:Y:S01]  /*b0410*/  IMAD.MOV.U32 R7, RZ, RZ, R27 ;  /* 0x000000ffff077224 */ /* 0x002fe200078e001b */
[----:B------:R-:W-:Y:S01]  /*b0420*/  MOV R6, R26 ;  /* 0x0000001a00067202 */ /* 0x000fe20000000f00 */
        /* <DEDUP_REMOVED lines=8> */
[----:B----4-:R-:W-:-:S05]  /*b04b0*/  IADD3 R11, P2, R11, R8, RZ ;  /* 0x000000080b0b7210 */ /* 0x010fca0007f5e0ff */
[----:B---3--:R-:W-:Y:S01]  /*b04c0*/  IMAD.X R25, R25, 0x1, R3, P2 ;  /* 0x0000000119197824 */ /* 0x008fe200010e0603 */
[----:B------:R-:W-:Y:S01]  /*b04d0*/  STL [R1+0x2ef8], R11 ;  /* 0x002ef80b01007387 */ /* 0x000fe20000100800 */
[----:B-1----:R-:W-:Y:S02]  /*b04e0*/  MOV R6, R11 ;  /* 0x0000000b00067202 */ /* 0x002fe40000000f00 */
[----:B------:R-:W-:Y:S01]  /*b04f0*/  IMAD.MOV.U32 R7, RZ, RZ, R25 ;  /* 0x000000ffff077224 */ /* 0x000fe200078e0019 */
[----:B------:R1:W-:Y:S04]  /*b0500*/  STL [R1+0x2eec], R25 ;  /* 0x002eec1901007387 */ /* 0x0003e80000100800 */
        /* <DEDUP_REMOVED lines=12> */
[----:B------:R-:W-:Y:S04]  /*b05d0*/  STL [R1+0x2ed8], R10 ;  /* 0x002ed80a01007387 */ /* 0x000fe80000100800 */
[----:B------:R1:W-:Y:S01]  /*b05e0*/  STL [R1+0x2ecc], R24 ;  /* 0x002ecc1801007387 */ /* 0x0003e20000100800 */
[----:B------:R-:W2:Y:S02]  /*b05f0*/  LDL.LU R49, [R1+0x2e6c] ;  /* 0x002e6c0001317983 */ /* 0x000ea40000300800 */
[----:B------:R-:W2:Y:S02]  /*b0600*/  LDL.LU R48, [R1+0x2e78] ;  /* 0x002e780001307983 */ /* 0x000ea40000300800 */
[----:B-1----:R-:W-:Y:S01]  /*b0610*/  IMAD.MOV.U32 R7, RZ, RZ, R24 ;  /* 0x000000ffff077224 */ /* 0x002fe200078e0018 */
[----:B------:R-:W-:-:S02]  /*b0620*/  MOV R6, R10 ;  /* 0x0000000a00067202 */ /* 0x000fc40000000f00 */
[----:B------:R-:W-:Y:S01]  /*b0630*/  SEL R5, RZ, 0x4, !P1 ;  /* 0x00000004ff057807 */ /* 0x000fe20004800000 */
[----:B------:R-:W2:Y:S01]  /*b0640*/  LDL.LU R24, [R1+0x2e4c] ;  /* 0x002e4c0001187983 */ /* 0x000ea20000300800 */
[----:B------:R-:W2:Y:S02]  /*b0650*/  LDL.LU R10, [R1+0x2e58] ;  /* 0x002e5800010a7983 */ /* 0x000ea40000300800 */
        /* <DEDUP_REMOVED lines=37> */
[----:B------:R-:W-:Y:S02]  /*b08b0*/  IADD3 R48, P2, R48, R8, RZ ;  /* 0x0000000830307210 */ /* 0x000fe40007f5e0ff */
[----:B------:R-:W-:-:S03]  /*b08c0*/  ISETP.NE.U32.AND P1, PT, R5, RZ, PT ;  /* 0x000000ff0500720c */ /* 0x000fc60003f25070 */
[----:B------:R-:W-:Y:S01]  /*b08d0*/  IMAD.X R49, R49, 0x1, R3, P2 ;  /* 0x0000000131317824 */ /* 0x000fe200010e0603 */
[----:B------:R-:W-:Y:S02]  /*b08e0*/  IADD3 R10, P2, R10, R8, RZ ;  /* 0x000000080a0a7210 */ /* 0x000fe40007f5e0ff */
[----:B------:R-:W-:Y:S02]  /*b08f0*/  IADD3 R5, R4, 0x100000, RZ ;  /* 0x0010000004057810 */ /* 0x000fe40007ffe0ff */
[----:B------:R-:W-:Y:S01]  /*b0900*/  MOV R6, R48 ;  /* 0x0000003000067202 */ /* 0x000fe20000000f00 */
[----:B------:R-:W-:Y:S02]  /*b0910*/  IMAD.MOV.U32 R7, RZ, RZ, R49 ;  /* 0x000000ffff077224 */ /* 0x000fe400078e0031 */
[----:B------:R-:W-:Y:S01]  /*b0920*/  IMAD.X R24, R24, 0x1, R3, P2 ;  /* 0x0000000118187824 */ /* 0x000fe200010e0603 */
[----:B------:R-:W-:Y:S01]  /*b0930*/  STL [R1+0x2e78], R48 ;  /* 0x002e783001007387 */ /* 0x000fe20000100800 */
[----:B------:R-:W-:Y:S02]  /*b0940*/  STL [R1+0x2e6c], R49 ;  /* 0x002e6c3101007387 */ /* 0x000fe40000100800 */
[----:B------:R-:W-:Y:S01]  /*b0950*/  STL [R1+0x2e58], R10 ;  /* 0x002e580a01007387 */ /* 0x000fe20000100800 */
[----:B------:R1:W-:Y:S01]  /*b0960*/  LDGSTS.E [R5+-0x7bf00], [R6.64], P1 ;  /* 0x8410000006057fae */ /* 0x0003e20008921844 */
[----:B------:R-:W-:-:S03]  /*b0970*/  ISETP.GT.AND P1, PT, R2, 0x45, PT ;  /* 0x000000450200780c */ /* 0x000fc60003f24270 */
[----:B------:R1:W-:Y:S02]  /*b0980*/  STL [R1+0x2e4c], R24 ;  /* 0x002e4c1801007387 */ /* 0x0003e40000100800 */
[----:B-1----:R-:W-:Y:S01]  /*b0990*/  IMAD.MOV.U32 R7, RZ, RZ, R24 ;  /* 0x000000ffff077224 */ /* 0x002fe200078e0018 */
[----:B------:R-:W-:Y:S01]  /*b09a0*/  MOV R6, R10 ;  /* 0x0000000a00067202 */ /* 0x000fe20000000f00 */
[----:B------:R-:W3:Y:S01]  /*b09b0*/  LDL.LU R24, [R1+0x2dec] ;  /* 0x002dec0001187983 */ /* 0x000ee20000300800 */
        /* <DEDUP_REMOVED lines=18> */
[----:B------:R3:W-:Y:S04]  /*b0ae0*/  LDGSTS.E [R5+-0x7b700], [R6.64], P1 ;  /* 0x8490000006057fae */ /* 0x0007e80008921844 */
[----:B-1----:R-:W2:Y:S01]  /*b0af0*/  LDL.LU R27, [R1+0x2dcc] ;  /* 0x002dcc00011b7983 */ /* 0x002ea20000300800 */
[----:B------:R-:W2:Y:S01]  /*b0b00*/  LDL.LU R26, [R1+0x2dd8] ;  /* 0x002dd800011a7983 */ /* 0x000ea20000300800 */
[----:B----4-:R-:W-:-:S05]  /*b0b10*/  IADD3 R11, P2, R11, R8, RZ ;  /* 0x000000080b0b7210 */ /* 0x010fca0007f5e0ff */
[----:B---3--:R-:W-:Y:S01]  /*b0b20*/  IMAD.X R25, R25, 0x1, R3, P2 ;  /* 0x0000000119197824 */ /* 0x008fe200010e0603 */
        /* <DEDUP_REMOVED lines=44> */
[----:B--2---:R-:W-:-:S04]  /*b0df0*/  SEL R5, RZ, 0x4, !P1 ;  /* 0x00000004ff057807 */ /* 0x004fc80004800000 */
        /* <DEDUP_REMOVED lines=33> */
[----:B-1----:R-:W2:Y:S01]  /*b1010*/  LDL.LU R24, [R1+0x2d0c] ;  /* 0x002d0c0001187983 */ /* 0x002ea20000300800 */
[----:B------:R-:W2:Y:S01]  /*b1020*/  LDL.LU R10, [R1+0x2d18] ;  /* 0x002d1800010a7983 */ /* 0x000ea20000300800 */
        /* <DEDUP_REMOVED lines=12> */
[----:B------:R-:W-:Y:S04]  /*b10f0*/  STL [R1+0x2d58], R26 ;  /* 0x002d581a01007387 */ /* 0x000fe80000100800 */
[----:B------:R1:W-:Y:S01]  /*b1100*/  STL [R1+0x2d4c], R27 ;  /* 0x002d4c1b01007387 */ /* 0x0003e20000100800 */
[----:B------:R-:W3:Y:S02]  /*b1110*/  LDL.LU R49, [R1+0x2cec] ;  /* 0x002cec0001317983 */ /* 0x000ee40000300800 */
[----:B------:R-:W3:Y:S02]  /*b1120*/  LDL.LU R48, [R1+0x2cf8] ;  /* 0x002cf80001307983 */ /* 0x000ee40000300800 */
[----:B------:R-:W-:Y:S01]  /*b1130*/  IMAD.MOV.U32 R7, RZ, RZ, R27 ;  /* 0x000000ffff077224 */ /* 0x000fe200078e001b */
[----:B------:R-:W-:-:S05]  /*b1140*/  MOV R6, R26 ;  /* 0x0000001a00067202 */ /* 0x000fca0000000f00 */
        /* <DEDUP_REMOVED lines=25> */
[----:B------:R-:W-:-:S03]  /*b12e0*/  MOV R6, R10 ;  /* 0x0000000a00067202 */ /* 0x000fc60000000f00 */
[----:B------:R-:W-:Y:S01]  /*b12f0*/  IMAD.MOV.U32 R7, RZ, RZ, R24 ;  /* 0x000000ffff077224 */ /* 0x000fe200078e0018 */
[----:B------:R-:W-:Y:S01]  /*b1300*/  STL [R1+0x2d18], R10 ;  /* 0x002d180a01007387 */ /* 0x000fe20000100800 */
[----:B------:R1:W-:Y:S03]  /*b1310*/  STL [R1+0x2d0c], R24 ;  /* 0x002d0c1801007387 */ /* 0x0003e60000100800 */
[----:B------:R1:W-:Y:S01]  /*b1320*/  LDGSTS.E [R5+-0x79300], [R6.64], P1 ;  /* 0x86d0000006057fae */ /* 0x0003e20008921844 */
[----:B------:R-:W-:-:S03]  /*b1330*/  ISETP.GT.AND P1, PT, R2, 0x71, PT ;  /* 0x000000710200780c */ /* 0x000fc60003f24270 */
[----:B-1----:R-:W2:Y:S01]  /*b1340*/  LDL.LU R24, [R1+0x2c8c] ;  /* 0x002c8c0001187983 */ /* 0x002ea20000300800 */
[----:B------:R-:W2:Y:S01]  /*b1350*/  LDL.LU R10, [R1+0x2c98] ;  /* 0x002c9800010a7983 */ /* 0x000ea20000300800 */
[----:B------:R-:W-:-:S04]  /*b1360*/  SEL R5, RZ, 0x4, !P1 ;  /* 0x00000004ff057807 */ /* 0x000fc80004800000 */
[----:B------:R-:W-:-:S04]  /*b1370*/  SEL R5, R5, RZ, !P0 ;  /* 0x000000ff05057207 */ /* 0x000fc80004000000 */
[----:B------:R-:W-:Y:S01]  /*b1380*/  ISETP.NE.U32.AND P1, PT, R5, RZ, PT ;  /* 0x000000ff0500720c */ /* 0x000fe20003f25070 */
[----:B------:R-:W-:Y:S01]  /*b1390*/  IADD3 R5, R4, 0x100000, RZ ;  /* 0x0010000004057810 */ /* 0x000fe20007ffe0ff */
[----:B---3--:R-:W-:-:S05]  /*b13a0*/  IADD3 R48, P2, R48, R8, RZ ;  /* 0x0000000830307210 */ /* 0x008fca0007f5e0ff */
        /* <DEDUP_REMOVED lines=21> */
[----:B----4-:R-:W-:-:S05]  /*b1500*/  IADD3 R11, P2, R11, R8, RZ ;  /* 0x000000080b0b7210 */ /* 0x010fca0007f5e0ff */
[----:B--2---:R-:W-:Y:S01]  /*b1510*/  IMAD.X R25, R25, 0x1, R3, P2 ;  /* 0x0000000119197824 */ /* 0x004fe200010e0603 */
[----:B------:R-:W-:Y:S01]  /*b1520*/  STL [R1+0x2cb8], R11 ;  /* 0x002cb80b01007387 */ /* 0x000fe20000100800 */
[----:B-1----:R-:W-:Y:S02]  /*b1530*/  MOV R6, R11 ;  /* 0x0000000b00067202 */ /* 0x002fe40000000f00 */
        /* <DEDUP_REMOVED lines=15> */
[----:B------:R-:W-:Y:S02]  /*b1630*/  IADD3 R10, P2, R10, R8, RZ ;  /* 0x000000080a0a7210 */ /* 0x000fe40007f5e0ff */
[----:B------:R-:W-:-:S03]  /*b1640*/  ISETP.NE.U32.AND P1, PT, R5, RZ, PT ;  /* 0x000000ff0500720c */ /* 0x000fc60003f25070 */
[----:B------:R-:W-:Y:S01]  /*b1650*/  IMAD.X R24, R24, 0x1, R3, P2 ;  /* 0x0000000118187824 */ /* 0x000fe200010e0603 */
[----:B------:R-:W-:Y:S01]  /*b1660*/  STL [R1+0x2c98], R10 ;  /* 0x002c980a01007387 */ /* 0x000fe20000100800 */
[----:B------:R-:W-:Y:S02]  /*b1670*/  MOV R4, R10 ;  /* 0x0000000a00047202 */ /* 0x000fe40000000f00 */
[----:B------:R-:W-:Y:S01]  /*b1680*/  IMAD.MOV.U32 R5, RZ, RZ, R24 ;  /* 0x000000ffff057224 */ /* 0x000fe200078e0018 */
[----:B------:R1:W-:Y:S05]  /*b1690*/  STL [R1+0x2c8c], R24 ;  /* 0x002c8c1801007387 */ /* 0x0003ea0000100800 */
[----:B------:R1:W-:Y:S04]  /*b16a0*/  LDGSTS.E [R6+-0x78300], [R4.64], P1 ;  /* 0x87d0000004067fae */ /* 0x0003e80008921844 */
[----:B-1----:R-:W3:Y:S01]  /*b16b0*/  LDL.LU R24, [R1+0x3024] ;  /* 0x0030240001187983 */ /* 0x002ee20000300800 */
[----:B------:R-:W3:Y:S01]  /*b16c0*/  LDL.LU R10, [R1+0x3030] ;  /* 0x00303000010a7983 */ /* 0x000ee20000300800 */
[----:B------:R-:W-:Y:S01]  /*b16d0*/  ISETP.GT.AND P1, PT, R2, 0x2, PT ;  /* 0x000000020200780c */ /* 0x000fe20003f24270 */
[----:B------:R-:W-:-:S03]  /*b16e0*/  IMAD.SHL.U32 R193, R9, 0x4, RZ ;  /* 0x0000000409c17824 */ /* 0x000fc600078e00ff */
[----:B------:R-:W-:-:S04]  /*b16f0*/  SEL R4, RZ, 0x4, !P1 ;  /* 0x00000004ff047807 */ /* 0x000fc80004800000 */
[----:B------:R-:W-:Y:S02]  /*b1700*/  SEL R4, R4, RZ, !P0 ;  /* 0x000000ff04047207 */ /* 0x000fe40004000000 */
[----:B------:R-:W-:Y:S02]  /*b1710*/  LOP3.LUT R169, R193, 0x40, RZ, 0x3c, !PT ;  /* 0x00000040c1a97812 */ /* 0x000fe400078e3cff */
[----:B------:R-:W-:Y:S02]  /*b1720*/  ISETP.NE.U32.AND P1, PT, R4, RZ, PT ;  /* 0x000000ff0400720c */ /* 0x000fe40003f25070 */
[----:B------:R-:W-:-:S04]  /*b1730*/  LEA R4, R166, R169, 0xf ;  /* 0x000000a9a6047211 */ /* 0x000fc800078e78ff */
[----:B------:R-:W-:Y:S02]  /*b1740*/  IADD3 R5, R4, 0x100000, RZ ;  /* 0x0010000004057810 */ /* 0x000fe40007ffe0ff */
[----:B---3--:R-:W-:-:S05]  /*b1750*/  IADD3 R26, P2, R26, R8, RZ ;  /* 0x000000081a1a7210 */ /* 0x008fca0007f5e0ff */
[----:B------:R-:W-:Y:S01]  /*b1760*/  IMAD.X R27, R27, 0x1, R3, P2 ;  /* 0x000000011b1b7824 */ /* 0x000fe200010e0603 */
[----:B------:R-:W-:Y:S01]  /*b1770*/  STL [R1+0x3070], R26 ;  /* 0x0030701a01007387 */ /* 0x000fe20000100800 */
[----:B------:R-:W-:-:S03]  /*b1780*/  IMAD.MOV.U32 R6, RZ, RZ, R26 ;  /* 0x000000ffff067224 */ /* 0x000fc600078e001a */
[----:B------:R1:W-:Y:S01]  /*b1790*/  STL [R1+0x3064], R27 ;  /* 0x0030641b01007387 */ /* 0x0003e20000100800 */
[----:B------:R-:W-:-:S05]  /*b17a0*/  MOV R7, R27 ;  /* 0x0000001b00077202 */ /* 0x000fca0000000f00 */
        /* <DEDUP_REMOVED lines=8> */
[----:B------:R-:W4:Y:S01]  /*b1830*/  LDL.LU R48, [R1+0x2ff0] ;  /* 0x002ff00001307983 */ /* 0x000f220000300800 */
[----:B------:R-:W-:Y:S01]  /*b1840*/  MOV R7, R25 ;  /* 0x0000001900077202 */ /* 0x000fe20000000f00 */
        /* <DEDUP_REMOVED lines=14> */
[----:B------:R-:W-:-:S05]  /*b1930*/  IADD3 R10, P2, R10, R8, RZ ;  /* 0x000000080a0a7210 */ /* 0x000fca0007f5e0ff */
[----:B------:R-:W-:Y:S01]  /*b1940*/  IMAD.X R24, R24, 0x1, R3, P2 ;  /* 0x0000000118187824 */ /* 0x000fe200010e0603 */
[----:B------:R-:W-:Y:S01]  /*b1950*/  STL [R1+0x3030], R10 ;  /* 0x0030300a01007387 */ /* 0x000fe20000100800 */
[----:B------:R-:W-:Y:S01]  /*b1960*/  IADD3 R5, R4, 0x100000, RZ ;  /* 0x0010000004057810 */ /* 0x000fe20007ffe0ff */
[----:B------:R-:W-:Y:S02]  /*b1970*/  IMAD.MOV.U32 R6, RZ, RZ, R10 ;  /* 0x000000ffff067224 */ /* 0x000fe400078e000a */
[----:B------:R1:W-:Y:S01]  /*b1980*/  STL [R1+0x3024], R24 ;  /* 0x0030241801007387 */ /* 0x0003e20000100800 */
[----:B------:R-:W-:-:S05]  /*b1990*/  MOV R7, R24 ;  /* 0x0000001800077202 */ /* 0x000fca0000000f00 */
        /* <DEDUP_REMOVED lines=8> */
[----:B--2---:R-:W-:-:S05]  /*b1a20*/  IADD3 R26, P2, R26, R8, RZ ;  /* 0x000000081a1a7210 */ /* 0x004fca0007f5e0ff */
[----:B------:R-:W-:Y:S01]  /*b1a30*/  IMAD.X R27, R27, 0x1, R3, P2 ;  /* 0x000000011b1b7824 */ /* 0x000fe200010e0603 */
[----:B------:R-:W-:Y:S01]  /*b1a40*/  STL [R1+0x3010], R26 ;  /* 0x0030101a01007387 */ /* 0x000fe20000100800 */
[----:B------:R-:W-:-:S03]  /*b1a50*/  IMAD.MOV.U32 R6, RZ, RZ, R26 ;  /* 0x000000ffff067224 */ /* 0x000fc600078e001a */
[----:B------:R1:W-:Y:S01]  /*b1a60*/  STL [R1+0x3004], R27 ;  /* 0x0030041b01007387 */ /* 0x0003e20000100800 */
[----:B------:R-:W-:-:S05]  /*b1a70*/  MOV R7, R27 ;  /* 0x0000001b00077202 */ /* 0x000fca0000000f00 */
        /* <DEDUP_REMOVED lines=8> */
[----:B----4-:R-:W-:-:S05]  /*b1b00*/  IADD3 R48, P2, R48, R8, RZ ;  /* 0x0000000830307210 */ /* 0x010fca0007f5e0ff */
[----:B------:R-:W-:Y:S01]  /*b1b10*/  IMAD.X R49, R49, 0x1, R3, P2 ;  /* 0x0000000131317824 */ /* 0x000fe200010e0603 */
[----:B------:R-:W-:Y:S01]  /*b1b20*/  IADD3 R11, P2, R11, R8, RZ ;  /* 0x000000080b0b7210 */ /* 0x000fe20007f5e0ff */
[----:B------:R-:W-:-:S03]  /*b1b30*/  IMAD.MOV.U32 R6, RZ, RZ, R48 ;  /* 0x000000ffff067224 */ /* 0x000fc600078e0030 */
[----:B------:R-:W-:Y:S01]  /*b1b40*/  MOV R7, R49 ;  /* 0x0000003100077202 */ /* 0x000fe20000000f00 */
[----:B------:R-:W-:Y:S01]  /*b1b50*/  STL [R1+0x2ff0], R48 ;  /* 0x002ff03001007387 */ /* 0x000fe20000100800 */
[----:B------:R-:W-:Y:S02]  /*b1b60*/  IMAD.X R25, R25, 0x1, R3, P2 ;  /* 0x0000000119197824 */ /* 0x000fe400010e0603 */
[----:B------:R-:W-:Y:S01]  /*b1b70*/  STL [R1+0x2fe4], R49 ;  /* 0x002fe43101007387 */ /* 0x000fe20000100800 */
[----:B------:R1:W-:Y:S04]  /*b1b80*/  LDGSTS.E [R5+-0x7ee00], [R6.64], P1 ;  /* 0x8120000006057fae */ /* 0x0003e80008921844 */
[----:B------:R-:W-:Y:S01]  /*b1b90*/  STL [R1+0x2fd0], R11 ;  /* 0x002fd00b01007387 */ /* 0x000fe20000100800 */
[----:B------:R2:W-:Y:S01]  /*b1ba0*/  STL [R1+0x2fc4], R25 ;  /* 0x002fc41901007387 */ /* 0x0005e20000100800 */
[----:B-1----:R-:W-:Y:S01]  /*b1bb0*/  MOV R7, R25 ;  /* 0x0000001900077202 */ /* 0x002fe20000000f00 */
        /* <DEDUP_REMOVED lines=14> */
[----:B-1----:R-:W-:-:S03]  /*b1ca0*/  IMAD.MOV.U32 R6, RZ, RZ, R10 ;  /* 0x000000ffff067224 */ /* 0x002fc600078e000a */
[----:B------:R1:W-:Y:S01]  /*b1cb0*/  STL [R1+0x2fa4], R24 ;  /* 0x002fa41801007387 */ /* 0x0003e20000100800 */
[----:B------:R-:W-:-:S03]  /*b1cc0*/  MOV R7, R24 ;  /* 0x0000001800077202 */ /* 0x000fc60000000f00 */
        /* <DEDUP_REMOVED lines=18> */
[----:B------:R-:W3:Y:S01]  /*b1df0*/  LDL.LU R48, [R1+0x2f30] ;  /* 0x002f300001307983 */ /* 0x000ee20000300800 */
[----:B------:R-:W-:Y:S01]  /*b1e00*/  MOV R7, R27 ;  /* 0x0000001b00077202 */ /* 0x000fe20000000f00 */
[----:B------:R-:W-:-:S05]  /*b1e10*/  IMAD.MOV.U32 R6, RZ, RZ, R26 ;  /* 0x000000ffff067224 */ /* 0x000fca00078e001a */
[----:B------:R2:W-:Y:S04]  /*b1e20*/  LDGSTS.E [R5+-0x7e200], [R6.64], P1 ;  /* 0x81e0000006057fae */ /* 0x0005e80008921844 */
[----:B-1----:R-:W3:Y:S01]  /*b1e30*/  LDL.LU R27, [R1+0x2f04] ;  /* 0x002f0400011b7983 */ /* 0x002ee20000300800 */
[----:B------:R-:W3:Y:S01]  /*b1e40*/  LDL.LU R26, [R1+0x2f10] ;  /* 0x002f1000011a7983 */ /* 0x000ee20000300800 */
[----:B----4-:R-:W-:-:S05]  /*b1e50*/  IADD3 R11, P2, R11, R8, RZ ;  /* 0x000000080b0b7210 */ /* 0x010fca0007f5e0ff */
[----:B--2---:R-:W-:Y:S01]  /*b1e60*/  IMAD.X R25, R25, 0x1, R3, P2 ;  /* 0x0000000119197824 */ /* 0x004fe200010e0603 */
[----:B------:R-:W-:Y:S01]  /*b1e70*/  STL [R1+0x2f70], R11 ;  /* 0x002f700b01007387 */ /* 0x000fe20000100800 */
[----:B------:R-:W-:-:S03]  /*b1e80*/  IMAD.MOV.U32 R6, RZ, RZ, R11 ;  /* 0x000000ffff067224 */ /* 0x000fc600078e000b */
[----:B------:R1:W-:Y:S01]  /*b1e90*/  STL [R1+0x2f64], R25 ;  /* 0x002f641901007387 */ /* 0x0003e20000100800 */
[----:B------:R-:W-:-:S03]  /*b1ea0*/  MOV R7, R25 ;  /* 0x0000001900077202 */ /* 0x000fc60000000f00 */
        /* <DEDUP_REMOVED lines=21> */
[----:B-1----:R-:W2:Y:S01]  /*b2000*/  LDL.LU R24, [R1+0x2ec4] ;  /* 0x002ec40001187983 */ /* 0x002ea20000300800 */
[----:B------:R-:W2:Y:S01]  /*b2010*/  LDL.LU R10, [R1+0x2ed0] ;  /* 0x002ed000010a7983 */ /* 0x000ea20000300800 */
[----:B------:R-:W-:-:S04]  /*b2020*/  ISETP.GT.AND P1, PT, R2, 0x2a, PT ;  /* 0x0000002a0200780c */ /* 0x000fc80003f24270 */
[----:B------:R-:W-:-:S04]  /*b2030*/  SEL R5, RZ, 0x4, !P1 ;  /* 0x00000004ff057807 */ /* 0x000fc80004800000 */
[----:B------:R-:W-:-:S04]  /*b2040*/  SEL R5, R5, RZ, !P0 ;  /* 0x000000ff05057207 */ /* 0x000fc80004000000 */
[----:B------:R-:W-:Y:S01]  /*b2050*/  ISETP.NE.U32.AND P1, PT, R5, RZ, PT ;  /* 0x000000ff0500720c */ /* 0x000fe20003f25070 */
[----:B------:R-:W-:Y:S01]  /*b2060*/  IADD3 R5, R4, 0x100000, RZ ;  /* 0x0010000004057810 */ /* 0x000fe20007ffe0ff */
[----:B---3--:R-:W-:-:S05]  /*b2070*/  IADD3 R48, P2, R48, R8, RZ ;  /* 0x0000000830307210 */ /* 0x008fca0007f5e0ff */
        /* <DEDUP_REMOVED lines=9> */
[----:B------:R-:W-:Y:S01]  /*b2110*/  ISETP.GT.AND P1, PT, R2, 0x2e, PT ;  /* 0x0000002e0200780c */ /* 0x000fe20003f24270 */
[----:B------:R3:W-:Y:S01]  /*b2120*/  STL [R1+0x2f04], R27 ;  /* 0x002f041b01007387 */ /* 0x0007e20000100800 */
[----:B-1----:R-:W-:Y:S01]  /*b2130*/  MOV R7, R27 ;  /* 0x0000001b00077202 */ /* 0x002fe20000000f00 */
        /* <DEDUP_REMOVED lines=12> */
[----:B-1----:R-:W-:-:S03]  /*b2200*/  IMAD.MOV.U32 R6, RZ, RZ, R11 ;  /* 0x000000ffff067224 */ /* 0x002fc600078e000b */
[----:B------:R1:W-:Y:S01]  /*b2210*/  STL [R1+0x2ee4], R25 ;  /* 0x002ee41901007387 */ /* 0x0003e20000100800 */
[----:B------:R-:W-:-:S03]  /*b2220*/  MOV R7, R25 ;  /* 0x0000001900077202 */ /* 0x000fc60000000f00 */
        /* <DEDUP_REMOVED lines=14> */
[----:B------:R-:W3:Y:S02]  /*b2310*/  LDL.LU R49, [R1+0x2e64] ;  /* 0x002e640001317983 */ /* 0x000ee40000300800 */
[----:B------:R-:W3:Y:S01]  /*b2320*/  LDL.LU R48, [R1+0x2e70] ;  /* 0x002e700001307983 */ /* 0x000ee20000300800 */
[----:B-1----:R-:W-:Y:S01]  /*b2330*/  MOV R7, R24 ;  /* 0x0000001800077202 */ /* 0x002fe20000000f00 */
        /* <DEDUP_REMOVED lines=43> */
[--C-:B------:R-:W-:Y:S01]  /*b25f0*/  IMAD.X R49, R49, 0x1, R3.reuse, P2 ;  /* 0x0000000131317824 */ /* 0x100fe200010e0603 */
[----:B------:R-:W-:Y:S02]  /*b2600*/  IADD3 R10, P2, R10, R8, RZ ;  /* 0x000000080a0a7210 */ /* 0x000fe40007f5e0ff */
[----:B------:R-:W-:Y:S01]  /*b2610*/  IADD3 R5, R4, 0x100000, RZ ;  /* 0x0010000004057810 */ /* 0x000fe20007ffe0ff */
[----:B------:R-:W-:Y:S01]  /*b2620*/  IMAD.MOV.U32 R6, RZ, RZ, R48 ;  /* 0x000000ffff067224 */ /* 0x000fe200078e0030 */
[----:B------:R-:W-:Y:S01]  /*b2630*/  MOV R7, R49 ;  /* 0x0000003100077202 */ /* 0x000fe20000000f00 */
[----:B------:R-:W-:Y:S01]  /*b2640*/  IMAD.X R24, R24, 0x1, R3, P2 ;  /* 0x0000000118187824 */ /* 0x000fe200010e0603 */
[----:B------:R-:W-:Y:S01]  /*b2650*/  STL [R1+0x2e70], R48 ;  /* 0x002e703001007387 */ /* 0x000fe20000100800 */
[----:B------:R-:W-:Y:S03]  /*b2660*/  STL [R1+0x2e64], R49 ;  /* 0x002e643101007387 */ /* 0x000fe60000100800 */
[----:B------:R1:W-:Y:S01]  /*b2670*/  LDGSTS.E [R5+-0x7be00], [R6.64], P1 ;  /* 0x8420000006057fae */ /* 0x0003e20008921844 */
[----:B------:R-:W-:Y:S01]  /*b2680*/  STL [R1+0x2e50], R10 ;  /* 0x002e500a01007387 */ /* 0x000fe20000100800 */
[----:B------:R-:W-:Y:S01]  /*b2690*/  ISETP.GT.AND P1, PT, R2, 0x46, PT ;  /* 0x000000460200780c */ /* 0x000fe20003f24270 */
[----:B------:R1:W-:Y:S02]  /*b26a0*/  STL [R1+0x2e44], R24 ;  /* 0x002e441801007387 */ /* 0x0003e40000100800 */
[----:B-1----:R-:W-:Y:S01]  /*b26b0*/  MOV R7, R24 ;  /* 0x0000001800077202 */ /* 0x002fe20000000f00 */
        /* <DEDUP_REMOVED lines=46> */
[----:B------:R-:W-:Y:S01]  /*b29a0*/  IADD3 R5, R4, 0x100000, RZ ;  /* 0x0010000004057810 */ /* 0x000fe20007ffe0ff */
[----:B------:R-:W-:Y:S01]  /*b29b0*/  STL [R1+0x2df0], R10 ;  /* 0x002df00a01007387 */ /* 0x000fe20000100800 */
        /* <DEDUP_REMOVED lines=11> */
[----:B---3--:R-:W-:-:S05]  /*b2a70*/  IADD3 R26, P2, R26, R8, RZ ;  /* 0x000000081a1a7210 */ /* 0x008fca0007f5e0ff */
[----:B------:R-:W-:Y:S01]  /*b2a80*/  IMAD.X R27, R27, 0x1, R3, P2 ;  /* 0x000000011b1b7824 */ /* 0x000fe200010e0603 */
[----:B------:R-:W-:Y:S01]  /*b2a90*/  STL [R1+0x2dd0], R26 ;  /* 0x002dd01a01007387 */ /* 0x000fe20000100800 */
[----:B------:R-:W-:-:S03]  /*b2aa0*/  IMAD.MOV.U32 R6, RZ, RZ, R26 ;  /* 0x000000ffff067224 */ /* 0x000fc600078e001a */
[----:B------:R-:W-:Y:S01]  /*b2ab0*/  MOV R7, R27 ;  /* 0x0000001b00077202 */ /* 0x000fe20000000f00 */
        /* <DEDUP_REMOVED lines=37> */
[----:B------:R-:W-:Y:S02]  /*b2d10*/  MOV R7, R24 ;  /* 0x0000001800077202 */ /* 0x000fe40000000f00 */
[----:B------:R-:W-:Y:S01]  /*b2d20*/  SEL R5, RZ, 0x4, !P1 ;  /* 0x00000004ff057807 */ /* 0x000fe20004800000 */
[----:B-1----:R-:W3:Y:S01]  /*b2d30*/  LDL.LU R24, [R1+0x2d04] ;  /* 0x002d040001187983 */ /* 0x002ee20000300800 */
        /* <DEDUP_REMOVED lines=56> */
[----:B--2---:R-:W-:-:S05]  /*b30c0*/  IADD3 R48, P2, R48, R8, RZ ;  /* 0x0000000830307210 */ /* 0x004fca0007f5e0ff */
[----:B------:R-:W-:Y:S02]  /*b30d0*/  IMAD.X R49, R49, 0x1, R3, P2 ;  /* 0x0000000131317824 */ /* 0x000fe400010e0603 */
[----:B------:R-:W-:-:S03]  /*b30e0*/  IMAD.MOV.U32 R6, RZ, RZ, R48 ;  /* 0x000000ffff067224 */ /* 0x000fc600078e0030 */
[----:B------:R-:W-:-:S05]  /*b30f0*/  MOV R7, R49 ;  /* 0x0000003100077202 */ /* 0x000fca0000000f00 */
[----:B------:R1:W-:Y:S01]  /*b3100*/  LDGSTS.E [R5+-0x78e00], [R6.64], P1 ;  /* 0x8720000006057fae */ /* 0x0003e20008921844 */
[----:B------:R-:W-:Y:S02]  /*b3110*/  ISETP.GT.AND P1, PT, R2, 0x76, PT ;  /* 0x000000760200780c */ /* 0x000fe40003f24270 */
[----:B------:R-:W-:Y:S02]  /*b3120*/  IADD3 R26, P2, R26, R8, RZ ;  /* 0x000000081a1a7210 */ /* 0x000fe40007f5e0ff */
[----:B-1----:R-:W-:-:S04]  /*b3130*/  SEL R5, RZ, 0x4, !P1 ;  /* 0x00000004ff057807 */ /* 0x002fc80004800000 */
[----:B------:R-:W-:Y:S01]  /*b3140*/  SEL R5, R5, RZ, !P0 ;  /* 0x000000ff05057207 */ /* 0x000fe20004000000 */
[----:B------:R-:W-:-:S03]  /*b3150*/  IMAD.X R27, R27, 0x1, R3, P2 ;  /* 0x000000011b1b7824 */ /* 0x000fc600010e0603 */
[----:B------:R-:W-:Y:S01]  /*b3160*/  ISETP.NE.U32.AND P1, PT, R5, RZ, PT ;  /* 0x000000ff0500720c */ /* 0x000fe20003f25070 */
[----:B------:R-:W-:Y:S01]  /*b3170*/  STL [R1+0x2cf0], R48 ;  /* 0x002cf03001007387 */ /* 0x000fe20000100800 */
[----:B------:R1:W-:Y:S02]  /*b3180*/  STL [R1+0x2ce4], R49 ;  /* 0x002ce43101007387 */ /* 0x0003e40000100800 */
[----:B------:R2:W-:Y:S01]  /*b3190*/  STL [R1+0x2cd0], R26 ;  /* 0x002cd01a01007387 */ /* 0x0005e20000100800 */
[----:B------:R-:W-:Y:S01]  /*b31a0*/  IADD3 R5, R4, 0x100000, RZ ;  /* 0x0010000004057810 */ /* 0x000fe20007ffe0ff */
[----:B------:R-:W-:Y:S01]  /*b31b0*/  STL [R1+0x2cc4], R27 ;  /* 0x002cc41b01007387 */ /* 0x000fe20000100800 */
[----:B------:R-:W-:Y:S01]  /*b31c0*/  IMAD.MOV.U32 R6, RZ, RZ, R26 ;  /* 0x000000ffff067224 */ /* 0x000fe200078e001a */
[----:B------:R-:W-:Y:S02]  /*b31d0*/  MOV R7, R27 ;  /* 0x0000001b00077202 */ /* 0x000fe40000000f00 */
[----:B-1----:R-:W3:Y:S01]  /*b31e0*/  LDL.LU R49, [R1+0x305c] ;  /* 0x00305c0001317983 */ /* 0x002ee20000300800 */
[----:B------:R-:W3:Y:S03]  /*b31f0*/  LDL.LU R48, [R1+0x3068] ;  /* 0x0030680001307983 */ /* 0x000ee60000300800 */
[----:B------:R1:W-:Y:S01]  /*b3200*/  LDGSTS.E [R5+-0x78a00], [R6.64], P1 ;  /* 0x8760000006057fae */ /* 0x0003e20008921844 */
[----:B----4-:R-:W-:-:S05]  /*b3210*/  IADD3 R11, P2, R11, R8, RZ ;  /* 0x000000080b0b7210 */ /* 0x010fca0007f5e0ff */
[----:B--2---:R-:W-:Y:S01]  /*b3220*/  IMAD.X R25, R25, 0x1, R3, P2 ;  /* 0x0000000119197824 */ /* 0x004fe200010e0603 */
[----:B------:R2:W-:Y:S01]  /*b3230*/  STL [R1+0x2cb0], R11 ;  /* 0x002cb00b01007387 */ /* 0x0005e20000100800 */
[----:B-1----:R-:W-:-:S03]  /*b3240*/  IMAD.MOV.U32 R6, RZ, RZ, R11 ;  /* 0x000000ffff067224 */ /* 0x002fc600078e000b */
[----:B------:R1:W-:Y:S01]  /*b3250*/  STL [R1+0x2ca4], R25 ;  /* 0x002ca41901007387 */ /* 0x0003e20000100800 */
[----:B------:R-:W4:Y:S03]  /*b3260*/  LDL.LU R26, [R1+0x303c] ;  /* 0x00303c00011a7983 */ /* 0x000f260000300800 */
[----:B--2---:R-:W2:Y:S01]  /*b3270*/  LDL.LU R11, [R1+0x3048] ;  /* 0x00304800010b7983 */ /* 0x004ea20000300800 */
[----:B------:R-:W-:-:S04]  /*b3280*/  ISETP.GT.AND P1, PT, R2, 0x7a, PT ;  /* 0x0000007a0200780c */ /* 0x000fc80003f24270 */
[----:B------:R-:W-:-:S04]  /*b3290*/  SEL R5, RZ, 0x4, !P1 ;  /* 0x00000004ff057807 */ /* 0x000fc80004800000 */
[----:B------:R-:W-:-:S04]  /*b32a0*/  SEL R5, R5, RZ, !P0 ;  /* 0x000000ff05057207 */ /* 0x000fc80004000000 */
[----:B------:R-:W-:Y:S01]  /*b32b0*/  ISETP.NE.U32.AND P1, PT, R5, RZ, PT ;  /* 0x000000ff0500720c */ /* 0x000fe20003f25070 */
[----:B------:R-:W-:Y:S01]  /*b32c0*/  IADD3 R5, R4, 0x100000, RZ ;  /* 0x0010000004057810 */ /* 0x000fe20007ffe0ff */
[----:B------:R-:W-:-:S11]  /*b32d0*/  MOV R7, R25 ;  /* 0x0000001900077202 */ /* 0x000fd60000000f00 */
[----:B------:R1:W-:Y:S01]  /*b32e0*/  LDGSTS.E [R5+-0x78600], [R6.64], P1 ;  /* 0x87a0000006057fae */ /* 0x0003e20008921844 */
[----:B------:R-:W-:-:S04]  /*b32f0*/  ISETP.GT.AND P1, PT, R2, 0x7e, PT ;  /* 0x0000007e0200780c */ /* 0x000fc80003f24270 */
[----:B-1----:R-:W-:-:S04]  /*b3300*/  SEL R5, RZ, 0x4, !P1 ;  /* 0x00000004ff057807 */ /* 0x002fc80004800000 */
[----:B------:R-:W-:Y:S02]  /*b3310*/  SEL R5, R5, RZ, !P0 ;  /* 0x000000ff05057207 */ /* 0x000fe40004000000 */
[----:B------:R-:W-:-:S05]  /*b3320*/  IADD3 R10, P2, R10, R8, RZ ;  /* 0x000000080a0a7210 */ /* 0x000fca0007f5e0ff */
[----:B------:R-:W-:Y:S01]  /*b3330*/  IMAD.X R24, R24, 0x1, R3, P2 ;  /* 0x0000000118187824 */ /* 0x000fe200010e0603 */
[----:B------:R-:W-:Y:S04]  /*b3340*/  STL [R1+0x2c90], R10 ;  /* 0x002c900a01007387 */ /* 0x000fe80000100800 */
[----:B------:R1:W-:Y:S01]  /*b3350*/  STL [R1+0x2c84], R24 ;  /* 0x002c841801007387 */ /* 0x0003e20000100800 */
[----:B------:R-:W4:Y:S02]  /*b3360*/  LDL.LU R27, [R1+0x301c] ;  /* 0x00301c00011b7983 */ /* 0x000f240000300800 */
[----:B------:R-:W4:Y:S01]  /*b3370*/  LDL.LU R25, [R1+0x3028] ;  /* 0x0030280001197983 */ /* 0x000f220000300800 */
[----:B------:R-:W-:Y:S02]  /*b3380*/  ISETP.NE.U32.AND P1, PT, R5, RZ, PT ;  /* 0x000000ff0500720c */ /* 0x000fe40003f25070 */
[----:B------:R-:W-:Y:S01]  /*b3390*/  IADD3 R6, R4, 0x100000, RZ ;  /* 0x0010000004067810 */ /* 0x000fe20007ffe0ff */
[----:B------:R-:W-:-:S02]  /*b33a0*/  MOV R5, R24 ;  /* 0x0000001800057202 */ /* 0x000fc40000000f00 */
[----:B------:R-:W-:Y:S01]  /*b33b0*/  IMAD.MOV.U32 R4, RZ, RZ, R10 ;  /* 0x000000ffff047224 */ /* 0x000fe200078e000a */
[----:B-1----:R-:W4:Y:S01]  /*b33c0*/  LDL.LU R24, [R1+0x2ffc] ;  /* 0x002ffc0001187983 */ /* 0x002f220000300800 */
[----:B------:R-:W4:Y:S06]  /*b33d0*/  LDL.LU R10, [R1+0x3008] ;  /* 0x00300800010a7983 */ /* 0x000f2c0000300800 */
[----:B------:R1:W-:Y:S01]  /*b33e0*/  LDGSTS.E [R6+-0x78200], [R4.64], P1 ;  /* 0x87e0000004067fae */ /* 0x0003e20008921844 */
[----:B------:R-:W-:Y:S01]  /*b33f0*/  ISETP.GT.AND P1, PT, R2, 0x3, PT ;  /* 0x000000030200780c */ /* 0x000fe20003f24270 */
[----:B------:R-:W-:-:S03]  /*b3400*/  IMAD.SHL.U32 R252, R9, 0x4, RZ ;  /* 0x0000000409fc7824 */ /* 0x000fc600078e00ff */
[----:B-1----:R-:W-:Y:S02]  /*b3410*/  SEL R4, RZ, 0x4, !P1 ;  /* 0x00000004ff047807 */ /* 0x002fe40004800000 */
[----:B------:R-:W-:Y:S02]  /*b3420*/  LOP3.LUT R168, R252, 0x60, RZ, 0x3c, !PT ;  /* 0x00000060fca87812 */ /* 0x000fe400078e3cff */
[----:B------:R-:W-:-:S04]  /*b3430*/  SEL R4, R4, RZ, !P0 ;  /* 0x000000ff04047207 */ /* 0x000fc80004000000 */
[----:B------:R-:W-:Y:S01]  /*b3440*/  ISETP.NE.U32.AND P1, PT, R4, RZ, PT ;  /* 0x000000ff0400720c */ /* 0x000fe20003f25070 */
[----:B------:R-:W-:-:S05]  /*b3450*/  IMAD R4, R166, 0x8000, R168 ;  /* 0x00008000a6047824 */ /* 0x000fca00078e02a8 */
[----:B------:R-:W-:Y:S02]  /*b3460*/  IADD3 R5, R4, 0x100000, RZ ;  /* 0x0010000004057810 */ /* 0x000fe40007ffe0ff */
[----:B---3--:R-:W-:-:S04]  /*b3470*/  IADD3 R48, P2, R48, R8, RZ ;  /* 0x0000000830307210 */ /* 0x008fc80007f5e0ff */
[----:B------:R-:W-:Y:S01]  /*b3480*/  IADD3.X R49, R49, R3, RZ, P2, !PT ;  /* 0x0000000331317210 */ /* 0x000fe200017fe4ff */
[----:B------:R-:W-:Y:S01]  /*b3490*/  STL [R1+0x3068], R48 ;  /* 0x0030683001007387 */ /* 0x000fe20000100800 */
[----:B------:R-:W-:-:S03]  /*b34a0*/  IMAD.MOV.U32 R6, RZ, RZ, R48 ;  /* 0x000000ffff067224 */ /* 0x000fc600078e0030 */
[----:B------:R1:W-:Y:S01]  /*b34b0*/  STL [R1+0x305c], R49 ;  /* 0x00305c3101007387 */ /* 0x0003e20000100800 */
[----:B------:R-:W-:-:S05]  /*b34c0*/  IMAD.MOV.U32 R7, RZ, RZ, R49 ;  /* 0x000000ffff077224 */ /* 0x000fca00078e0031 */
[----:B------:R3:W-:Y:S01]  /*b34d0*/  LDGSTS.E [R5+-0x7fd00], [R6.64], P1 ;  /* 0x8030000006057fae */ /* 0x0007e20008921844 */
[----:B--2---:R-:W-:-:S04]  /*b34e0*/  IADD3 R11, P2, R11, R8, RZ ;  /* 0x000000080b0b7210 */ /* 0x004fc80007f5e0ff */
[----:B----4-:R-:W-:Y:S01]  /*b34f0*/  IADD3.X R26, R26, R3, RZ, P2, !PT ;  /* 0x000000031a1a7210 */ /* 0x010fe200017fe4ff */
[----:B------:R-:W-:Y:S04]  /*b3500*/  STL [R1+0x3048], R11 ;  /* 0x0030480b01007387 */ /* 0x000fe80000100800 */
[----:B------:R2:W-:Y:S01]  /*b3510*/  STL [R1+0x303c], R26 ;  /* 0x00303c1a01007387 */ /* 0x0005e20000100800 */
[----:B-1----:R-:W4:Y:S02]  /*b3520*/  LDL.LU R49, [R1+0x2fdc] ;  /* 0x002fdc0001317983 */ /* 0x002f240000300800 */
[----:B------:R-:W4:Y:S02]  /*b3530*/  LDL.LU R48, [R1+0x2fe8] ;  /* 0x002fe80001307983 */ /* 0x000f240000300800 */
[----:B---3--:R-:W-:-:S02]  /*b3540*/  IMAD.MOV.U32 R7, RZ, RZ, R26 ;  /* 0x000000ffff077224 */ /* 0x008fc400078e001a */
[----:B------:R-:W-:Y:S01]  /*b3550*/  IMAD.MOV.U32 R6, RZ, RZ, R11 ;  /* 0x000000ffff067224 */ /* 0x000fe200078e000b */
[----:B--2---:R-:W2:Y:S01]  /*b3560*/  LDL.LU R26, [R1+0x2fbc] ;  /* 0x002fbc00011a7983 */ /* 0x004ea20000300800 */
[----:B------:R-:W3:Y:S01]  /*b3570*/  LDL.LU R11, [R1+0x2fc8] ;  /* 0x002fc800010b7983 */ /* 0x000ee20000300800 */
        /* <DEDUP_REMOVED lines=10> */
[-C--:B------:R-:W-:Y:S02]  /*b3620*/  IADD3 R25, P2, R25, R8.reuse, RZ ;  /* 0x0000000819197210 */ /* 0x080fe40007f5e0ff */
[----:B------:R-:W-:Y:S02]  /*b3630*/  ISETP.NE.U32.AND P1, PT, R5, RZ, PT ;  /* 0x000000ff0500720c */ /* 0x000fe40003f25070 */
[-C--:B------:R-:W-:Y:S02]  /*b3640*/  IADD3.X R27, R27, R3.reuse, RZ, P2, !PT ;  /* 0x000000031b1b7210 */ /* 0x080fe400017fe4ff */
[----:B------:R-:W-:Y:S01]  /*b3650*/  IADD3 R10, P2, R10, R8, RZ ;  /* 0x000000080a0a7210 */ /* 0x000fe20007f5e0ff */
[----:B------:R-:W-:Y:S03]  /*b3660*/  STL [R1+0x3028], R25 ;  /* 0x0030281901007387 */ /* 0x000fe60000100800 */
[----:B------:R-:W-:Y:S01]  /*b3670*/  IADD3.X R24, R24, R3, RZ, P2, !PT ;  /* 0x0000000318187210 */ /* 0x000fe200017fe4ff */
[----:B------:R1:W-:Y:S01]  /*b3680*/  STL [R1+0x301c], R27 ;  /* 0x00301c1b01007387 */ /* 0x0003e20000100800 */
[----:B------:R-:W-:Y:S01]  /*b3690*/  IADD3 R5, R4, 0x100000, RZ ;  /* 0x0010000004057810 */ /* 0x000fe20007ffe0ff */
[----:B------:R-:W-:-:S02]  /*b36a0*/  IMAD.MOV.U32 R6, RZ, RZ, R25 ;  /* 0x000000ffff067224 */ /* 0x000fc400078e0019 */
[----:B------:R-:W-:Y:S01]  /*b36b0*/  IMAD.MOV.U32 R7, RZ, RZ, R27 ;  /* 0x000000ffff077224 */ /* 0x000fe200078e001b */
[----:B------:R-:W-:Y:S01]  /*b36c0*/  STL [R1+0x3008], R10 ;  /* 0x0030080a01007387 */ /* 0x000fe20000100800 */
[----:B------:R1:W-:Y:S03]  /*b36d0*/  STL [R1+0x2ffc], R24 ;  /* 0x002ffc1801007387 */ /* 0x0003e60000100800 */
[----:B------:R1:W-:Y:S04]  /*b36e0*/  LDGSTS.E [R5+-0x7f500], [R6.64], P1 ;  /* 0x80b0000006057fae */ /* 0x0003e80008921844 */
[----:B-1----:R-:W2:Y:S01]  /*b36f0*/  LDL.LU R27, [R1+0x2f9c] ;  /* 0x002f9c00011b7983 */ /* 0x002ea20000300800 */
[----:B------:R-:W2:Y:S01]  /*b3700*/  LDL.LU R25, [R1+0x2fa8] ;  /* 0x002fa80001197983 */ /* 0x000ea20000300800 */
[----:B------:R-:W-:Y:S01]  /*b3710*/  ISETP.GT.AND P1, PT, R2, 0xf, PT ;  /* 0x0000000f0200780c */ /* 0x000fe20003f24270 */
[----:B------:R-:W-:-:S02]  /*b3720*/  IMAD.MOV.U32 R7, RZ, RZ, R24 ;  /* 0x000000ffff077224 */ /* 0x000fc400078e0018 */
        /* <DEDUP_REMOVED lines=14> */
[----:B----4-:R-:W-:-:S04]  /*b3810*/  IADD3 R48, P2, R48, R8, RZ ;  /* 0x0000000830307210 */ /* 0x010fc80007f5e0ff */
[-C--:B------:R-:W-:Y:S02]  /*b3820*/  IADD3.X R49, R49, R3.reuse, RZ, P2, !PT ;  /* 0x0000000331317210 */ /* 0x080fe400017fe4ff */
[----:B---3--:R-:W-:Y:S01]  /*b3830*/  IADD3 R11, P2, R11, R8, RZ ;  /* 0x000000080b0b7210 */ /* 0x008fe20007f5e0ff */
[----:B------:R-:W-:Y:S03]  /*b3840*/  STL [R1+0x2fe8], R48 ;  /* 0x002fe83001007387 */ /* 0x000fe60000100800 */
[----:B--2---:R-:W-:Y:S01]  /*b3850*/  IADD3.X R26, R26, R3, RZ, P2, !PT ;  /* 0x000000031a1a7210 */ /* 0x004fe200017fe4ff */
[----:B------:R1:W-:Y:S01]  /*b3860*/  STL [R1+0x2fdc], R49 ;  /* 0x002fdc3101007387 */ /* 0x0003e20000100800 */
[----:B------:R-:W-:Y:S02]  /*b3870*/  IMAD.MOV.U32 R6, RZ, RZ, R48 ;  /* 0x000000ffff067224 */ /* 0x000fe400078e0030 */
[----:B------:R-:W-:-:S02]  /*b3880*/  IMAD.MOV.U32 R7, RZ, RZ, R49 ;  /* 0x000000ffff077224 */ /* 0x000fc400078e0031 */
[----:B------:R-:W-:Y:S01]  /*b3890*/  STL [R1+0x2fc8], R11 ;  /* 0x002fc80b01007387 */ /* 0x000fe20000100800 */
[----:B------:R2:W-:Y:S04]  /*b38a0*/  STL [R1+0x2fbc], R26 ;  /* 0x002fbc1a01007387 */ /* 0x0005e80000100800 */
[----:B------:R3:W-:Y:S04]  /*b38b0*/  LDGSTS.E [R5+-0x7ed00], [R6.64], P1 ;  /* 0x8130000006057fae */ /* 0x0007e80008921844 */
[----:B-1----:R-:W4:Y:S01]  /*b38c0*/  LDL.LU R49, [R1+0x2f5c] ;  /* 0x002f5c0001317983 */ /* 0x002f220000300800 */
        /* <DEDUP_REMOVED lines=17> */
[----:B------:R-:W-:Y:S01]  /*b39e0*/  IADD3.X R27, R27, R3, RZ, P2, !PT ;  /* 0x000000031b1b7210 */ /* 0x000fe200017fe4ff */
[----:B------:R-:W-:Y:S01]  /*b39f0*/  STL [R1+0x2fa8], R25 ;  /* 0x002fa81901007387 */ /* 0x000fe20000100800 */
[----:B------:R-:W-:-:S03]  /*b3a00*/  IADD3 R10, P2, R10, R8, RZ ;  /* 0x000000080a0a7210 */ /* 0x000fc60007f5e0ff */
[----:B------:R1:W-:Y:S01]  /*b3a10*/  STL [R1+0x2f9c], R27 ;  /* 0x002f9c1b01007387 */ /* 0x0003e20000100800 */
[----:B------:R-:W-:Y:S02]  /*b3a20*/  IADD3.X R24, R24, R3, RZ, P2, !PT ;  /* 0x0000000318187210 */ /* 0x000fe400017fe4ff */
[----:B------:R-:W-:Y:S01]  /*b3a30*/  IADD3 R5, R4, 0x100000, RZ ;  /* 0x0010000004057810 */ /* 0x000fe20007ffe0ff */
[----:B------:R-:W-:Y:S02]  /*b3a40*/  IMAD.MOV.U32 R6, RZ, RZ, R25 ;  /* 0x000000ffff067224 */ /* 0x000fe400078e0019 */
[----:B------:R-:W-:Y:S01]  /*b3a50*/  IMAD.MOV.U32 R7, RZ, RZ, R27 ;  /* 0x000000ffff077224 */ /* 0x000fe200078e001b */
[----:B------:R-:W-:Y:S01]  /*b3a60*/  STL [R1+0x2f88], R10 ;  /* 0x002f880a01007387 */ /* 0x000fe20000100800 */
[----:B------:R1:W-:Y:S03]  /*b3a70*/  STL [R1+0x2f7c], R24 ;  /* 0x002f7c1801007387 */ /* 0x0003e60000100800 */
[----:B-1----:R-:W2:Y:S01]  /*b3a80*/  LDL.LU R27, [R1+0x2f1c] ;  /* 0x002f1c00011b7983 */ /* 0x002ea20000300800 */
[----:B------:R-:W2:Y:S03]  /*b3a90*/  LDL.LU R25, [R1+0x2f28] ;  /* 0x002f280001197983 */ /* 0x000ea60000300800 */
        /* <DEDUP_REMOVED lines=48> */
[----:B------:R-:W-:Y:S01]  /*b3da0*/  IADD3 R5, R4, 0x100000, RZ ;  /* 0x0010000004057810 */ /* 0x000fe20007ffe0ff */
[----:B------:R-:W-:Y:S02]  /*b3db0*/  IMAD.MOV.U32 R6, RZ, RZ, R25 ;  /* 0x000000ffff067224 */ /* 0x000fe400078e0019 */
[----:B------:R1:W-:Y:S01]  /*b3dc0*/  STL [R1+0x2f1c], R27 ;  /* 0x002f1c1b01007387 */ /* 0x0003e20000100800 */
[----:B------:R-:W-:-:S04]  /*b3dd0*/  IADD3 R10, P2, R10, R8, RZ ;  /* 0x000000080a0a7210 */ /* 0x000fc80007f5e0ff */
[----:B------:R-:W-:Y:S01]  /*b3de0*/  IADD3.X R24, R24, R3, RZ, P2, !PT ;  /* 0x0000000318187210 */ /* 0x000fe200017fe4ff */
[----:B------:R-:W-:Y:S01]  /*b3df0*/  IMAD.MOV.U32 R7, RZ, RZ, R27 ;  /* 0x000000ffff077224 */ /* 0x000fe200078e001b */
[----:B------:R-:W-:Y:S03]  /*b3e00*/  STL [R1+0x2f08], R10 ;  /* 0x002f080a01007387 */ /* 0x000fe60000100800 */
[----:B------:R1:W-:Y:S02]  /*b3e10*/  STL [R1+0x2efc], R24 ;  /* 0x002efc1801007387 */ /* 0x0003e40000100800 */
[----:B-1----:R-:W2:Y:S01]  /*b3e20*/  LDL.LU R27, [R1+0x2e9c] ;  /* 0x002e9c00011b7983 */ /* 0x002ea20000300800 */
[----:B------:R-:W2:Y:S04]  /*b3e30*/  LDL.LU R25, [R1+0x2ea8] ;  /* 0x002ea80001197983 */ /* 0x000ea80000300800 */
        /* <DEDUP_REMOVED lines=225> */
[----:B------:R-:W-:Y:S01]  /*b4c50*/  IADD3 R10, P2, R10, R8, RZ ;  /* 0x000000080a0a7210 */ /* 0x000fe20007f5e0ff */
[----:B------:R-:W-:-:S03]  /*b4c60*/  IMAD.MOV.U32 R7, RZ, RZ, R27 ;  /* 0x000000ffff077224 */ /* 0x000fc600078e001b */
[----:B------:R-:W-:Y:S01]  /*b4c70*/  IADD3.X R24, R24, R3, RZ, P2, !PT ;  /* 0x0000000318187210 */ /* 0x000fe200017fe4ff */
[----:B------:R-:W-:Y:S04]  /*b4c80*/  STL [R1+0x2d08], R10 ;  /* 0x002d080a01007387 */ /* 0x000fe80000100800 */
[----:B------:R1:W-:Y:S04]  /*b4c90*/  LDGSTS.E [R5+-0x79500], [R6.64], P1 ;  /* 0x86b0000006057fae */ /* 0x0003e80008921844 */
[----:B------:R1:W-:Y:S02]  /*b4ca0*/  STL [R1+0x2cfc], R24 ;  /* 0x002cfc1801007387 */ /* 0x0003e40000100800 */
[----:B-1----:R-:W2:Y:S02]  /*b4cb0*/  LDL.LU R27, [R1+0x2c9c] ;  /* 0x002c9c00011b7983 */ /* 0x002ea40000300800 */
[----:B------:R-:W2:Y:S01]  /*b4cc0*/  LDL.LU R25, [R1+0x2ca8] ;  /* 0x002ca80001197983 */ /* 0x000ea20000300800 */
[----:B------:R-:W-:-:S04]  /*b4cd0*/  ISETP.GT.AND P1, PT, R2, 0x6f, PT ;  /* 0x0000006f0200780c */ /* 0x000fc80003f24270 */
[----:B------:R-:W-:-:S04]  /*b4ce0*/  SEL R5, RZ, 0x4, !P1 ;  /* 0x00000004ff057807 */ /* 0x000fc80004800000 */
[----:B------:R-:W-:-:S04]  /*b4cf0*/  SEL R5, R5, RZ, !P0 ;  /* 0x000000ff05057207 */ /* 0x000fc80004000000 */
[----:B------:R-:W-:Y:S01]  /*b4d00*/  ISETP.NE.U32.AND P1, PT, R5, RZ, PT ;  /* 0x000000ff0500720c */ /* 0x000fe20003f25070 */
[----:B------:R-:W-:Y:S02]  /*b4d10*/  IADD3 R5, R4, 0x100000, RZ ;  /* 0x0010000004057810 */ /* 0x000fe40007ffe0ff */
[----:B------:R-:W-:Y:S02]  /*b4d20*/  IMAD.MOV.U32 R6, RZ, RZ, R10 ;  /* 0x000000ffff067224 */ /* 0x000fe400078e000a */
[----:B------:R-:W-:Y:S02]  /*b4d30*/  IMAD.MOV.U32 R7, RZ, RZ, R24 ;  /* 0x000000ffff077224 */ /* 0x000fe400078e0018 */
[----:B------:R-:W2:Y:S01]  /*b4d40*/  LDL.LU R24, [R1+0x2c7c] ;  /* 0x002c7c0001187983 */ /* 0x000ea20000300800 */
[----:B------:R-:W2:Y:S05]  /*b4d50*/  LDL.LU R10, [R1+0x2c88] ;  /* 0x002c8800010a7983 */ /* 0x000eaa0000300800 */
[----:B------:R1:W-:Y:S01]  /*b4d60*/  LDGSTS.E [R5+-0x79100], [R6.64], P1 ;  /* 0x86f0000006057fae */ /* 0x0003e20008921844 */
[----:B------:R-:W-:-:S04]  /*b4d70*/  ISETP.GT.AND P1, PT, R2, 0x73, PT ;  /* 0x000000730200780c */ /* 0x000fc80003f24270 */
[----:B-1----:R-:W-:-:S04]  /*b4d80*/  SEL R5, RZ, 0x4, !P1 ;  /* 0x00000004ff057807 */ /* 0x002fc80004800000 */
[----:B------:R-:W-:-:S04]  /*b4d90*/  SEL R5, R5, RZ, !P0 ;  /* 0x000000ff05057207 */ /* 0x000fc80004000000 */
[----:B------:R-:W-:Y:S01]  /*b4da0*/  ISETP.NE.U32.AND P1, PT, R5, RZ, PT ;  /* 0x000000ff0500720c */ /* 0x000fe20003f25070 */
[----:B------:R-:W-:Y:S01]  /*b4db0*/  IADD3 R5, R4, 0x100000, RZ ;  /* 0x0010000004057810 */ /* 0x000fe20007ffe0ff */
[----:B------:R-:W-:Y:S01]  /*b4dc0*/  HMMA.1688.F32.TF32 R12, R56, R50, R80 ;  /* 0x00000032380c723c */ /* 0x000fe20000081050 */
[----:B----4-:R-:W-:-:S04]  /*b4dd0*/  IADD3 R48, P2, R48, R8, RZ ;  /* 0x0000000830307210 */ /* 0x010fc80007f5e0ff */
[----:B------:R-:W-:Y:S01]  /*b4de0*/  IADD3.X R49, R49, R3, RZ, P2, !PT ;  /* 0x0000000331317210 */ /* 0x000fe200017fe4ff */
[----:B------:R-:W-:Y:S01]  /*b4df0*/  IMAD.MOV.U32 R6, RZ, RZ, R48 ;  /* 0x000000ffff067224 */ /* 0x000fe200078e0030 */
[----:B---3--:R-:W-:-:S03]  /*b4e00*/  IADD3 R11, P2, R11, R8, RZ ;  /* 0x000000080b0b7210 */ /* 0x008fc60007f5e0ff */
[----:B------:R-:W-:Y:S01]  /*b4e10*/  IMAD.MOV.U32 R7, RZ, RZ, R49 ;  /* 0x000000ffff077224 */ /* 0x000fe200078e0031 */
[----:B------:R-:W-:Y:S01]  /*b4e20*/  STL [R1+0x2ce8], R48 ;  /* 0x002ce83001007387 */ /* 0x000fe20000100800 */
[----:B--2---:R-:W-:-:S03]  /*b4e30*/  IADD3.X R26, R26, R3, RZ, P2, !PT ;  /* 0x000000031a1a7210 */ /* 0x004fc600017fe4ff */
[----:B------:R-:W-:Y:S04]  /*b4e40*/  STL [R1+0x2cdc], R49 ;  /* 0x002cdc3101007387 */ /* 0x000fe80000100800 */
[----:B------:R-:W-:Y:S04]  /*b4e50*/  STL [R1+0x2cc8], R11 ;  /* 0x002cc80b01007387 */ /* 0x000fe80000100800 */
[----:B------:R1:W-:Y:S01]  /*b4e60*/  LDGSTS.E [R5+-0x78d00], [R6.64], P1 ;  /* 0x8730000006057fae */ /* 0x0003e20008921844 */
[----:B------:R2:W-:Y:S02]  /*b4e70*/  STL [R1+0x2cbc], R26 ;  /* 0x002cbc1a01007387 */ /* 0x0005e40000100800 */
[----:B------:R-:W3:Y:S02]  /*b4e80*/  LDL.LU R50, [R1+0x2c74] ;  /* 0x002c740001327983 */ /* 0x000ee40000300800 */
[----:B-1----:R-:W-:-:S02]  /*b4e90*/  IMAD.MOV.U32 R7, RZ, RZ, R26 ;  /* 0x000000ffff077224 */ /* 0x002fc400078e001a */
[----:B------:R-:W-:Y:S01]  /*b4ea0*/  IMAD.MOV.U32 R6, RZ, RZ, R11 ;  /* 0x000000ffff067224 */ /* 0x000fe200078e000b */
[----:B--2---:R-:W2:Y:S01]  /*b4eb0*/  LDL.LU R26, [R1+0x2c80] ;  /* 0x002c8000011a7983 */ /* 0x004ea20000300800 */
[----:B------:R-:W4:Y:S02]  /*b4ec0*/  LDL.LU R48, [R1+0x2c6c] ;  /* 0x002c6c0001307983 */ /* 0x000f240000300800 */
        /* <DEDUP_REMOVED lines=16> */
[----:B------:R-:W-:-:S05]  /*b4fd0*/  IMAD.MOV.U32 R7, RZ, RZ, R27 ;  /* 0x000000ffff077224 */ /* 0x000fca00078e001b */
[----:B------:R1:W-:Y:S01]  /*b4fe0*/  LDGSTS.E [R5+-0x78500], [R6.64], P1 ;  /* 0x87b0000006057fae */ /* 0x0003e20008921844 */
[----:B------:R-:W-:-:S04]  /*b4ff0*/  ISETP.GT.AND P1, PT, R2, 0x7f, PT ;  /* 0x0000007f0200780c */ /* 0x000fc80003f24270 */
[----:B-1----:R-:W-:Y:S02]  /*b5000*/  SEL R5, RZ, 0x4, !P1 ;  /* 0x00000004ff057807 */ /* 0x002fe40004800000 */
[----:B------:R-:W-:Y:S02]  /*b5010*/  IADD3 R10, P2, R10, R8, RZ ;  /* 0x000000080a0a7210 */ /* 0x000fe40007f5e0ff */
[----:B------:R-:W-:Y:S02]  /*b5020*/  SEL R5, R5, RZ, !P0 ;  /* 0x000000ff05057207 */ /* 0x000fe40004000000 */
[----:B------:R-:W-:Y:S02]  /*b5030*/  IADD3.X R24, R24, R3, RZ, P2, !PT ;  /* 0x0000000318187210 */ /* 0x000fe400017fe4ff */
[----:B------:R-:W-:Y:S02]  /*b5040*/  ISETP.NE.U32.AND P1, PT, R5, RZ, PT ;  /* 0x000000ff0500720c */ /* 0x000fe40003f25070 */
[----:B------:R-:W-:Y:S01]  /*b5050*/  IADD3 R6, R4, 0x100000, RZ ;  /* 0x0010000004067810 */ /* 0x000fe20007ffe0ff */
[----:B------:R-:W-:-:S02]  /*b5060*/  IMAD.MOV.U32 R4, RZ, RZ, R10 ;  /* 0x000000ffff047224 */ /* 0x000fc400078e000a */
[----:B------:R-:W-:Y:S01]  /*b5070*/  IMAD.MOV.U32 R5, RZ, RZ, R24 ;  /* 0x000000ffff057224 */ /* 0x000fe200078e0018 */
[----:B------:R-:W-:-:S07]  /*b5080*/  LOP3.LUT R8, R9, 0x40, RZ, 0xfc, !PT ;  /* 0x0000004009087812 */ /* 0x000fce00078efcff */
[----:B------:R1:W-:Y:S01]  /*b5090*/  LDGSTS.E [R6+-0x78100], [R4.64], P1 ;  /* 0x87f0000004067fae */ /* 0x0003e20008921844 */
[-C--:B------:R-:W-:Y:S01]  /*b50a0*/  ISETP.GE.AND P1, PT, R9, R2.reuse, PT ;  /* 0x000000020900720c */ /* 0x080fe20003f26270 */
[----:B------:R-:W-:Y:S01]  /*b50b0*/  MOV R9, c[0x0][0x18c] ;  /* 0x0000630000097a02 */ /* 0x000fe20000000f00 */
[----:B------:R-:W-:-:S04]  /*b50c0*/  ISETP.GE.AND P2, PT, R8, R2, PT ;  /* 0x000000020800720c */ /* 0x000fc80003f46270 */
[----:B------:R-:W-:-:S04]  /*b50d0*/  IMAD.SHL.U32 R165, R9, 0x80, RZ ;  /* 0x0000008009a57824 */ /* 0x000fc800078e00ff */
[----:B------:R-:W-:Y:S01]  /*b50e0*/  IMAD.SHL.U32 R165, R165, 0x4, RZ ;  /* 0x00000004a5a57824 */ /* 0x000fe200078e00ff */
[----:B------:R-:W-:Y:S01]  /*b50f0*/  SEL R2, RZ, 0x4, P2 ;  /* 0x00000004ff027807 */ /* 0x000fe20001000000 */
[----:B------:R1:W-:Y:S01]  /*b5100*/  STL [R1+0x2ca8], R25 ;  /* 0x002ca81901007387 */ /* 0x0003e20000100800 */
[----:B------:R1:W-:Y:S02]  /*b5110*/  STL [R1+0x2c9c], R27 ;  /* 0x002c9c1b01007387 */ /* 0x0003e40000100800 */
        /* <DEDUP_REMOVED lines=10> */
[----:B------:R2:W-:Y:S01]  /*b51c0*/  STL [R1+0x2c88], R10 ;  /* 0x002c880a01007387 */ /* 0x0005e20000100800 */
[----:B------:R2:W-:Y:S01]  /*b51d0*/  STL [R1+0x2c7c], R24 ;  /* 0x002c7c1801007387 */ /* 0x0005e20000100800 */
[C---:B------:R-:W-:Y:S08]  /*b51e0*/  HMMA.1688.F32.TF32 R28, R56.reuse, R118, R84 ;  /* 0x00000076381c723c */ /* 0x040ff00000081054 */
[C---:B------:R-:W-:Y:S08]  /*b51f0*/  HMMA.1688.F32.TF32 R32, R56.reuse, R34, R76 ;  /* 0x000000223820723c */ /* 0x040ff0000008104c */
[C---:B------:R-:W-:Y:S08]  /*b5200*/  HMMA.1688.F32.TF32 R36, R56.reuse, R38, R68 ;  /* 0x000000263824723c */ /* 0x040ff00000081044 */
[C---:B------:R-:W-:Y:S08]  /*b5210*/  HMMA.1688.F32.TF32 R40, R56.reuse, R42, R64 ;  /* 0x0000002a3828723c */ /* 0x040ff00000081040 */
[----:B------:R-:W-:Y:S01]  /*b5220*/  HMMA.1688.F32.TF32 R44, R56, R46, R60 ;  /* 0x0000002e382c723c */ /* 0x000fe2000008103c */
[----:B-1----:R-:W-:-:S02]  /*b5230*/  SEL R4, RZ, 0x4, P1 ;  /* 0x00000004ff047807 */ /* 0x002fc40000800000 */
[----:B------:R-:W-:Y:S02]  /*b5240*/  SEL R2, R2, RZ, !P0 ;  /* 0x000000ff02027207 */ /* 0x000fe40004000000 */
[----:B------:R-:W-:Y:S02]  /*b5250*/  SEL R4, R4, RZ, !P0 ;  /* 0x000000ff04047207 */ /* 0x000fe40004000000 */
[----:B------:R-:W-:Y:S02]  /*b5260*/  ISETP.NE.U32.AND P0, PT, R2, RZ, PT ;  /* 0x000000ff0200720c */ /* 0x000fe40003f05070 */
[----:B------:R-:W-:Y:S01]  /*b5270*/  ISETP.NE.U32.AND P1, PT, R4, RZ, PT ;  /* 0x000000ff0400720c */ /* 0x000fe20003f25070 */
[----:B------:R-:W-:Y:S01]  /*b5280*/  IMAD R4, R166, 0x40000, R167 ;  /* 0x00040000a6047824 */ /* 0x000fe200078e02a7 */
[-C--:B--2---:R-:W-:Y:S02]  /*b5290*/  IADD3 R26, P2, R26, R165.reuse, RZ ;  /* 0x000000a51a1a7210 */ /* 0x084fe40007f5e0ff */
[----:B---3--:R-:W-:-:S02]  /*b52a0*/  IADD3 R11, P3, R11, R165, RZ ;  /* 0x000000a50b0b7210 */ /* 0x008fc40007f7e0ff */
[----:B------:R-:W-:Y:S01]  /*b52b0*/  IADD3.X R50, R50, R0, RZ, P2, !PT ;  /* 0x0000000032327210 */ /* 0x000fe200017fe4ff */
[----:B------:R1:W-:Y:S02]  /*b52c0*/  STL [R1+0x2c80], R26 ;  /* 0x002c801a01007387 */ /* 0x0003e40000100800 */
[----:B----4-:R-:W-:Y:S02]  /*b52d0*/  IMAD.X R48, R48, 0x1, R0, P3 ;  /* 0x0000000130307824 */ /* 0x010fe400018e0600 */
[----:B------:R1:W-:Y:S01]  /*b52e0*/  STL [R1+0x2c74], R50 ;  /* 0x002c743201007387 */ /* 0x0003e20000100800 */
[----:B------:R1:W-:Y:S02]  /*b52f0*/  STL [R1+0x2c78], R11 ;  /* 0x002c780b01007387 */ /* 0x0003e40000100800 */
[----:B------:R1:W-:Y:S02]  /*b5300*/  STL [R1+0x2c6c], R48 ;  /* 0x002c6c3001007387 */ /* 0x0003e40000100800 */
        /* <DEDUP_REMOVED lines=10> */
[----:B-1----:R-:W4:Y:S04]  /*b53b0*/  LDL.LU R26, [R1+0x2ae4] ;  /* 0x002ae400011a7983 */ /* 0x002f280000300800 */
[----:B------:R-:W0:Y:S04]  /*b53c0*/  LDGDEPBAR ;  /* 0x00000000000079af */ /* 0x000e280000000000 */
[----:B------:R1:W-:Y:S04]  /*b53d0*/  LDGSTS.E [R4], [R6.64], P1 ;  /* 0x0000000006047fae */ /* 0x0003e80008921844 */
[----:B------:R-:W4:Y:S01]  /*b53e0*/  LDL.LU R2, [R1+0x2aec] ;  /* 0x002aec0001027983 */ /* 0x000f220000300800 */
[----:B-1----:R-:W-:-:S03]  /*b53f0*/  MOV R7, R48 ;  /* 0x0000003000077202 */ /* 0x002fc60000000f00 */
[----:B------:R-:W4:Y:S01]  /*b5400*/  LDL.LU R48, [R1+0x2ae0] ;  /* 0x002ae00001307983 */ /* 0x000f220000300800 */
[----:B------:R-:W-:-:S03]  /*b5410*/  IMAD.MOV.U32 R6, RZ, RZ, R11 ;  /* 0x000000ffff067224 */ /* 0x000fc600078e000b */
[----:B------:R-:W4:Y:S04]  /*b5420*/  LDL.LU R11, [R1+0x2ae8] ;  /* 0x002ae800010b7983 */ /* 0x000f280000300800 */
[----:B------:R1:W-:Y:S01]  /*b5430*/  LDGSTS.E [R4+0x100], [R6.64], P0 ;  /* 0x0010000006047fae */ /* 0x0003e20008121844 */
[----:B---3--:R-:W-:-:S05]  /*b5440*/  IADD3 R5, P2, R5, R165, RZ ;  /* 0x000000a505057210 */ /* 0x008fca0007f5e0ff */
[--C-:B--2---:R-:W-:Y:S01]  /*b5450*/  IMAD.X R27, R27, 0x1, R0.reuse, P2 ;  /* 0x000000011b1b7824 */ /* 0x104fe200010e0600 */
[----:B----4-:R-:W-:Y:S01]  /*b5460*/  IADD3 R24, P3, R24, R165, RZ ;  /* 0x000000a518187210 */ /* 0x010fe20007f7e0ff */
[----:B------:R-:W-:Y:S01]  /*b5470*/  STL [R1+0x2c00], R5 ;  /* 0x002c000501007387 */ /* 0x000fe20000100800 */
[----:B-1----:R-:W-:Y:S01]  /*b5480*/  MOV R6, R5 ;  /* 0x0000000500067202 */ /* 0x002fe20000000f00 */
[----:B------:R-:W-:Y:S02]  /*b5490*/  IMAD.MOV.U32 R7, RZ, RZ, R27 ;  /* 0x000000ffff077224 */ /* 0x000fe400078e001b */
[----:B------:R-:W-:Y:S01]  /*b54a0*/  IMAD.X R49, R49, 0x1, R0, P3 ;  /* 0x0000000131317824 */ /* 0x000fe200018e0600 */
[----:B------:R1:W-:Y:S04]  /*b54b0*/  STL [R1+0x2bec], R27 ;  /* 0x002bec1b01007387 */ /* 0x0003e80000100800 */
[----:B------:R-:W-:Y:S04]  /*b54c0*/  STL [R1+0x2bf4], R24 ;  /* 0x002bf41801007387 */ /* 0x000fe80000100800 */
[----:B------:R2:W-:Y:S04]  /*b54d0*/  LDGSTS.E [R4+0x1000], [R6.64], P1 ;  /* 0x0100000006047fae */ /* 0x0005e80008921844 */
[----:B-1----:R-:W3:Y:S04]  /*b54e0*/  LDL.LU R27, [R1+0x1c70] ;  /* 0x001c7000011b7983 */ /* 0x002ee80000300800 */
[----:B------:R1:W-:Y:S04]  /*b54f0*/  STL [R1+0x2bf0], R49 ;  /* 0x002bf03101007387 */ /* 0x0003e80000100800 */
[----:B------:R-:W4:Y:S01]  /*b5500*/  LDL.LU R5, [R1+0x1c78] ;  /* 0x001c780001057983 */ /* 0x000f220000300800 */
[----:B--2---:R-:W-:-:S03]  /*b5510*/  MOV R7, R49 ;  /* 0x0000003100077202 */ /* 0x004fc60000000f00 */
[----:B-1----:R-:W2:Y:S01]  /*b5520*/  LDL.LU R49, [R1+0x1c6c] ;  /* 0x001c6c0001317983 */ /* 0x002ea20000300800 */
[----:B------:R-:W-:Y:S01]  /*b5530*/  IMAD.MOV.U32 R6, RZ, RZ, R24 ;  /* 0x000000ffff067224 */ /* 0x000fe200078e0018 */
[-C--:B------:R-:W-:Y:S02]  /*b5540*/  IADD3 R8, P2, R8, R165.reuse, RZ ;  /* 0x000000a508087210 */ /* 0x080fe40007f5e0ff */
[----:B------:R-:W2:Y:S01]  /*b5550*/  LDL.LU R24, [R1+0x1c74] ;  /* 0x001c740001187983 */ /* 0x000ea20000300800 */
[----:B------:R-:W-:Y:S02]  /*b5560*/  IADD3 R9, P3, R9, R165, RZ ;  /* 0x000000a509097210 */ /* 0x000fe40007f7e0ff */
[--C-:B------:R-:W-:Y:S01]  /*b5570*/  IMAD.X R25, R25, 0x1, R0.reuse, P2 ;  /* 0x0000000119197824 */ /* 0x100fe200010e0600 */
[----:B------:R1:W-:Y:S02]  /*b5580*/  STL [R1+0x2b74], R8 ;  /* 0x002b740801007387 */ /* 0x0003e40000100800 */
[----:B------:R-:W-:-:S02]  /*b5590*/  IMAD.X R10, R10, 0x1, R0, P3 ;  /* 0x000000010a0a7824 */ /* 0x000fc400018e0600 */
[----:B------:R1:W-:Y:S04]  /*b55a0*/  LDGSTS.E [R4+0x1100], [R6.64], P0 ;  /* 0x0110000006047fae */ /* 0x0003e80008121844 */
[----:B------:R1:W-:Y:S04]  /*b55b0*/  STL [R1+0x2b70], R25 ;  /* 0x002b701901007387 */ /* 0x0003e80000100800 */
[----:B------:R1:W-:Y:S02]  /*b55c0*/  STL [R1+0x2b7c], R9 ;  /* 0x002b7c0901007387 */ /* 0x0003e40000100800 */
[----:B-1----:R-:W-:-:S02]  /*b55d0*/  MOV R6, R8 ;  /* 0x0000000800067202 */ /* 0x002fc40000000f00 */
[----:B------:R-:W2:Y:S01]  /*b55e0*/  LDL.LU R8, [R1+0x1cf0] ;  /* 0x001cf00001087983 */ /* 0x000ea20000300800 */
[----:B------:R-:W-:-:S03]  /*b55f0*/  IMAD.MOV.U32 R7, RZ, RZ, R25 ;  /* 0x000000ffff077224 */ /* 0x000fc600078e0019 */
[----:B------:R1:W-:Y:S04]  /*b5600*/  STL [R1+0x2b78], R10 ;  /* 0x002b780a01007387 */ /* 0x0003e80000100800 */
[----:B------:R-:W2:Y:S04]  /*b5610*/  LDL.LU R50, [R1+0x1cf8] ;  /* 0x001cf80001327983 */ /* 0x000ea80000300800 */
[----:B------:R-:W2:Y:S01]  /*b5620*/  LDL.LU R25, [R1+0x1cec] ;  /* 0x001cec0001197983 */ /* 0x000ea20000300800 */
[----:B------:R-:W-:-:S03]  /*b5630*/  IADD3 R26, P2, R26, R165, RZ ;  /* 0x000000a51a1a7210 */ /* 0x000fc60007f5e0ff */
[----:B------:R-:W2:Y:S01]  /*b5640*/  LDL.LU R51, [R1+0x1cf4] ;  /* 0x001cf40001337983 */ /* 0x000ea20000300800 */
[----:B------:R-:W-:Y:S01]  /*b5650*/  IADD3 R2, P3, R2, R165, RZ ;  /* 0x000000a502027210 */ /* 0x000fe20007f7e0ff */
[--C-:B------:R-:W-:Y:S02]  /*b5660*/  IMAD.X R48, R48, 0x1, R0.reuse, P2 ;  /* 0x0000000130307824 */ /* 0x100fe400010e0600 */
[----:B------:R1:W-:Y:S02]  /*b5670*/  LDGSTS.E [R4+0x2000], [R6.64], P1 ;  /* 0x0200000006047fae */ /* 0x0003e40008921844 */
[----:B------:R-:W-:Y:S02]  /*b5680*/  IMAD.X R11, R11, 0x1, R0, P3 ;  /* 0x000000010b0b7824 */ /* 0x000fe400018e0600 */
[----:B-1----:R-:W-:Y:S01]  /*b5690*/  IMAD.MOV.U32 R6, RZ, RZ, R9 ;  /* 0x000000ffff067224 */ /* 0x002fe200078e0009 */
[----:B------:R-:W-:Y:S01]  /*b56a0*/  MOV R7, R10 ;  /* 0x0000000a00077202 */ /* 0x000fe20000000f00 */
[----:B------:R-:W2:Y:S04]  /*b56b0*/  LDL.LU R9, [R1+0x1d70] ;  /* 0x001d700001097983 */ /* 0x000ea80000300800 */
[----:B------:R-:W2:Y:S04]  /*b56c0*/  LDL.LU R10, [R1+0x1d78] ;  /* 0x001d7800010a7983 */ /* 0x000ea80000300800 */
[----:B------:R1:W-:Y:S04]  /*b56d0*/  STL [R1+0x2ae4], R26 ;  /* 0x002ae41a01007387 */ /* 0x0003e80000100800 */
        /* <DEDUP_REMOVED lines=8> */
[----:B------:R1:W-:Y:S02]  /*b5760*/  LDGSTS.E [R4+0x3000], [R6.64], P1 ;  /* 0x0300000006047fae */ /* 0x0003e40008921844 */
[----:B-1----:R-:W-:Y:S01]  /*b5770*/  IMAD.MOV.U32 R6, RZ, RZ, R2 ;  /* 0x000000ffff067224 */ /* 0x002fe200078e0002 */
[----:B------:R-:W-:Y:S01]  /*b5780*/  MOV R7, R11 ;  /* 0x0000000b00077202 */ /* 0x000fe20000000f00 */
[----:B------:R-:W2:Y:S04]  /*b5790*/  LDL.LU R2, [R1+0x1df0] ;  /* 0x001df00001027983 */ /* 0x000ea80000300800 */
[----:B------:R-:W2:Y:S04]  /*b57a0*/  LDL.LU R11, [R1+0x1df8] ;  /* 0x001df800010b7983 */ /* 0x000ea80000300800 */
[----:B------:R1:W-:Y:S01]  /*b57b0*/  LDGSTS.E [R4+0x3100], [R6.64], P0 ;  /* 0x0310000006047fae */ /* 0x0003e20008121844 */
[----:B---3--:R-:W-:-:S05]  /*b57c0*/  IADD3 R27, P2, R27, R165, RZ ;  /* 0x000000a51b1b7210 */ /* 0x008fca0007f5e0ff */
[----:B------:R3:W-:Y:S01]  /*b57d0*/  STL [R1+0x1c70], R27 ;  /* 0x001c701b01007387 */ /* 0x0007e20000100800 */
[----:B----4-:R-:W-:Y:S01]  /*b57e0*/  IADD3 R5, P3, R5, R165, RZ ;  /* 0x000000a505057210 */ /* 0x010fe20007f7e0ff */
[----:B--2---:R-:W-:Y:S01]  /*b57f0*/  IMAD.X R49, R49, 0x1, R0, P2 ;  /* 0x0000000131317824 */ /* 0x004fe200010e0600 */
[----:B-1----:R-:W-:-:S03]  /*b5800*/  MOV R6, R27 ;  /* 0x0000001b00067202 */ /* 0x002fc60000000f00 */
[----:B------:R-:W-:Y:S01]  /*b5810*/  IMAD.X R24, R24, 0x1, R0, P3 ;  /* 0x0000000118187824 */ /* 0x000fe200018e0600 */
[----:B------:R1:W-:Y:S04]  /*b5820*/  STL [R1+0x1c6c], R49 ;  /* 0x001c6c3101007387 */ /* 0x0003e80000100800 */
[----:B------:R-:W-:Y:S04]  /*b5830*/  STL [R1+0x1c78], R5 ;  /* 0x001c780501007387 */ /* 0x000fe80000100800 */
[----:B---3--:R-:W2:Y:S01]  /*b5840*/  LDL.LU R27, [R1+0x1dec] ;  /* 0x001dec00011b7983 */ /* 0x008ea20000300800 */
[----:B------:R-:W-:-:S03]  /*b5850*/  IMAD.MOV.U32 R7, RZ, RZ, R49 ;  /* 0x000000ffff077224 */ /* 0x000fc600078e0031 */
[----:B------:R3:W-:Y:S04]  /*b5860*/  STL [R1+0x1c74], R24 ;  /* 0x001c741801007387 */ /* 0x0007e80000100800 */
[----:B-1----:R-:W4:Y:S04]  /*b5870*/  LDL.LU R49, [R1+0x1df4] ;  /* 0x001df40001317983 */ /* 0x002f280000300800 */
[----:B------:R1:W-:Y:S01]  /*b5880*/  LDGSTS.E [R4+0x4000], [R6.64], P1 ;  /* 0x0400000006047fae */ /* 0x0003e20008921844 */
[-C--:B------:R-:W-:Y:S02]  /*b5890*/  IADD3 R8, P2, R8, R165.reuse, RZ ;  /* 0x000000a508087210 */ /* 0x080fe40007f5e0ff */
[----:B------:R-:W-:Y:S01]  /*b58a0*/  IADD3 R50, P3, R50, R165, RZ ;  /* 0x000000a532327210 */ /* 0x000fe20007f7e0ff */
[----:B-1----:R-:W-:Y:S01]  /*b58b0*/  IMAD.MOV.U32 R6, RZ, RZ, R5 ;  /* 0x000000ffff067224 */ /* 0x002fe200078e0005 */
[----:B------:R-:W-:Y:S01]  /*b58c0*/  MOV R7, R24 ;  /* 0x0000001800077202 */ /* 0x000fe20000000f00 */
[--C-:B------:R-:W-:Y:S01]  /*b58d0*/  IMAD.X R25, R25, 0x1, R0.reuse, P2 ;  /* 0x0000000119197824 */ /* 0x100fe200010e0600 */
[----:B---3--:R-:W3:Y:S04]  /*b58e0*/  LDL.LU R24, [R1+0x1e70] ;  /* 0x001e700001187983 */ /* 0x008ee80000300800 */
[----:B------:R-:W3:Y:S01]  /*b58f0*/  LDL.LU R5, [R1+0x1e78] ;  /* 0x001e780001057983 */ /* 0x000ee20000300800 */
[----:B------:R-:W-:-:S03]  /*b5900*/  IMAD.X R51, R51, 0x1, R0, P3 ;  /* 0x0000000133337824 */ /* 0x000fc600018e0600 */
[----:B------:R-:W-:Y:S04]  /*b5910*/  STL [R1+0x1cf0], R8 ;  /* 0x001cf00801007387 */ /* 0x000fe80000100800 */
[----:B------:R1:W-:Y:S04]  /*b5920*/  LDGSTS.E [R4+0x4100], [R6.64], P0 ;  /* 0x0410000006047fae */ /* 0x0003e80008121844 */
[----:B------:R1:W-:Y:S04]  /*b5930*/  STL [R1+0x1cec], R25 ;  /* 0x001cec1901007387 */ /* 0x0003e80000100800 */
[----:B------:R-:W-:Y:S01]  /*b5940*/  STL [R1+0x1cf8], R50 ;  /* 0x001cf83201007387 */ /* 0x000fe20000100800 */
[----:B-1----:R-:W-:-:S03]  /*b5950*/  IMAD.MOV.U32 R7, RZ, RZ, R25 ;  /* 0x000000ffff077224 */ /* 0x002fc600078e0019 */
[----:B------:R-:W3:Y:S01]  /*b5960*/  LDL.LU R25, [R1+0x1e6c] ;  /* 0x001e6c0001197983 */ /* 0x000ee20000300800 */
[----:B------:R-:W-:-:S03]  /*b5970*/  MOV R6, R8 ;  /* 0x0000000800067202 */ /* 0x000fc60000000f00 */
[----:B------:R-:W-:Y:S01]  /*b5980*/  STL [R1+0x1cf4], R51 ;  /* 0x001cf43301007387 */ /* 0x000fe20000100800 */
[----:B------:R-:W-:-:S03]  /*b5990*/  IADD3 R9, P2, R9, R165, RZ ;  /* 0x000000a509097210 */ /* 0x000fc60007f5e0ff */
[----:B------:R-:W3:Y:S01]  /*b59a0*/  LDL.LU R8, [R1+0x1e74] ;  /* 0x001e740001087983 */ /* 0x000ee20000300800 */
[----:B------:R-:W-:-:S03]  /*b59b0*/  IADD3 R10, P3, R10, R165, RZ ;  /* 0x000000a50a0a7210 */ /* 0x000fc60007f7e0ff */
[----:B------:R1:W-:Y:S04]  /*b59c0*/  LDGSTS.E [R4+0x5000], [R6.64], P1 ;  /* 0x0500000006047fae */ /* 0x0003e80008921844 */
[----:B------:R-:W-:Y:S01]  /*b59d0*/  STL [R1+0x1d70], R9 ;  /* 0x001d700901007387 */ /* 0x000fe20000100800 */
[----:B------:R-:W-:Y:S02]  /*b59e0*/  IMAD.X R26, R26, 0x1, R0, P2 ;  /* 0x000000011a1a7824 */ /* 0x000fe400010e0600 */
[----:B-1----:R-:W-:Y:S01]  /*b59f0*/  IMAD.MOV.U32 R6, RZ, RZ, R50 ;  /* 0x000000ffff067224 */ /* 0x002fe200078e0032 */
[----:B------:R-:W-:Y:S02]  /*b5a00*/  MOV R7, R51 ;  /* 0x0000003300077202 */ /* 0x000fe40000000f00 */
[----:B------:R1:W-:Y:S01]  /*b5a10*/  STL [R1+0x1d6c], R26 ;  /* 0x001d6c1a01007387 */ /* 0x0003e20000100800 */
[----:B------:R-:W-:-:S03]  /*b5a20*/  IMAD.X R48, R48, 0x1, R0, P3 ;  /* 0x0000000130307824 */ /* 0x000fc600018e0600 */
[----:B------:R1:W-:Y:S04]  /*b5a30*/  LDGSTS.E [R4+0x5100], [R6.64], P0 ;  /* 0x0510000006047fae */ /* 0x0003e80008121844 */
[----:B------:R-:W-:Y:S01]  /*b5a40*/  STL [R1+0x1d78], R10 ;  /* 0x001d780a01007387 */ /* 0x000fe20000100800 */
[----:B-1----:R-:W-:Y:S01]  /*b5a50*/  MOV R6, R9 ;  /* 0x0000000900067202 */ /* 0x002fe20000000f00 */
[----:B------:R-:W-:Y:S02]  /*b5a60*/  IMAD.MOV.U32 R7, RZ, RZ, R26 ;  /* 0x000000ffff077224 */ /* 0x000fe400078e001a */
[----:B------:R-:W3:Y:S04]  /*b5a70*/  LDL.LU R26, [R1+0x1ef0] ;  /* 0x001ef000011a7983 */ /* 0x000ee80000300800 */
[----:B------:R1:W-:Y:S04]  /*b5a80*/  STL [R1+0x1d74], R48 ;  /* 0x001d743001007387 */ /* 0x0003e80000100800 */
[----:B------:R1:W-:Y:S04]  /*b5a90*/  LDGSTS.E [R4+0x6000], [R6.64], P1 ;  /* 0x0600000006047fae */ /* 0x0003e80008921844 */
[----:B------:R-:W3:Y:S01]  /*b5aa0*/  LDL.LU R9, [R1+0x1ef8] ;  /* 0x001ef80001097983 */ /* 0x000ee20000300800 */
[----:B-1----:R-:W-:-:S03]  /*b5ab0*/  MOV R7, R48 ;  /* 0x0000003000077202 */ /* 0x002fc60000000f00 */
[----:B------:R-:W3:Y:S01]  /*b5ac0*/  LDL.LU R48, [R1+0x1eec] ;  /* 0x001eec0001307983 */ /* 0x000ee20000300800 */
[----:B------:R-:W-:-:S03]  /*b5ad0*/  IMAD.MOV.U32 R6, RZ, RZ, R10 ;  /* 0x000000ffff067224 */ /* 0x000fc600078e000a */
[----:B------:R-:W3:Y:S01]  /*b5ae0*/  LDL.LU R10, [R1+0x1ef4] ;  /* 0x001ef400010a7983 */ /* 0x000ee20000300800 */
[-C--:B------:R-:W-:Y:S02]  /*b5af0*/  IADD3 R2, P2, R2, R165.reuse, RZ ;  /* 0x000000a502027210 */ /* 0x080fe40007f5e0ff */
[----:B------:R-:W-:Y:S01]  /*b5b00*/  IADD3 R11, P3, R11, R165, RZ ;  /* 0x000000a50b0b7210 */ /* 0x000fe20007f7e0ff */
[----:B------:R1:W-:Y:S04]  /*b5b10*/  LDGSTS.E [R4+0x6100], [R6.64], P0 ;  /* 0x0610000006047fae */ /* 0x0003e80008121844 */
[----:B------:R-:W-:Y:S01]  /*b5b20*/  STL [R1+0x1df0], R2 ;  /* 0x001df00201007387 */ /* 0x000fe20000100800 */
[----:B-1----:R-:W-:Y:S01]  /*b5b30*/  MOV R6, R2 ;  /* 0x0000000200067202 */ /* 0x002fe20000000f00 */
[----:B--2---:R-:W-:-:S04]  /*b5b40*/  IMAD.X R27, R27, 0x1, R0, P2 ;  /* 0x000000011b1b7824 */ /* 0x004fc800010e0600 */
[----:B------:R-:W-:Y:S01]  /*b5b50*/  IMAD.MOV.U32 R7, RZ, RZ, R27 ;  /* 0x000000ffff077224 */ /* 0x000fe200078e001b */
[----:B------:R1:W-:Y:S01]  /*b5b60*/  STL [R1+0x1dec], R27 ;  /* 0x001dec1b01007387 */ /* 0x0003e20000100800 */
[----:B----4-:R-:W-:-:S03]  /*b5b70*/  IMAD.X R49, R49, 0x1, R0, P3 ;  /* 0x0000000131317824 */ /* 0x010fc600018e0600 */
[----:B------:R-:W-:Y:S04]  /*b5b80*/  STL [R1+0x1df8], R11 ;  /* 0x001df80b01007387 */ /* 0x000fe80000100800 */
[----:B------:R2:W-:Y:S04]  /*b5b90*/  LDGSTS.E [R4+0x7000], [R6.64], P1 ;  /* 0x0700000006047fae */ /* 0x0005e80008921844 */
[----:B-1----:R-:W4:Y:S04]  /*b5ba0*/  LDL.LU R27, [R1+0x1f70] ;  /* 0x001f7000011b7983 */ /* 0x002f280000300800 */
[----:B------:R1:W-:Y:S04]  /*b5bb0*/  STL [R1+0x1df4], R49 ;  /* 0x001df43101007387 */ /* 0x0003e80000100800 */
[----:B------:R-:W4:Y:S01]  /*b5bc0*/  LDL.LU R2, [R1+0x1f78] ;  /* 0x001f780001027983 */ /* 0x000f220000300800 */
[----:B--2---:R-:W-:-:S03]  /*b5bd0*/  MOV R7, R49 ;  /* 0x0000003100077202 */ /* 0x004fc60000000f00 */
[----:B-1----:R-:W2:Y:S01]  /*b5be0*/  LDL.LU R49, [R1+0x1f6c] ;  /* 0x001f6c0001317983 */ /* 0x002ea20000300800 */
[----:B------:R-:W-:Y:S01]  /*b5bf0*/  IMAD.MOV.U32 R6, RZ, RZ, R11 ;  /* 0x000000ffff067224 */ /* 0x000fe200078e000b */
[-C--:B---3--:R-:W-:Y:S02]  /*b5c00*/  IADD3 R24, P2, R24, R165.reuse, RZ ;  /* 0x000000a518187210 */ /* 0x088fe40007f5e0ff */
[----:B------:R-:W3:Y:S01]  /*b5c10*/  LDL.LU R11, [R1+0x1f74] ;  /* 0x001f7400010b7983 */ /* 0x000ee20000300800 */
[----:B------:R-:W-:-:S03]  /*b5c20*/  IADD3 R5, P3, R5, R165, RZ ;  /* 0x000000a505057210 */ /* 0x000fc60007f7e0ff */
[----:B------:R1:W-:Y:S04]  /*b5c30*/  STL [R1+0x1e70], R24 ;  /* 0x001e701801007387 */ /* 0x0003e80000100800 */
[----:B------:R1:W-:Y:S01]  /*b5c40*/  LDGSTS.E [R4+0x7100], [R6.64], P0 ;  /* 0x0710000006047fae */ /* 0x0003e20008121844 */
[----:B------:R-:W-:Y:S01]  /*b5c50*/  IMAD.X R25, R25, 0x1, R0, P2 ;  /* 0x0000000119197824 */ /* 0x000fe200010e0600 */
[----:B-1----:R-:W-:-:S04]  /*b5c60*/  MOV R6, R24 ;  /* 0x0000001800067202 */ /* 0x002fc80000000f00 */
[----:B------:R1:W-:Y:S01]  /*b5c70*/  STL [R1+0x1e6c], R25 ;  /* 0x001e6c1901007387 */ /* 0x0003e20000100800 */
[----:B------:R-:W-:-:S03]  /*b5c80*/  IMAD.X R8, R8, 0x1, R0, P3 ;  /* 0x0000000108087824 */ /* 0x000fc600018e0600 */
[----:B------:R1:W-:Y:S04]  /*b5c90*/  STL [R1+0x1e78], R5 ;  /* 0x001e780501007387 */ /* 0x0003e80000100800 */
[----:B------:R-:W3:Y:S01]  /*b5ca0*/  LDL.LU R24, [R1+0x1ff0] ;  /* 0x001ff00001187983 */ /* 0x000ee20000300800 */
[----:B------:R-:W-:-:S03]  /*b5cb0*/  IMAD.MOV.U32 R7, RZ, RZ, R25 ;  /* 0x000000ffff077224 */ /* 0x000fc600078e0019 */
[----:B------:R1:W-:Y:S04]  /*b5cc0*/  STL [R1+0x1e74], R8 ;  /* 0x001e740801007387 */ /* 0x0003e80000100800 */
[----:B------:R-:W3:Y:S04]  /*b5cd0*/  LDL.LU R50, [R1+0x1ff8] ;  /* 0x001ff80001327983 */ /* 0x000ee80000300800 */
[----:B-1----:R-:W3:Y:S04]  /*b5ce0*/  LDL.LU R25, [R1+0x1fec] ;  /* 0x001fec0001197983 */ /* 0x002ee80000300800 */
[----:B------:R-:W3:Y:S04]  /*b5cf0*/  LDL.LU R51, [R1+0x1ff4] ;  /* 0x001ff40001337983 */ /* 0x000ee80000300800 */
[----:B------:R1:W-:Y:S01]  /*b5d00*/  LDGSTS.E [R4+0x8000], [R6.64], P1 ;  /* 0x0800000006047fae */ /* 0x0003e20008921844 */
[-C--:B------:R-:W-:Y:S01]  /*b5d10*/  IADD3 R26, P2, R26, R165.reuse, RZ ;  /* 0x000000a51a1a7210 */ /* 0x080fe20007f5e0ff */
[----:B-1----:R-:W-:Y:S01]  /*b5d20*/  IMAD.MOV.U32 R6, RZ, RZ, R5 ;  /* 0x000000ffff067224 */ /* 0x002fe200078e0005 */
[----:B------:R-:W-:Y:S01]  /*b5d30*/  MOV R7, R8 ;  /* 0x0000000800077202 */ /* 0x000fe20000000f00 */
[----:B------:R-:W3:Y:S04]  /*b5d40*/  LDL.LU R5, [R1+0x2070] ;  /* 0x0020700001057983 */ /* 0x000ee80000300800 */
[----:B------:R-:W3:Y:S01]  /*b5d50*/  LDL.LU R8, [R1+0x2078] ;  /* 0x0020780001087983 */ /* 0x000ee20000300800 */
[----:B------:R-:W-:-:S03]  /*b5d60*/  IADD3 R9, P3, R9, R165, RZ ;  /* 0x000000a509097210 */ /* 0x000fc60007f7e0ff */
[----:B------:R1:W-:Y:S04]  /*b5d70*/  STL [R1+0x1ef0], R26 ;  /* 0x001ef01a01007387 */ /* 0x0003e80000100800 */
[----:B------:R1:W-:Y:S01]  /*b5d80*/  LDGSTS.E [R4+0x8100], [R6.64], P0 ;  /* 0x0810000006047fae */ /* 0x0003e20008121844 */
[--C-:B------:R-:W-:Y:S02]  /*b5d90*/  IMAD.X R48, R48, 0x1, R0.reuse, P2 ;  /* 0x0000000130307824 */ /* 0x100fe400010e0600 */
[----:B------:R-:W-:-:S03]  /*b5da0*/  IMAD.X R10, R10, 0x1, R0, P3 ;  /* 0x000000010a0a7824 */ /* 0x000fc600018e0600 */
[----:B------:R1:W-:Y:S02]  /*b5db0*/  STL [R1+0x1eec], R48 ;  /* 0x001eec3001007387 */ /* 0x0003e40000100800 */
[----:B-1----:R-:W-:Y:S02]  /*b5dc0*/  MOV R6, R26 ;  /* 0x0000001a00067202 */ /* 0x002fe40000000f00 */
[----:B------:R1:W-:Y:S04]  /*b5dd0*/  STL [R1+0x1ef8], R9 ;  /* 0x001ef80901007387 */ /* 0x0003e80000100800 */
[----:B------:R-:W3:Y:S01]  /*b5de0*/  LDL.LU R26, [R1+0x206c] ;  /* 0x00206c00011a7983 */ /* 0x000ee20000300800 */
[----:B------:R-:W-:-:S03]  /*b5df0*/  IMAD.MOV.U32 R7, RZ, RZ, R48 ;  /* 0x000000ffff077224 */ /* 0x000fc600078e0030 */
[----:B------:R1:W-:Y:S04]  /*b5e00*/  STL [R1+0x1ef4], R10 ;  /* 0x001ef40a01007387 */ /* 0x0003e80000100800 */
[----:B------:R-:W3:Y:S04]  /*b5e10*/  LDL.LU R48, [R1+0x2074] ;  /* 0x0020740001307983 */ /* 0x000ee80000300800 */
[----:B------:R1:W-:Y:S02]  /*b5e20*/  LDGSTS.E [R4+0x9000], [R6.64], P1 ;  /* 0x0900000006047fae */ /* 0x0003e40008921844 */
[----:B-1----:R-:W-:Y:S01]  /*b5e30*/  IMAD.MOV.U32 R6, RZ, RZ, R9 ;  /* 0x000000ffff067224 */ /* 0x002fe200078e0009 */
[----:B------:R-:W-:Y:S01]  /*b5e40*/  MOV R7, R10 ;  /* 0x0000000a00077202 */ /* 0x000fe20000000f00 */
[----:B------:R-:W3:Y:S04]  /*b5e50*/  LDL.LU R9, [R1+0x20f0] ;  /* 0x0020f00001097983 */ /* 0x000ee80000300800 */
[----:B------:R-:W3:Y:S04]  /*b5e60*/  LDL.LU R10, [R1+0x20f8] ;  /* 0x0020f800010a7983 */ /* 0x000ee80000300800 */
[----:B------:R1:W-:Y:S01]  /*b5e70*/  LDGSTS.E [R4+0x9100], [R6.64], P0 ;  /* 0x0910000006047fae */ /* 0x0003e20008121844 */
[----:B----4-:R-:W-:-:S05]  /*b5e80*/  IADD3 R27, P2, R27, R165, RZ ;  /* 0x000000a51b1b7210 */ /* 0x010fca0007f5e0ff */
[----:B------:R4:W-:Y:S01]  /*b5e90*/  STL [R1+0x1f70], R27 ;  /* 0x001f701b01007387 */ /* 0x0009e20000100800 */
[----:B------:R-:W-:Y:S01]  /*b5ea0*/  IADD3 R2, P3, R2, R165, RZ ;  /* 0x000000a502027210 */ /* 0x000fe20007f7e0ff */
[----:B--2---:R-:W-:Y:S01]  /*b5eb0*/  IMAD.X R49, R49, 0x1, R0, P2 ;  /* 0x0000000131317824 */ /* 0x004fe200010e0600 */
[----:B-1----:R-:W-:-:S03]  /*b5ec0*/  MOV R6, R27 ;  /* 0x0000001b00067202 */ /* 0x002fc60000000f00 */
[----:B---3--:R-:W-:Y:S01]  /*b5ed0*/  IMAD.X R11, R11, 0x1, R0, P3 ;  /* 0x000000010b0b7824 */ /* 0x008fe200018e0600 */
[----:B------:R1:W-:Y:S04]  /*b5ee0*/  STL [R1+0x1f6c], R49 ;  /* 0x001f6c3101007387 */ /* 0x0003e80000100800 */
[----:B------:R-:W-:Y:S04]  /*b5ef0*/  STL [R1+0x1f78], R2 ;  /* 0x001f780201007387 */ /* 0x000fe80000100800 */
[----:B----4-:R-:W2:Y:S01]  /*b5f00*/  LDL.LU R27, [R1+0x20ec] ;  /* 0x0020ec00011b7983 */ /* 0x010ea20000300800 */
[----:B------:R-:W-:-:S03]  /*b5f10*/  IMAD.MOV.U32 R7, RZ, RZ, R49 ;  /* 0x000000ffff077224 */ /* 0x000fc600078e0031 */
[----:B------:R3:W-:Y:S04]  /*b5f20*/  STL [R1+0x1f74], R11 ;  /* 0x001f740b01007387 */ /* 0x0007e80000100800 */
[----:B-1----:R-:W4:Y:S04]  /*b5f30*/  LDL.LU R49, [R1+0x20f4] ;  /* 0x0020f40001317983 */ /* 0x002f280000300800 */
[----:B------:R1:W-:Y:S01]  /*b5f40*/  LDGSTS.E [R4+0xa000], [R6.64], P1 ;  /* 0x0a00000006047fae */ /* 0x0003e20008921844 */
[----:B------:R-:W-:Y:S01]  /*b5f50*/  IADD3 R24, P2, R24, R165, RZ ;  /* 0x000000a518187210 */ /* 0x000fe20007f5e0ff */
[----:B-1----:R-:W-:Y:S01]  /*b5f60*/  IMAD.MOV.U32 R6, RZ, RZ, R2 ;  /* 0x000000ffff067224 */ /* 0x002fe200078e0002 */
[----:B------:R-:W-:-:S02]  /*b5f70*/  MOV R7, R11 ;  /* 0x0000000b00077202 */ /* 0x000fc40000000f00 */
[----:B---3--:R-:W3:Y:S01]  /*b5f80*/  LDL.LU R11, [R1+0x2170] ;  /* 0x00217000010b7983 */ /* 0x008ee20000300800 */
[----:B------:R-:W-:-:S03]  /*b5f90*/  IADD3 R50, P3, R50, R165, RZ ;  /* 0x000000a532327210 */ /* 0x000fc60007f7e0ff */
[----:B------:R-:W3:Y:S01]  /*b5fa0*/  LDL.LU R2, [R1+0x2178] ;  /* 0x0021780001027983 */ /* 0x000ee20000300800 */
[----:B------:R-:W-:-:S03]  /*b5fb0*/  IMAD.X R25, R25, 0x1, R0, P2 ;  /* 0x0000000119197824 */ /* 0x000fc600010e0600 */
[----:B------:R-:W-:Y:S01]  /*b5fc0*/  STL [R1+0x1ff0], R24 ;  /* 0x001ff01801007387 */ /* 0x000fe20000100800 */
[----:B------:R-:W-:-:S03]  /*b5fd0*/  IMAD.X R51, R51, 0x1, R0, P3 ;  /* 0x0000000133337824 */ /* 0x000fc600018e0600 */
        /* <DEDUP_REMOVED lines=12> */
[----:B-1----:R-:W-:Y:S01]  /*b60a0*/  IMAD.MOV.U32 R6, RZ, RZ, R50 ;  /* 0x000000ffff067224 */ /* 0x002fe200078e0032 */
[----:B------:R-:W-:-:S05]  /*b60b0*/  MOV R7, R51 ;  /* 0x0000003300077202 */ /* 0x000fca0000000f00 */
[----:B------:R1:W-:Y:S01]  /*b60c0*/  LDGSTS.E [R4+0xb100], [R6.64], P0 ;  /* 0x0b10000006047fae */ /* 0x0003e20008121844 */
[----:B------:R-:W-:-:S05]  /*b60d0*/  IMAD.X R26, R26, 0x1, R0, P2 ;  /* 0x000000011a1a7824 */ /* 0x000fca00010e0600 */
[----:B------:R1:W-:Y:S02]  /*b60e0*/  STL [R1+0x206c], R26 ;  /* 0x00206c1a01007387 */ /* 0x0003e40000100800 */
[----:B-1----:R-:W-:Y:S01]  /*b60f0*/  MOV R6, R5 ;  /* 0x0000000500067202 */ /* 0x002fe20000000f00 */
[----:B------:R-:W-:Y:S02]  /*b6100*/  IMAD.MOV.U32 R7, RZ, RZ, R26 ;  /* 0x000000ffff077224 */ /* 0x000fe400078e001a */
[----:B------:R-:W-:Y:S01]  /*b6110*/  IMAD.X R48, R48, 0x1, R0, P3 ;  /* 0x0000000130307824 */ /* 0x000fe200018e0600 */
[----:B------:R-:W-:Y:S04]  /*b6120*/  STL [R1+0x2078], R8 ;  /* 0x0020780801007387 */ /* 0x000fe80000100800 */
[----:B------:R1:W-:Y:S04]  /*b6130*/  LDGSTS.E [R4+0xc000], [R6.64], P1 ;  /* 0x0c00000006047fae */ /* 0x0003e80008921844 */
[----:B------:R-:W3:Y:S04]  /*b6140*/  LDL.LU R26, [R1+0x21f0] ;  /* 0x0021f000011a7983 */ /* 0x000ee80000300800 */
[----:B------:R1:W-:Y:S04]  /*b6150*/  STL [R1+0x2074], R48 ;  /* 0x0020743001007387 */ /* 0x0003e80000100800 */
        /* <DEDUP_REMOVED lines=25> */
[----:B------:R1:W-:Y:S04]  /*b62f0*/  LDGSTS.E [R4+0xd100], [R6.64], P0 ;  /* 0x0d10000006047fae */ /* 0x0003e80008121844 */
[----:B------:R1:W-:Y:S01]  /*b6300*/  STL [R1+0x2170], R11 ;  /* 0x0021700b01007387 */ /* 0x0003e20000100800 */
[----:B------:R-:W-:Y:S01]  /*b6310*/  IMAD.X R25, R25, 0x1, R0, P2 ;  /* 0x0000000119197824 */ /* 0x000fe200010e0600 */
[----:B-1----:R-:W-:-:S03]  /*b6320*/  MOV R6, R11 ;  /* 0x0000000b00067202 */ /* 0x002fc60000000f00 */
[----:B------:R-:W-:Y:S01]  /*b6330*/  IMAD.MOV.U32 R7, RZ, RZ, R25 ;  /* 0x000000ffff077224 */ /* 0x000fe200078e0019 */
[----:B------:R-:W-:Y:S01]  /*b6340*/  STL [R1+0x216c], R25 ;  /* 0x00216c1901007387 */ /* 0x000fe20000100800 */
[----:B------:R-:W-:-:S03]  /*b6350*/  IMAD.X R24, R24, 0x1, R0, P3 ;  /* 0x0000000118187824 */ /* 0x000fc600018e0600 */
[----:B------:R-:W-:Y:S04]  /*b6360*/  STL [R1+0x2178], R2 ;  /* 0x0021780201007387 */ /* 0x000fe80000100800 */
[----:B------:R-:W3:Y:S04]  /*b6370*/  LDL.LU R11, [R1+0x22f0] ;  /* 0x0022f000010b7983 */ /* 0x000ee80000300800 */
[----:B------:R1:W-:Y:S04]  /*b6380*/  STL [R1+0x2174], R24 ;  /* 0x0021741801007387 */ /* 0x0003e80000100800 */
[----:B------:R1:W-:Y:S04]  /*b6390*/  LDGSTS.E [R4+0xe000], [R6.64], P1 ;  /* 0x0e00000006047fae */ /* 0x0003e80008921844 */
[----:B------:R-:W3:Y:S01]  /*b63a0*/  LDL.LU R50, [R1+0x22f8] ;  /* 0x0022f80001327983 */ /* 0x000ee20000300800 */
[----:B-1----:R-:W-:-:S03]  /*b63b0*/  MOV R7, R24 ;  /* 0x0000001800077202 */ /* 0x002fc60000000f00 */
[----:B------:R-:W3:Y:S04]  /*b63c0*/  LDL.LU R24, [R1+0x22ec] ;  /* 0x0022ec0001187983 */ /* 0x000ee80000300800 */
[----:B------:R-:W3:Y:S01]  /*b63d0*/  LDL.LU R51, [R1+0x22f4] ;  /* 0x0022f40001337983 */ /* 0x000ee20000300800 */
[----:B------:R-:W-:-:S03]  /*b63e0*/  IMAD.MOV.U32 R6, RZ, RZ, R2 ;  /* 0x000000ffff067224 */ /* 0x000fc600078e0002 */
[----:B------:R-:W3:Y:S04]  /*b63f0*/  LDL.LU R2, [R1+0x2370] ;  /* 0x0023700001027983 */ /* 0x000ee80000300800 */
[----:B------:R-:W3:Y:S04]  /*b6400*/  LDL.LU R25, [R1+0x2378] ;  /* 0x0023780001197983 */ /* 0x000ee80000300800 */
[----:B------:R1:W-:Y:S01]  /*b6410*/  LDGSTS.E [R4+0xe100], [R6.64], P0 ;  /* 0x0e10000006047fae */ /* 0x0003e20008121844 */
[----:B------:R-:W-:-:S05]  /*b6420*/  IADD3 R26, P2, R26, R165, RZ ;  /* 0x000000a51a1a7210 */ /* 0x000fca0007f5e0ff */
[----:B------:R1:W-:Y:S01]  /*b6430*/  STL [R1+0x21f0], R26 ;  /* 0x0021f01a01007387 */ /* 0x0003e20000100800 */
[----:B------:R-:W-:Y:S01]  /*b6440*/  IADD3 R5, P3, R5, R165, RZ ;  /* 0x000000a505057210 */ /* 0x000fe20007f7e0ff */
[----:B------:R-:W-:Y:S01]  /*b6450*/  IMAD.X R48, R48, 0x1, R0, P2 ;  /* 0x0000000130307824 */ /* 0x000fe200010e0600 */
[----:B-1----:R-:W-:-:S03]  /*b6460*/  MOV R6, R26 ;  /* 0x0000001a00067202 */ /* 0x002fc60000000f00 */
[----:B------:R-:W-:Y:S01]  /*b6470*/  IMAD.X R8, R8, 0x1, R0, P3 ;  /* 0x0000000108087824 */ /* 0x000fe200018e0600 */
[----:B------:R1:W-:Y:S04]  /*b6480*/  STL [R1+0x21ec], R48 ;  /* 0x0021ec3001007387 */ /* 0x0003e80000100800 */
[----:B------:R1:W-:Y:S04]  /*b6490*/  STL [R1+0x21f8], R5 ;  /* 0x0021f80501007387 */ /* 0x0003e80000100800 */
[----:B------:R-:W3:Y:S01]  /*b64a0*/  LDL.LU R26, [R1+0x236c] ;  /* 0x00236c00011a7983 */ /* 0x000ee20000300800 */
[----:B------:R-:W-:-:S03]  /*b64b0*/  IMAD.MOV.U32 R7, RZ, RZ, R48 ;  /* 0x000000ffff077224 */ /* 0x000fc600078e0030 */
[----:B------:R1:W-:Y:S04]  /*b64c0*/  STL [R1+0x21f4], R8 ;  /* 0x0021f40801007387 */ /* 0x0003e80000100800 */
[----:B-1----:R-:W3:Y:S04]  /*b64d0*/  LDL.LU R48, [R1+0x2374] ;  /* 0x0023740001307983 */ /* 0x002ee80000300800 */
        /* <DEDUP_REMOVED lines=22> */
[----:B---3--:R-:W3:Y:S04]  /*b6640*/  LDL.LU R10, [R1+0x2470] ;  /* 0x00247000010a7983 */ /* 0x008ee80000300800 */
[----:B------:R-:W3:Y:S01]  /*b6650*/  LDL.LU R9, [R1+0x2478] ;  /* 0x0024780001097983 */ /* 0x000ee20000300800 */
[----:B------:R-:W-:-:S03]  /*b6660*/  IADD3 R50, P3, R50, R165, RZ ;  /* 0x000000a532327210 */ /* 0x000fc60007f7e0ff */
[----:B------:R-:W-:Y:S04]  /*b6670*/  STL [R1+0x22f0], R11 ;  /* 0x0022f00b01007387 */ /* 0x000fe80000100800 */
[----:B------:R1:W-:Y:S01]  /*b6680*/  LDGSTS.E [R4+0x10100], [R6.64], P0 ;  /* 0x1010000006047fae */ /* 0x0003e20008121844 */
[--C-:B------:R-:W-:Y:S02]  /*b6690*/  IMAD.X R24, R24, 0x1, R0.reuse, P2 ;  /* 0x0000000118187824 */ /* 0x100fe400010e0600 */
[----:B------:R-:W-:-:S03]  /*b66a0*/  IMAD.X R51, R51, 0x1, R0, P3 ;  /* 0x0000000133337824 */ /* 0x000fc600018e0600 */
[----:B------:R1:W-:Y:S02]  /*b66b0*/  STL [R1+0x22ec], R24 ;  /* 0x0022ec1801007387 */ /* 0x0003e40000100800 */
[----:B-1----:R-:W-:Y:S02]  /*b66c0*/  IMAD.MOV.U32 R7, RZ, RZ, R24 ;  /* 0x000000ffff077224 */ /* 0x002fe400078e0018 */
[----:B------:R-:W-:Y:S01]  /*b66d0*/  STL [R1+0x22f8], R50 ;  /* 0x0022f83201007387 */ /* 0x000fe20000100800 */
[----:B------:R-:W-:-:S03]  /*b66e0*/  MOV R6, R11 ;  /* 0x0000000b00067202 */ /* 0x000fc60000000f00 */
[----:B------:R-:W3:Y:S01]  /*b66f0*/  LDL.LU R24, [R1+0x246c] ;  /* 0x00246c0001187983 */ /* 0x000ee20000300800 */
[----:B------:R-:W-:-:S03]  /*b6700*/  IADD3 R2, P2, R2, R165, RZ ;  /* 0x000000a502027210 */ /* 0x000fc60007f5e0ff */
[----:B------:R-:W-:Y:S04]  /*b6710*/  STL [R1+0x22f4], R51 ;  /* 0x0022f43301007387 */ /* 0x000fe80000100800 */
        /* <DEDUP_REMOVED lines=8> */
[----:B------:R1:W-:Y:S01]  /*b67a0*/  STL [R1+0x236c], R26 ;  /* 0x00236c1a01007387 */ /* 0x0003e20000100800 */
[----:B------:R-:W-:-:S03]  /*b67b0*/  IMAD.X R48, R48, 0x1, R0, P3 ;  /* 0x0000000130307824 */ /* 0x000fc600018e0600 */
        /* <DEDUP_REMOVED lines=45> */
[----:B------:R-:W-:Y:S01]  /*b6a90*/  IADD3 R26, P2, R26, R165, RZ ;  /* 0x000000a51a1a7210 */ /* 0x000fe20007f5e0ff */
        /* <DEDUP_REMOVED lines=29> */
[----:B------:R2:W-:Y:S04]  /*b6c70*/  STL [R1+0x2570], R5 ;  /* 0x0025700501007387 */ /* 0x0005e80000100800 */
[----:B----4-:R-:W3:Y:S01]  /*b6c80*/  LDL.LU R27, [R1+0x26e4] ;  /* 0x0026e400011b7983 */ /* 0x010ee20000300800 */
[----:B------:R-:W-:-:S03]  /*b6c90*/  IMAD.MOV.U32 R7, RZ, RZ, R49 ;  /* 0x000000ffff077224 */ /* 0x000fc600078e0031 */
[----:B------:R4:W-:Y:S04]  /*b6ca0*/  STL [R1+0x256c], R8 ;  /* 0x00256c0801007387 */ /* 0x0009e80000100800 */
[----:B-1----:R-:W3:Y:S04]  /*b6cb0*/  LDL.LU R49, [R1+0x26ec] ;  /* 0x0026ec0001317983 */ /* 0x002ee80000300800 */
[----:B------:R1:W-:Y:S01]  /*b6cc0*/  LDGSTS.E [R4+0x16000], [R6.64], P1 ;  /* 0x1600000006047fae */ /* 0x0003e20008921844 */
[-C--:B------:R-:W-:Y:S01]  /*b6cd0*/  IADD3 R10, P2, R10, R165.reuse, RZ ;  /* 0x000000a50a0a7210 */ /* 0x080fe20007f5e0ff */
[----:B-1----:R-:W-:Y:S01]  /*b6ce0*/  IMAD.MOV.U32 R6, RZ, RZ, R5 ;  /* 0x000000ffff067224 */ /* 0x002fe200078e0005 */
[----:B------:R-:W-:Y:S01]  /*b6cf0*/  MOV R7, R8 ;  /* 0x0000000800077202 */ /* 0x000fe20000000f00 */
[----:B--2---:R-:W2:Y:S04]  /*b6d00*/  LDL.LU R5, [R1+0x26f8] ;  /* 0x0026f80001057983 */ /* 0x004ea80000300800 */
[----:B----4-:R-:W2:Y:S01]  /*b6d10*/  LDL.LU R8, [R1+0x2700] ;  /* 0x0027000001087983 */ /* 0x010ea20000300800 */
[----:B------:R-:W-:Y:S01]  /*b6d20*/  IADD3 R50, P3, R50, R165, RZ ;  /* 0x000000a532327210 */ /* 0x000fe20007f7e0ff */
[----:B------:R-:W-:-:S02]  /*b6d30*/  IMAD.X R24, R24, 0x1, R0, P2 ;  /* 0x0000000118187824 */ /* 0x000fc400010e0600 */
[----:B------:R-:W-:Y:S02]  /*b6d40*/  STL [R1+0x25e8], R10 ;  /* 0x0025e80a01007387 */ /* 0x000fe40000100800 */
[----:B------:R-:W-:Y:S02]  /*b6d50*/  IMAD.X R51, R51, 0x1, R0, P3 ;  /* 0x0000000133337824 */ /* 0x000fe400018e0600 */
[----:B------:R1:W-:Y:S04]  /*b6d60*/  LDGSTS.E [R4+0x16100], [R6.64], P0 ;  /* 0x1610000006047fae */ /* 0x0003e80008121844 */
[----:B------:R1:W-:Y:S04]  /*b6d70*/  STL [R1+0x25e4], R24 ;  /* 0x0025e41801007387 */ /* 0x0003e80000100800 */
[----:B------:R-:W-:Y:S01]  /*b6d80*/  STL [R1+0x25f0], R50 ;  /* 0x0025f03201007387 */ /* 0x000fe20000100800 */
[----:B-1----:R-:W-:-:S03]  /*b6d90*/  IMAD.MOV.U32 R7, RZ, RZ, R24 ;  /* 0x000000ffff077224 */ /* 0x002fc600078e0018 */
[----:B------:R-:W2:Y:S01]  /*b6da0*/  LDL.LU R24, [R1+0x26f4] ;  /* 0x0026f40001187983 */ /* 0x000ea20000300800 */
[----:B------:R-:W-:-:S03]  /*b6db0*/  MOV R6, R10 ;  /* 0x0000000a00067202 */ /* 0x000fc60000000f00 */
[----:B------:R-:W-:Y:S01]  /*b6dc0*/  STL [R1+0x25ec], R51 ;  /* 0x0025ec3301007387 */ /* 0x000fe20000100800 */
[----:B------:R-:W-:-:S03]  /*b6dd0*/  IADD3 R9, P2, R9, R165, RZ ;  /* 0x000000a509097210 */ /* 0x000fc60007f5e0ff */
[----:B------:R-:W2:Y:S01]  /*b6de0*/  LDL.LU R10, [R1+0x26fc] ;  /* 0x0026fc00010a7983 */ /* 0x000ea20000300800 */
[----:B------:R-:W-:-:S03]  /*b6df0*/  IADD3 R11, P3, R11, R165, RZ ;  /* 0x000000a50b0b7210 */ /* 0x000fc60007f7e0ff */
[----:B------:R1:W-:Y:S04]  /*b6e00*/  LDGSTS.E [R4+0x17000], [R6.64], P1 ;  /* 0x1700000006047fae */ /* 0x0003e80008921844 */
[----:B------:R1:W-:Y:S02]  /*b6e10*/  STL [R1+0x2668], R9 ;  /* 0x0026680901007387 */ /* 0x0003e40000100800 */
        /* <DEDUP_REMOVED lines=8> */
[----:B------:R1:W-:Y:S04]  /*b6ea0*/  STL [R1+0x2670], R11 ;  /* 0x0026700b01007387 */ /* 0x0003e80000100800 */
[----:B------:R-:W2:Y:S04]  /*b6eb0*/  LDL.LU R9, [R1+0x2708] ;  /* 0x0027080001097983 */ /* 0x000ea80000300800 */
[----:B------:R1:W-:Y:S04]  /*b6ec0*/  STL [R1+0x266c], R48 ;  /* 0x00266c3001007387 */ /* 0x0003e80000100800 */
[----:B------:R1:W-:Y:S04]  /*b6ed0*/  LDGSTS.E [R4+0x18000], [R6.64], P1 ;  /* 0x1800000006047fae */ /* 0x0003e80008921844 */
[----:B------:R-:W2:Y:S01]  /*b6ee0*/  LDL.LU R26, [R1+0x2710] ;  /* 0x00271000011a7983 */ /* 0x000ea20000300800 */
[----:B-1----:R-:W-:-:S03]  /*b6ef0*/  IMAD.MOV.U32 R6, RZ, RZ, R11 ;  /* 0x000000ffff067224 */ /* 0x002fc600078e000b */
[----:B------:R-:W2:Y:S01]  /*b6f00*/  LDL.LU R11, [R1+0x2704] ;  /* 0x00270400010b7983 */ /* 0x000ea20000300800 */
[-C--:B------:R-:W-:Y:S02]  /*b6f10*/  IADD3 R2, P2, R2, R165.reuse, RZ ;  /* 0x000000a502027210 */ /* 0x080fe40007f5e0ff */
[----:B------:R-:W-:Y:S02]  /*b6f20*/  MOV R7, R48 ;  /* 0x0000003000077202 */ /* 0x000fe40000000f00 */
[----:B------:R-:W2:Y:S01]  /*b6f30*/  LDL.LU R48, [R1+0x270c] ;  /* 0x00270c0001307983 */ /* 0x000ea20000300800 */
[----:B------:R-:W-:-:S03]  /*b6f40*/  IADD3 R25, P3, R25, R165, RZ ;  /* 0x000000a519197210 */ /* 0x000fc60007f7e0ff */
[----:B------:R1:W-:Y:S04]  /*b6f50*/  LDGSTS.E [R4+0x18100], [R6.64], P0 ;  /* 0x1810000006047fae */ /* 0x0003e80008121844 */
[----:B------:R-:W-:Y:S01]  /*b6f60*/  STL [R1+0x26e8], R2 ;  /* 0x0026e80201007387 */ /* 0x000fe20000100800 */
[----:B-1----:R-:W-:Y:S01]  /*b6f70*/  MOV R6, R2 ;  /* 0x0000000200067202 */ /* 0x002fe20000000f00 */
[----:B---3--:R-:W-:-:S04]  /*b6f80*/  IMAD.X R27, R27, 0x1, R0, P2 ;  /* 0x000000011b1b7824 */ /* 0x008fc800010e0600 */
[----:B------:R-:W-:Y:S01]  /*b6f90*/  IMAD.MOV.U32 R7, RZ, RZ, R27 ;  /* 0x000000ffff077224 */ /* 0x000fe200078e001b */
[----:B------:R1:W-:Y:S01]  /*b6fa0*/  STL [R1+0x26e4], R27 ;  /* 0x0026e41b01007387 */ /* 0x0003e20000100800 */
[----:B------:R-:W-:-:S03]  /*b6fb0*/  IMAD.X R49, R49, 0x1, R0, P3 ;  /* 0x0000000131317824 */ /* 0x000fc600018e0600 */
[----:B------:R-:W-:Y:S04]  /*b6fc0*/  STL [R1+0x26f0], R25 ;  /* 0x0026f01901007387 */ /* 0x000fe80000100800 */
[----:B------:R3:W-:Y:S04]  /*b6fd0*/  LDGSTS.E [R4+0x19000], [R6.64], P1 ;  /* 0x1900000006047fae */ /* 0x0007e80008921844 */
[----:B-1----:R-:W4:Y:S04]  /*b6fe0*/  LDL.LU R27, [R1+0x2718] ;  /* 0x00271800011b7983 */ /* 0x002f280000300800 */
[----:B------:R1:W-:Y:S04]  /*b6ff0*/  STL [R1+0x26ec], R49 ;  /* 0x0026ec3101007387 */ /* 0x0003e80000100800 */
[----:B------:R-:W4:Y:S01]  /*b7000*/  LDL.LU R2, [R1+0x2720] ;  /* 0x0027200001027983 */ /* 0x000f220000300800 */
[----:B---3--:R-:W-:-:S03]  /*b7010*/  MOV R7, R49 ;  /* 0x0000003100077202 */ /* 0x008fc60000000f00 */
[----:B-1----:R-:W3:Y:S01]  /*b7020*/  LDL.LU R49, [R1+0x2714] ;  /* 0x0027140001317983 */ /* 0x002ee20000300800 */
[----:B--2---:R-:W-:-:S03]  /*b7030*/  IADD3 R5, P2, R5, R165, RZ ;  /* 0x000000a505057210 */ /* 0x004fc60007f5e0ff */
[----:B------:R-:W2:Y:S01]  /*b7040*/  LDL.LU R51, [R1+0x271c] ;  /* 0x00271c0001337983 */ /* 0x000ea20000300800 */
[----:B------:R-:W-:Y:S01]  /*b7050*/  IMAD.MOV.U32 R6, RZ, RZ, R25 ;  /* 0x000000ffff067224 */ /* 0x000fe200078e0019 */
[----:B------:R-:W-:Y:S02]  /*b7060*/  IADD3 R8, P3, R8, R165, RZ ;  /* 0x000000a508087210 */ /* 0x000fe40007f7e0ff */
[----:B------:R1:W-:Y:S04]  /*b7070*/  STL [R1+0x26f8], R5 ;  /* 0x0026f80501007387 */ /* 0x0003e80000100800 */
[----:B------:R1:W-:Y:S01]  /*b7080*/  LDGSTS.E [R4+0x19100], [R6.64], P0 ;  /* 0x1910000006047fae */ /* 0x0003e20008121844 */
[----:B------:R-:W-:Y:S01]  /*b7090*/  IMAD.X R24, R24, 0x1, R0, P2 ;  /* 0x0000000118187824 */ /* 0x000fe200010e0600 */
[----:B-1----:R-:W-:-:S04]  /*b70a0*/  MOV R6, R5 ;  /* 0x0000000500067202 */ /* 0x002fc80000000f00 */
[----:B------:R1:W-:Y:S01]  /*b70b0*/  STL [R1+0x26f4], R24 ;  /* 0x0026f41801007387 */ /* 0x0003e20000100800 */
[----:B------:R-:W-:-:S03]  /*b70c0*/  IMAD.X R10, R10, 0x1, R0, P3 ;  /* 0x000000010a0a7824 */ /* 0x000fc600018e0600 */
[----:B------:R-:W-:Y:S01]  /*b70d0*/  STL [R1+0x2700], R8 ;  /* 0x0027000801007387 */ /* 0x000fe20000100800 */
[----:B------:R-:W-:-:S03]  /*b70e0*/  IMAD.MOV.U32 R7, RZ, RZ, R24 ;  /* 0x000000ffff077224 */ /* 0x000fc600078e0018 */
[----:B------:R-:W2:Y:S04]  /*b70f0*/  LDL.LU R5, [R1+0x2728] ;  /* 0x0027280001057983 */ /* 0x000ea80000300800 */
[----:B------:R1:W-:Y:S04]  /*b7100*/  STL [R1+0x26fc], R10 ;  /* 0x0026fc0a01007387 */ /* 0x0003e80000100800 */
[----:B-1----:R-:W2:Y:S04]  /*b7110*/  LDL.LU R24, [R1+0x2730] ;  /* 0x0027300001187983 */ /* 0x002ea80000300800 */
[----:B------:R-:W2:Y:S04]  /*b7120*/  LDL.LU R50, [R1+0x2724] ;  /* 0x0027240001327983 */ /* 0x000ea80000300800 */
[----:B------:R-:W2:Y:S04]  /*b7130*/  LDL.LU R25, [R1+0x272c] ;  /* 0x00272c0001197983 */ /* 0x000ea80000300800 */
[----:B------:R1:W-:Y:S02]  /*b7140*/  LDGSTS.E [R4+0x1a000], [R6.64], P1 ;  /* 0x1a00000006047fae */ /* 0x0003e40008921844 */
[----:B-1----:R-:W-:Y:S01]  /*b7150*/  IMAD.MOV.U32 R6, RZ, RZ, R8 ;  /* 0x000000ffff067224 */ /* 0x002fe200078e0008 */
[----:B------:R-:W-:-:S02]  /*b7160*/  MOV R7, R10 ;  /* 0x0000000a00077202 */ /* 0x000fc40000000f00 */
[----:B------:R-:W2:Y:S01]  /*b7170*/  LDL.LU R10, [R1+0x2738] ;  /* 0x00273800010a7983 */ /* 0x000ea20000300800 */
[----:B------:R-:W-:-:S03]  /*b7180*/  IADD3 R9, P2, R9, R165, RZ ;  /* 0x000000a509097210 */ /* 0x000fc60007f5e0ff */
[----:B------:R-:W2:Y:S04]  /*b7190*/  LDL.LU R8, [R1+0x2740] ;  /* 0x0027400001087983 */ /* 0x000ea80000300800 */
[----:B------:R-:W-:Y:S04]  /*b71a0*/  STL [R1+0x2708], R9 ;  /* 0x0027080901007387 */ /* 0x000fe80000100800 */
[----:B------:R1:W-:Y:S01]  /*b71b0*/  LDGSTS.E [R4+0x1a100], [R6.64], P0 ;  /* 0x1a10000006047fae */ /* 0x0003e20008121844 */
[----:B------:R-:W-:Y:S01]  /*b71c0*/  IADD3 R26, P3, R26, R165, RZ ;  /* 0x000000a51a1a7210 */ /* 0x000fe20007f7e0ff */
[----:B------:R-:W-:-:S04]  /*b71d0*/  IMAD.X R11, R11, 0x1, R0, P2 ;  /* 0x000000010b0b7824 */ /* 0x000fc800010e0600 */
[----:B-1----:R-:W-:Y:S01]  /*b71e0*/  IMAD.MOV.U32 R7, RZ, RZ, R11 ;  /* 0x000000ffff077224 */ /* 0x002fe200078e000b */
[----:B------:R1:W-:Y:S04]  /*b71f0*/  STL [R1+0x2704], R11 ;  /* 0x0027040b01007387 */ /* 0x0003e80000100800 */
[----:B------:R1:W-:Y:S04]  /*b7200*/  STL [R1+0x2710], R26 ;  /* 0x0027101a01007387 */ /* 0x0003e80000100800 */
[----:B-1----:R-:W2:Y:S01]  /*b7210*/  LDL.LU R11, [R1+0x2734] ;  /* 0x00273400010b7983 */ /* 0x002ea20000300800 */
[----:B------:R-:W-:Y:S01]  /*b7220*/  IMAD.X R48, R48, 0x1, R0, P3 ;  /* 0x0000000130307824 */ /* 0x000fe200018e0600 */
[----:B------:R-:W-:-:S04]  /*b7230*/  MOV R6, R9 ;  /* 0x0000000900067202 */ /* 0x000fc80000000f00 */
        /* <DEDUP_REMOVED lines=8> */
[----:B----4-:R-:W-:-:S05]  /*b72c0*/  IADD3 R27, P2, R27, R165, RZ ;  /* 0x000000a51b1b7210 */ /* 0x010fca0007f5e0ff */
[----:B------:R4:W-:Y:S01]  /*b72d0*/  STL [R1+0x2718], R27 ;  /* 0x0027181b01007387 */ /* 0x0009e20000100800 */
[----:B------:R-:W-:Y:S01]  /*b72e0*/  IADD3 R2, P3, R2, R165, RZ ;  /* 0x000000a502027210 */ /* 0x000fe20007f7e0ff */
[----:B---3--:R-:W-:Y:S01]  /*b72f0*/  IMAD.X R49, R49, 0x1, R0, P2 ;  /* 0x0000000131317824 */ /* 0x008fe200010e0600 */
[----:B-1----:R-:W-:-:S04]  /*b7300*/  MOV R6, R27 ;  /* 0x0000001b00067202 */ /* 0x002fc80000000f00 */
[----:B------:R1:W-:Y:S01]  /*b7310*/  STL [R1+0x2714], R49 ;  /* 0x0027143101007387 */ /* 0x0003e20000100800 */
[----:B--2---:R-:W-:-:S03]  /*b7320*/  IMAD.X R51, R51, 0x1, R0, P3 ;  /* 0x0000000133337824 */ /* 0x004fc600018e0600 */
[----:B------:R2:W-:Y:S04]  /*b7330*/  STL [R1+0x2720], R2 ;  /* 0x0027200201007387 */ /* 0x0005e80000100800 */
[----:B----4-:R-:W3:Y:S01]  /*b7340*/  LDL.LU R27, [R1+0x2744] ;  /* 0x00274400011b7983 */ /* 0x010ee20000300800 */
[----:B------:R-:W-:-:S03]  /*b7350*/  IMAD.MOV.U32 R7, RZ, RZ, R49 ;  /* 0x000000ffff077224 */ /* 0x000fc600078e0031 */
[----:B------:R-:W-:Y:S04]  /*b7360*/  STL [R1+0x271c], R51 ;  /* 0x00271c3301007387 */ /* 0x000fe80000100800 */
[----:B-1----:R-:W4:Y:S04]  /*b7370*/  LDL.LU R49, [R1+0x274c] ;  /* 0x00274c0001317983 */ /* 0x002f280000300800 */
[----:B------:R1:W-:Y:S04]  /*b7380*/  LDGSTS.E [R4+0x1c000], [R6.64], P1 ;  /* 0x1c00000006047fae */ /* 0x0003e80008921844 */
[----:B------:R-:W4:Y:S01]  /*b7390*/  LDL.LU R54, [R1+0x2758] ;  /* 0x0027580001367983 */ /* 0x000f220000300800 */
[----:B------:R-:W-:Y:S01]  /*b73a0*/  IADD3 R5, P2, R5, R165, RZ ;  /* 0x000000a505057210 */ /* 0x000fe20007f5e0ff */
[----:B-1----:R-:W-:-:S02]  /*b73b0*/  IMAD.MOV.U32 R6, RZ, RZ, R2 ;  /* 0x000000ffff067224 */ /* 0x002fc400078e0002 */
[----:B--2---:R-:W2:Y:S01]  /*b73c0*/  LDL.LU R2, [R1+0x2760] ;  /* 0x0027600001027983 */ /* 0x004ea20000300800 */
[----:B------:R-:W-:Y:S01]  /*b73d0*/  IADD3 R24, P3, R24, R165, RZ ;  /* 0x000000a518187210 */ /* 0x000fe20007f7e0ff */
[----:B------:R-:W-:Y:S02]  /*b73e0*/  IMAD.X R50, R50, 0x1, R0, P2 ;  /* 0x0000000132327824 */ /* 0x000fe400010e0600 */
[----:B------:R1:W-:Y:S01]  /*b73f0*/  STL [R1+0x2728], R5 ;  /* 0x0027280501007387 */ /* 0x0003e20000100800 */
[----:B------:R-:W-:-:S03]  /*b7400*/  MOV R7, R51 ;  /* 0x0000003300077202 */ /* 0x000fc60000000f00 */
[----:B------:R-:W-:Y:S01]  /*b7410*/  STL [R1+0x2724], R50 ;  /* 0x0027243201007387 */ /* 0x000fe20000100800 */
[----:B------:R-:W-:-:S03]  /*b7420*/  IMAD.X R25, R25, 0x1, R0, P3 ;  /* 0x0000000119197824 */ /* 0x000fc600018e0600 */
[----:B------:R-:W-:Y:S04]  /*b7430*/  STL [R1+0x2730], R24 ;  /* 0x0027301801007387 */ /* 0x000fe80000100800 */
[----:B------:R-:W2:Y:S04]  /*b7440*/  LDL.LU R55, [R1+0x2754] ;  /* 0x0027540001377983 */ /* 0x000ea80000300800 */
[----:B------:R1:W-:Y:S04]  /*b7450*/  LDGSTS.E [R4+0x1c100], [R6.64], P0 ;  /* 0x1c10000006047fae */ /* 0x0003e80008121844 */
[----:B------:R-:W-:Y:S01]  /*b7460*/  STL [R1+0x272c], R25 ;  /* 0x00272c1901007387 */ /* 0x000fe20000100800 */
[----:B------:R-:W-:-:S02]  /*b7470*/  IADD3 R10, P2, R10, R165, RZ ;  /* 0x000000a50a0a7210 */ /* 0x000fc40007f5e0ff */
[----:B-1----:R-:W-:Y:S02]  /*b7480*/  MOV R6, R5 ;  /* 0x0000000500067202 */ /* 0x002fe40000000f00 */
[----:B------:R-:W2:Y:S01]  /*b7490*/  LDL.LU R5, [R1+0x275c] ;  /* 0x00275c0001057983 */ /* 0x000ea20000300800 */
[----:B------:R-:W-:-:S03]  /*b74a0*/  IADD3 R8, P3, R8, R165, RZ ;  /* 0x000000a508087210 */ /* 0x000fc60007f7e0ff */
[----:B------:R-:W-:Y:S01]  /*b74b0*/  STL [R1+0x2738], R10 ;  /* 0x0027380a01007387 */ /* 0x000fe20000100800 */
[----:B------:R-:W-:-:S05]  /*b74c0*/  IMAD.X R11, R11, 0x1, R0, P2 ;  /* 0x000000010b0b7824 */ /* 0x000fca00010e0600 */
[----:B------:R-:W-:Y:S04]  /*b74d0*/  STL [R1+0x2734], R11 ;  /* 0x0027340b01007387 */ /* 0x000fe80000100800 */
[----:B------:R-:W-:Y:S04]  /*b74e0*/  STL [R1+0x2740], R8 ;  /* 0x0027400801007387 */ /* 0x000fe80000100800 */
[----:B------:R-:W2:Y:S01]  /*b74f0*/  LDL.LU.64 R60, [R1+0x1c60] ;  /* 0x001c6000013c7983 */ /* 0x000ea20000300a00 */
[----:B------:R-:W-:-:S05]  /*b7500*/  IMAD.MOV.U32 R7, RZ, RZ, R50 ;  /* 0x000000ffff077224 */ /* 0x000fca00078e0032 */
[----:B------:R1:W-:Y:S01]  /*b7510*/  LDGSTS.E [R4+0x1d000], [R6.64], P1 ;  /* 0x1d00000006047fae */ /* 0x0003e20008921844 */
[----:B------:R-:W-:Y:S02]  /*b7520*/  IMAD.X R9, R9, 0x1, R0, P3 ;  /* 0x0000000109097824 */ /* 0x000fe400018e0600 */
[----:B-1----:R-:W-:Y:S01]  /*b7530*/  IMAD.MOV.U32 R6, RZ, RZ, R24 ;  /* 0x000000ffff067224 */ /* 0x002fe200078e0018 */
[----:B------:R-:W-:-:S05]  /*b7540*/  MOV R7, R25 ;  /* 0x0000001900077202 */ /* 0x000fca0000000f00 */
[----:B------:R1:W-:Y:S04]  /*b7550*/  LDGSTS.E [R4+0x1d100], [R6.64], P0 ;  /* 0x1d10000006047fae */ /* 0x0003e80008121844 */
[----:B------:R1:W-:Y:S02]  /*b7560*/  STL [R1+0x273c], R9 ;  /* 0x00273c0901007387 */ /* 0x0003e40000100800 */
[----:B-1----:R-:W-:Y:S01]  /*b7570*/  MOV R6, R10 ;  /* 0x0000000a00067202 */ /* 0x002fe20000000f00 */
[----:B------:R-:W-:-:S05]  /*b7580*/  IMAD.MOV.U32 R7, RZ, RZ, R11 ;  /* 0x000000ffff077224 */ /* 0x000fca00078e000b */
[----:B------:R1:W-:Y:S01]  /*b7590*/  LDGSTS.E [R4+0x1e000], [R6.64], P1 ;  /* 0x1e00000006047fae */ /* 0x0003e20008921844 */
[----:B------:R-:W-:Y:S01]  /*b75a0*/  IADD3 R26, P2, R26, R165, RZ ;  /* 0x000000a51a1a7210 */ /* 0x000fe20007f5e0ff */
[----:B-1----:R-:W-:Y:S01]  /*b75b0*/  IMAD.MOV.U32 R6, RZ, RZ, R8 ;  /* 0x000000ffff067224 */ /* 0x002fe200078e0008 */
[----:B------:R-:W-:Y:S02]  /*b75c0*/  MOV R7, R9 ;  /* 0x0000000900077202 */ /* 0x000fe40000000f00 */
[----:B------:R-:W2:Y:S04]  /*b75d0*/  LDL.LU.64 R8, [R1+0x1c58] ;  /* 0x001c580001087983 */ /* 0x000ea80000300a00 */
[----:B------:R-:W2:Y:S01]  /*b75e0*/  LDL.LU.64 R10, [R1+0x1c50] ;  /* 0x001c5000010a7983 */ /* 0x000ea20000300a00 */
[----:B------:R-:W-:-:S03]  /*b75f0*/  IADD3 R48, P3, R48, R165, RZ ;  /* 0x000000a530307210 */ /* 0x000fc60007f7e0ff */
[----:B------:R-:W2:Y:S04]  /*b7600*/  LDL.LU.64 R24, [R1+0x1c48] ;  /* 0x001c480001187983 */ /* 0x000ea80000300a00 */
[----:B------:R-:W-:Y:S04]  /*b7610*/  STL [R1+0x2748], R26 ;  /* 0x0027481a01007387 */ /* 0x000fe80000100800 */
[----:B------:R1:W-:Y:S02]  /*b7620*/  LDGSTS.E [R4+0x1e100], [R6.64], P0 ;  /* 0x1e10000006047fae */ /* 0x0003e40008121844 */
[----:B-1----:R-:W-:Y:S01]  /*b7630*/  MOV R6, R26 ;  /* 0x0000001a00067202 */ /* 0x002fe20000000f00 */
[----:B---3--:R-:W-:-:S04]  /*b7640*/  IMAD.X R27, R27, 0x1, R0, P2 ;  /* 0x000000011b1b7824 */ /* 0x008fc800010e0600 */
[----:B------:R-:W-:Y:S01]  /*b7650*/  IMAD.MOV.U32 R7, RZ, RZ, R27 ;  /* 0x000000ffff077224 */ /* 0x000fe200078e001b */
[----:B------:R1:W-:Y:S01]  /*b7660*/  STL [R1+0x2744], R27 ;  /* 0x0027441b01007387 */ /* 0x0003e20000100800 */
[----:B----4-:R-:W-:-:S03]  /*b7670*/  IMAD.X R49, R49, 0x1, R0, P3 ;  /* 0x0000000131317824 */ /* 0x010fc600018e0600 */
[----:B------:R-:W-:Y:S04]  /*b7680*/  STL [R1+0x2750], R48 ;  /* 0x0027503001007387 */ /* 0x000fe80000100800 */
[----:B------:R3:W-:Y:S04]  /*b7690*/  LDGSTS.E [R4+0x1f000], [R6.64], P1 ;  /* 0x1f00000006047fae */ /* 0x0007e80008921844 */
[----:B-1----:R-:W4:Y:S04]  /*b76a0*/  LDL.LU.64 R26, [R1+0x1c40] ;  /* 0x001c4000011a7983 */ /* 0x002f280000300a00 */
[----:B------:R1:W-:Y:S01]  /*b76b0*/  STL [R1+0x274c], R49 ;  /* 0x00274c3101007387 */ /* 0x0003e20000100800 */
[----:B---3--:R-:W-:Y:S01]  /*b76c0*/  IMAD.MOV.U32 R6, RZ, RZ, R48 ;  /* 0x000000ffff067224 */ /* 0x008fe200078e0030 */
[----:B------:R-:W-:-:S02]  /*b76d0*/  MOV R7, R49 ;  /* 0x0000003100077202 */ /* 0x000fc40000000f00 */
[----:B-1----:R-:W3:Y:S01]  /*b76e0*/  LDL.LU.64 R48, [R1+0x1c38] ;  /* 0x001c380001307983 */ /* 0x002ee20000300a00 */
[----:B------:R-:W-:-:S03]  /*b76f0*/  IADD3 R54, P2, R54, R165, RZ ;  /* 0x000000a536367210 */ /* 0x000fc60007f5e0ff */
[----:B------:R-:W3:Y:S01]  /*b7700*/  LDL.LU.64 R50, [R1+0x1c30] ;  /* 0x001c300001327983 */ /* 0x000ee20000300a00 */
[----:B--2---:R-:W-:-:S03]  /*b7710*/  IADD3 R2, P3, R2, R165, RZ ;  /* 0x000000a502027210 */ /* 0x004fc60007f7e0ff */
[----:B------:R-:W2:Y:S04]  /*b7720*/  LDL.LU.64 R52, [R1+0x1c28] ;  /* 0x001c280001347983 */ /* 0x000ea80000300a00 */
[----:B------:R-:W-:Y:S04]  /*b7730*/  STL [R1+0x2758], R54 ;  /* 0x0027583601007387 */ /* 0x000fe80000100800 */
[----:B------:R1:W-:Y:S01]  /*b7740*/  LDGSTS.E [R4+0x1f100], [R6.64], P0 ;  /* 0x1f10000006047fae */ /* 0x0003e20008121844 */
[----:B------:R-:W-:-:S05]  /*b7750*/  IMAD.X R55, R55, 0x1, R0, P2 ;  /* 0x0000000137377824 */ /* 0x000fca00010e0600 */
[----:B------:R1:W-:Y:S02]  /*b7760*/  STL [R1+0x2754], R55 ;  /* 0x0027543701007387 */ /* 0x0003e40000100800 */
[----:B-1----:R-:W-:Y:S01]  /*b7770*/  MOV R6, R54 ;  /* 0x0000003600067202 */ /* 0x002fe20000000f00 */
[----:B------:R-:W-:Y:S01]  /*b7780*/  IMAD.MOV.U32 R7, RZ, RZ, R55 ;  /* 0x000000ffff077224 */ /* 0x000fe200078e0037 */
[----:B------:R1:W-:Y:S04]  /*b7790*/  STL [R1+0x2760], R2 ;  /* 0x0027600201007387 */ /* 0x0003e80000100800 */
[----:B------:R1:W-:Y:S04]  /*b77a0*/  LDGSTS.E [R4+0x20000], [R6.64], P1 ;  /* 0x2000000006047fae */ /* 0x0003e80008921844 */
[----:B------:R-:W2:Y:S01]  /*b77b0*/  LDL.LU.64 R54, [R1+0x1c20] ;  /* 0x001c200001367983 */ /* 0x000ea20000300a00 */
[----:B------:R-:W-:-:S05]  /*b77c0*/  IMAD.X R5, R5, 0x1, R0, P3 ;  /* 0x0000000105057824 */ /* 0x000fca00018e0600 */
[----:B------:R1:W-:Y:S04]  /*b77d0*/  STL [R1+0x275c], R5 ;  /* 0x00275c0501007387 */ /* 0x0003e80000100800 */
[----:B------:R-:W2:Y:S01]  /*b77e0*/  LDL.LU.64 R56, [R1+0x1c18] ;  /* 0x001c180001387983 */ /* 0x000ea20000300a00 */
[----:B-1----:R-:W-:-:S03]  /*b77f0*/  IMAD.MOV.U32 R6, RZ, RZ, R2 ;  /* 0x000000ffff067224 */ /* 0x002fc600078e0002 */
[----:B------:R-:W2:Y:S01]  /*b7800*/  LDL.LU.64 R58, [R1+0x1c10] ;  /* 0x001c1000013a7983 */ /* 0x000ea20000300a00 */
[----:B------:R-:W-:-:S03]  /*b7810*/  MOV R7, R5 ;  /* 0x0000000500077202 */ /* 0x000fc60000000f00 */
[----:B------:R-:W2:Y:S04]  /*b7820*/  LDL.LU R160, [R1+0x2c70] ;  /* 0x002c700001a07983 */ /* 0x000ea80000300800 */
[----:B------:R1:W-:Y:S01]  /*b7830*/  LDGSTS.E [R4+0x20100], [R6.64], P0 ;  /* 0x2010000006047fae */ /* 0x0003e20008121844 */
[----:B------:R-:W-:-:S05]  /*b7840*/  IADD3 R2, P2, R60, R165, RZ ;  /* 0x000000a53c027210 */ /* 0x000fca0007f5e0ff */
[----:B------:R-:W-:Y:S02]  /*b7850*/  IMAD.X R5, R61, 0x1, R0, P2 ;  /* 0x000000013d057824 */ /* 0x000fe400010e0600 */
[----:B------:R-:W2:Y:S04]  /*b7860*/  LDL.LU.64 R60, [R1+0x1c08] ;  /* 0x001c0800013c7983 */ /* 0x000ea80000300a00 */
        /* <DEDUP_REMOVED lines=42> */
[----:B-1----:R-:W-:-:S03]  /*b7b10*/  IADD3 R6, P2, R8, R165, RZ ;  /* 0x000000a508067210 */ /* 0x002fc60007f5e0ff */
[----:B------:R-:W2:Y:S02]  /*b7b20*/  LDL.LU.64 R146, [R1+0x1ab0] ;  /* 0x001ab00001927983 */ /* 0x000ea40000300a00 */
[----:B------:R-:W-:Y:S01]  /*b7b30*/  IMAD.X R7, R9, 0x1, R0, P2 ;  /* 0x0000000109077824 */ /* 0x000fe200010e0600 */
[-C--:B------:R-:W-:Y:S01]  /*b7b40*/  IADD3 R8, P2, R10, R165.reuse, RZ ;  /* 0x000000a50a087210 */ /* 0x080fe20007f5e0ff */
[----:B------:R-:W2:Y:S03]  /*b7b50*/  LDL.LU.64 R148, [R1+0x1aa8] ;  /* 0x001aa80001947983 */ /* 0x000ea60000300a00 */
[----:B------:R-:W-:Y:S01]  /*b7b60*/  IADD3.X R9, R11, R0, RZ, P2, !PT ;  /* 0x000000000b097210 */ /* 0x000fe200017fe4ff */
[----:B------:R-:W2:Y:S01]  /*b7b70*/  LDL.LU.64 R150, [R1+0x1aa0] ;  /* 0x001aa00001967983 */ /* 0x000ea20000300a00 */
[----:B------:R-:W-:-:S03]  /*b7b80*/  IADD3 R10, P2, R24, R165, RZ ;  /* 0x000000a5180a7210 */ /* 0x000fc60007f5e0ff */
[----:B------:R-:W2:Y:S02]  /*b7b90*/  LDL.LU.64 R152, [R1+0x1a98] ;  /* 0x001a980001987983 */ /* 0x000ea40000300a00 */
[----:B------:R-:W-:Y:S02]  /*b7ba0*/  IMAD.X R11, R25, 0x1, R0, P2 ;  /* 0x00000001190b7824 */ /* 0x000fe400010e0600 */
[----:B------:R-:W2:Y:S04]  /*b7bb0*/  LDL.LU.64 R154, [R1+0x1a90] ;  /* 0x001a9000019a7983 */ /* 0x000ea80000300a00 */
[----:B------:R-:W2:Y:S01]  /*b7bc0*/  LDL.LU.64 R156, [R1+0x1a88] ;  /* 0x001a8800019c7983 */ /* 0x000ea20000300a00 */
[----:B----4-:R-:W-:-:S03]  /*b7bd0*/  IADD3 R24, P2, R26, R165, RZ ;  /* 0x000000a51a187210 */ /* 0x010fc60007f5e0ff */
[----:B------:R-:W4:Y:S02]  /*b7be0*/  LDL.LU.64 R158, [R1+0x1a80] ;  /* 0x001a8000019e7983 */ /* 0x000f240000300a00 */
[----:B------:R-:W-:Y:S02]  /*b7bf0*/  IMAD.X R25, R27, 0x1, R0, P2 ;  /* 0x000000011b197824 */ /* 0x000fe400010e0600 */
[----:B------:R-:W4:Y:S01]  /*b7c00*/  LDL.LU.64 R170, [R1+0x1a78] ;  /* 0x001a780001aa7983 */ /* 0x000f220000300a00 */
[----:B---3--:R-:W-:-:S04]  /*b7c10*/  IADD3 R26, P2, R48, R165, RZ ;  /* 0x000000a5301a7210 */ /* 0x008fc80007f5e0ff */
[----:B------:R-:W-:Y:S02]  /*b7c20*/  IADD3.X R27, R49, R0, RZ, P2, !PT ;  /* 0x00000000311b7210 */ /* 0x000fe400017fe4ff */
[----:B------:R-:W-:-:S05]  /*b7c30*/  IADD3 R48, P2, R50, R165, RZ ;  /* 0x000000a532307210 */ /* 0x000fca0007f5e0ff */
[----:B------:R-:W-:Y:S01]  /*b7c40*/  IMAD.X R49, R51, 0x1, R0, P2 ;  /* 0x0000000133317824 */ /* 0x000fe200010e0600 */
[----:B--2---:R-:W-:-:S05]  /*b7c50*/  IADD3 R50, P2, R52, R165, RZ ;  /* 0x000000a534327210 */ /* 0x004fca0007f5e0ff */
[----:B------:R-:W-:Y:S01]  /*b7c60*/  IMAD.X R51, R53, 0x1, R0, P2 ;  /* 0x0000000135337824 */ /* 0x000fe200010e0600 */
[----:B------:R-:W-:-:S04]  /*b7c70*/  IADD3 R52, P2, R54, R165, RZ ;  /* 0x000000a536347210 */ /* 0x000fc80007f5e0ff */
[----:B------:R-:W-:Y:S02]  /*b7c80*/  IADD3.X R53, R55, R0, RZ, P2, !PT ;  /* 0x0000000037357210 */ /* 0x000fe400017fe4ff */
[----:B------:R-:W-:-:S05]  /*b7c90*/  IADD3 R54, P2, R56, R165, RZ ;  /* 0x000000a538367210 */ /* 0x000fca0007f5e0ff */
[----:B------:R-:W-:Y:S01]  /*b7ca0*/  IMAD.X R55, R57, 0x1, R0, P2 ;  /* 0x0000000139377824 */ /* 0x000fe200010e0600 */
[----:B------:R-:W-:-:S05]  /*b7cb0*/  IADD3 R56, P2, R58, R165, RZ ;  /* 0x000000a53a387210 */ /* 0x000fca0007f5e0ff */
        /* <DEDUP_REMOVED lines=99> */
[----:B----4-:R-:W-:-:S05]  /*b82f0*/  IADD3 R156, P2, R158, R165, RZ ;  /* 0x000000a59e9c7210 */ /* 0x010fca0007f5e0ff */
[----:B------:R-:W-:Y:S01]  /*b8300*/  IMAD.X R157, R159, 0x1, R0, P2 ;  /* 0x000000019f9d7824 */ /* 0x000fe200010e0600 */
[----:B------:R-:W-:Y:S01]  /*b8310*/  IADD3 R158, P2, R170, R165, RZ ;  /* 0x000000a5aa9e7210 */ /* 0x000fe20007f5e0ff */
[----:B------:R-:W-:Y:S01]  /*b8320*/  IMAD.MOV.U32 R173, RZ, RZ, R5 ;  /* 0x000000ffffad7224 */ /* 0x000fe200078e0005 */
[----:B------:R-:W-:-:S03]  /*b8330*/  MOV R172, R2 ;  /* 0x0000000200ac7202 */ /* 0x000fc60000000f00 */
[----:B------:R-:W-:Y:S01]  /*b8340*/  IMAD.X R159, R171, 0x1, R0, P2 ;  /* 0x00000001ab9f7824 */ /* 0x000fe200010e0600 */
[----:B------:R-:W-:Y:S01]  /*b8350*/  IADD3 R160, P2, R160, R165, RZ ;  /* 0x000000a5a0a07210 */ /* 0x000fe20007f5e0ff */
[----:B------:R-:W-:Y:S01]  /*b8360*/  IMAD.MOV.U32 R170, RZ, RZ, R158 ;  /* 0x000000ffffaa7224 */ /* 0x000fe200078e009e */
[----:B------:R1:W-:Y:S04]  /*b8370*/  LDGSTS.E [R4+0x21000], [R172.64], P1 ;  /* 0x21000000ac047fae */ /* 0x0003e80008921844 */
[----:B------:R-:W-:Y:S04]  /*b8380*/  STL [R1+0x2c70], R160 ;  /* 0x002c70a001007387 */ /* 0x000fe80000100800 */
[----:B------:R-:W-:Y:S04]  /*b8390*/  STL.64 [R1+0x1c60], R172 ;  /* 0x001c60ac01007387 */ /* 0x000fe80000100a00 */
[----:B------:R2:W-:Y:S04]  /*b83a0*/  STL.64 [R1+0x1c58], R6 ;  /* 0x001c580601007387 */ /* 0x0005e80000100a00 */
[----:B------:R-:W-:Y:S04]  /*b83b0*/  STL.64 [R1+0x1c50], R8 ;  /* 0x001c500801007387 */ /* 0x000fe80000100a00 */
        /* <DEDUP_REMOVED lines=50> */
[----:B------:R-:W-:-:S03]  /*b86e0*/  MOV R171, R159 ;  /* 0x0000009f00ab7202 */ /* 0x000fc60000000f00 */
        /* <DEDUP_REMOVED lines=10> */
[----:B------:R2:W-:Y:S04]  /*b8790*/  LDGSTS.E [R4+0x21100], [R6.64], P0 ;  /* 0x2110000006047fae */ /* 0x0005e80008121844 */
[----:B------:R1:W-:Y:S04]  /*b87a0*/  LDGSTS.E [R4+0x22000], [R8.64], P1 ;  /* 0x2200000008047fae */ /* 0x0003e80008921844 */
[----:B------:R1:W-:Y:S04]  /*b87b0*/  LDGSTS.E [R4+0x22100], [R10.64], P0 ;  /* 0x221000000a047fae */ /* 0x0003e80008121844 */
[----:B--2---:R-:W2:Y:S04]  /*b87c0*/  LDL.LU R6, [R1+0x2c68] ;  /* 0x002c680001067983 */ /* 0x004ea80000300800 */
[----:B------:R3:W-:Y:S04]  /*b87d0*/  LDGSTS.E [R4+0x23000], [R24.64], P1 ;  /* 0x2300000018047fae */ /* 0x0007e80008921844 */
[----:B------:R1:W-:Y:S04]  /*b87e0*/  LDGSTS.E [R4+0x23100], [R26.64], P0 ;  /* 0x231000001a047fae */ /* 0x0003e80008121844 */
[----:B------:R1:W-:Y:S04]  /*b87f0*/  LDGSTS.E [R4+0x24000], [R48.64], P1 ;  /* 0x2400000030047fae */ /* 0x0003e80008921844 */
[----:B---3--:R-:W2:Y:S04]  /*b8800*/  LDL.LU R24, [R1+0x2bf8] ;  /* 0x002bf80001187983 */ /* 0x008ea80000300800 */
[----:B------:R-:W2:Y:S04]  /*b8810*/  LDL.LU R25, [R1+0x2c5c] ;  /* 0x002c5c0001197983 */ /* 0x000ea80000300800 */
[----:B-1----:R-:W2:Y:S04]  /*b8820*/  LDL.LU R49, [R1+0x2be4] ;  /* 0x002be40001317983 */ /* 0x002ea80000300800 */
[----:B------:R-:W2:Y:S04]  /*b8830*/  LDL.LU R10, [R1+0x2be8] ;  /* 0x002be800010a7983 */ /* 0x000ea80000300800 */
[----:B------:R-:W2:Y:S04]  /*b8840*/  LDL.LU R7, [R1+0x2b80] ;  /* 0x002b800001077983 */ /* 0x000ea80000300800 */
[----:B------:R-:W2:Y:S04]  /*b8850*/  LDL.LU R27, [R1+0x2bdc] ;  /* 0x002bdc00011b7983 */ /* 0x000ea80000300800 */
[----:B------:R-:W2:Y:S04]  /*b8860*/  LDL.LU R8, [R1+0x2b64] ;  /* 0x002b640001087983 */ /* 0x000ea80000300800 */
        /* <DEDUP_REMOVED lines=41> */
[----:B------:R-:W3:Y:S04]  /*b8b00*/  LDL.LU R26, [R1+0x2b68] ;  /* 0x002b6800011a7983 */ /* 0x000ee80000300800 */
[----:B------:R1:W-:Y:S04]  /*b8b10*/  LDGSTS.E [R4+0x39000], [R132.64], P1 ;  /* 0x3900000084047fae */ /* 0x0003e80008921844 */
[----:B------:R1:W-:Y:S04]  /*b8b20*/  LDGSTS.E [R4+0x39100], [R134.64], P0 ;  /* 0x3910000086047fae */ /* 0x0003e80008121844 */
[----:B------:R1:W-:Y:S04]  /*b8b30*/  LDGSTS.E [R4+0x3a000], [R136.64], P1 ;  /* 0x3a00000088047fae */ /* 0x0003e80008921844 */
[----:B------:R-:W3:Y:S04]  /*b8b40*/  LDL.LU R9, [R1+0x2af4] ;  /* 0x002af40001097983 */ /* 0x000ee80000300800 */
[----:B------:R1:W-:Y:S04]  /*b8b50*/  LDGSTS.E [R4+0x3a100], [R138.64], P0 ;  /* 0x3a1000008a047fae */ /* 0x0003e80008121844 */
[----:B------:R1:W-:Y:S04]  /*b8b60*/  LDGSTS.E [R4+0x3b000], [R140.64], P1 ;  /* 0x3b0000008c047fae */ /* 0x0003e80008921844 */
[----:B------:R1:W-:Y:S01]  /*b8b70*/  LDGSTS.E [R4+0x3b100], [R142.64], P0 ;  /* 0x3b1000008e047fae */ /* 0x0003e20008121844 */
[----:B------:R-:W-:-:S03]  /*b8b80*/  LOP3.LUT R2, R192, 0x10, RZ, 0x3c, !PT ;  /* 0x00000010c0027812 */ /* 0x000fc600078e3cff */
[----:B------:R1:W-:Y:S04]  /*b8b90*/  LDGSTS.E [R4+0x3c000], [R144.64], P1 ;  /* 0x3c00000090047fae */ /* 0x0003e80008921844 */
[----:B------:R1:W-:Y:S04]  /*b8ba0*/  LDGSTS.E [R4+0x3c100], [R146.64], P0 ;  /* 0x3c10000092047fae */ /* 0x0003e80008121844 */
[----:B------:R1:W-:Y:S04]  /*b8bb0*/  LDGSTS.E [R4+0x3d000], [R148.64], P1 ;  /* 0x3d00000094047fae */ /* 0x0003e80008921844 */
[----:B------:R1:W-:Y:S04]  /*b8bc0*/  LDGSTS.E [R4+0x3d100], [R150.64], P0 ;  /* 0x3d10000096047fae */ /* 0x0003e80008121844 */
[----:B------:R1:W-:Y:S01]  /*b8bd0*/  LDGSTS.E [R4+0x3e000], [R152.64], P1 ;  /* 0x3e00000098047fae */ /* 0x0003e20008921844 */
[----:B------:R-:W-:-:S03]  /*b8be0*/  IMAD R2, R166, 0x40000, R2 ;  /* 0x00040000a6027824 */ /* 0x000fc600078e0202 */
[----:B------:R1:W-:Y:S04]  /*b8bf0*/  LDGSTS.E [R4+0x3e100], [R154.64], P0 ;  /* 0x3e1000009a047fae */ /* 0x0003e80008121844 */
[----:B------:R1:W-:Y:S04]  /*b8c00*/  LDGSTS.E [R4+0x3f000], [R156.64], P1 ;  /* 0x3f0000009c047fae */ /* 0x0003e80008921844 */
[----:B------:R1:W-:Y:S01]  /*b8c10*/  LDGSTS.E [R4+0x3f100], [R170.64], P0 ;  /* 0x3f100000aa047fae */ /* 0x0003e20008121844 */
[----:B----4-:R-:W-:-:S05]  /*b8c20*/  IMAD.X R5, R5, 0x1, R0, P2 ;  /* 0x0000000105057824 */ /* 0x010fca00010e0600 */
[----:B------:R4:W-:Y:S04]  /*b8c30*/  STL [R1+0x2c64], R5 ;  /* 0x002c640501007387 */ /* 0x0009e80000100800 */
[----:B------:R-:W3:Y:S04]  /*b8c40*/  LDL.LU R48, [R1+0x2b5c] ;  /* 0x002b5c0001307983 */ /* 0x000ee80000300800 */
[----:B------:R-:W3:Y:S01]  /*b8c50*/  LDL.LU R11, [R1+0x2af0] ;  /* 0x002af000010b7983 */ /* 0x000ee20000300800 */
[----:B--2---:R-:W-:Y:S02]  /*b8c60*/  IADD3 R6, P2, R6, R165, RZ ;  /* 0x000000a506067210 */ /* 0x004fe40007f5e0ff */
[----:B-1----:R-:W-:-:S03]  /*b8c70*/  MOV R4, R160 ;  /* 0x000000a000047202 */ /* 0x002fc60000000f00 */
[----:B------:R-:W-:Y:S04]  /*b8c80*/  STL [R1+0x2c68], R6 ;  /* 0x002c680601007387 */ /* 0x000fe80000100800 */
[----:B------:R1:W-:Y:S01]  /*b8c90*/  LDGSTS.E [R2+0x200], [R4.64], P1 ;  /* 0x0020000004027fae */ /* 0x0003e20008921844 */
[----:B------:R-:W-:Y:S01]  /*b8ca0*/  IADD3 R24, P3, R24, R165, RZ ;  /* 0x000000a518187210 */ /* 0x000fe20007f7e0ff */
[----:B------:R-:W-:Y:S01]  /*b8cb0*/  IMAD.X R25, R25, 0x1, R0, P2 ;  /* 0x0000000119197824 */ /* 0x000fe200010e0600 */
[----:B-1----:R-:W-:-:S03]  /*b8cc0*/  MOV R4, R6 ;  /* 0x0000000600047202 */ /* 0x002fc60000000f00 */
[----:B------:R-:W-:Y:S01]  /*b8cd0*/  IMAD.X R49, R49, 0x1, R0, P3 ;  /* 0x0000000131317824 */ /* 0x000fe200018e0600 */
[----:B------:R1:W-:Y:S01]  /*b8ce0*/  STL [R1+0x2c5c], R25 ;  /* 0x002c5c1901007387 */ /* 0x0003e20000100800 */
[----:B----4-:R-:W-:-:S03]  /*b8cf0*/  IMAD.MOV.U32 R5, RZ, RZ, R25 ;  /* 0x000000ffff057224 */ /* 0x010fc600078e0019 */
        /* <DEDUP_REMOVED lines=22> */
[----:B------:R-:W2:Y:S04]  /*b8e60*/  LDL.LU R27, [R1+0x1c84] ;  /* 0x001c8400011b7983 */ /* 0x000ea80000300800 */
        /* <DEDUP_REMOVED lines=9> */
[----:B-1----:R-:W-:Y:S02]  /*b8f00*/  MOV R4, R26 ;  /* 0x0000001a00047202 */ /* 0x002fe40000000f00 */
[----:B------:R-:W-:Y:S01]  /*b8f10*/  IADD3 R9, P3, R9, R165, RZ ;  /* 0x000000a509097210 */ /* 0x000fe20007f7e0ff */
[----:B------:R-:W-:-:S04]  /*b8f20*/  IMAD.X R48, R48, 0x1, R0, P2 ;  /* 0x0000000130307824 */ /* 0x000fc800010e0600 */
[----:B------:R-:W-:Y:S01]  /*b8f30*/  IMAD.X R11, R11, 0x1, R0, P3 ;  /* 0x000000010b0b7824 */ /* 0x000fe200018e0600 */
[----:B------:R1:W-:Y:S04]  /*b8f40*/  STL [R1+0x2b5c], R48 ;  /* 0x002b5c3001007387 */ /* 0x0003e80000100800 */
[----:B------:R1:W-:Y:S04]  /*b8f50*/  STL [R1+0x2af4], R9 ;  /* 0x002af40901007387 */ /* 0x0003e80000100800 */
[----:B---3--:R-:W3:Y:S01]  /*b8f60*/  LDL.LU R26, [R1+0x1d04] ;  /* 0x001d0400011a7983 */ /* 0x008ee20000300800 */
[----:B------:R-:W-:-:S03]  /*b8f70*/  IMAD.MOV.U32 R5, RZ, RZ, R48 ;  /* 0x000000ffff057224 */ /* 0x000fc600078e0030 */
[----:B------:R4:W-:Y:S04]  /*b8f80*/  STL [R1+0x2af0], R11 ;  /* 0x002af00b01007387 */ /* 0x0009e80000100800 */
[----:B-1----:R-:W3:Y:S04]  /*b8f90*/  LDL.LU R48, [R1+0x1d7c] ;  /* 0x001d7c0001307983 */ /* 0x002ee80000300800 */
[----:B------:R1:W-:Y:S02]  /*b8fa0*/  LDGSTS.E [R2+0x2300], [R4.64], P0 ;  /* 0x0230000004027fae */ /* 0x0003e40008121844 */
[----:B-1----:R-:W-:Y:S01]  /*b8fb0*/  IMAD.MOV.U32 R4, RZ, RZ, R9 ;  /* 0x000000ffff047224 */ /* 0x002fe200078e0009 */
[----:B------:R-:W-:Y:S01]  /*b8fc0*/  MOV R5, R11 ;  /* 0x0000000b00057202 */ /* 0x000fe20000000f00 */
[----:B------:R-:W3:Y:S04]  /*b8fd0*/  LDL.LU R9, [R1+0x1d88] ;  /* 0x001d880001097983 */ /* 0x000ee80000300800 */
[----:B----4-:R-:W4:Y:S01]  /*b8fe0*/  LDL.LU R11, [R1+0x1e00] ;  /* 0x001e0000010b7983 */ /* 0x010f220000300800 */
[----:B------:R-:W-:-:S03]  /*b8ff0*/  IADD3 R25, P2, R25, R165, RZ ;  /* 0x000000a519197210 */ /* 0x000fc60007f5e0ff */
[----:B------:R1:W-:Y:S01]  /*b9000*/  LDGSTS.E [R2+0x3200], [R4.64], P1 ;  /* 0x0320000004027fae */ /* 0x0003e20008921844 */
[----:B------:R-:W-:-:S03]  /*b9010*/  IADD3 R6, P3, R6, R165, RZ ;  /* 0x000000a506067210 */ /* 0x000fc60007f7e0ff */
[----:B------:R2:W-:Y:S02]  /*b9020*/  STL [R1+0x2afc], R25 ;  /* 0x002afc1901007387 */ /* 0x0005e40000100800 */
[--C-:B--2---:R-:W-:Y:S01]  /*b9030*/  IMAD.X R49, R49, 0x1, R0.reuse, P2 ;  /* 0x0000000131317824 */ /* 0x104fe200010e0600 */
[----:B-1----:R-:W-:Y:S01]  /*b9040*/  MOV R4, R25 ;  /* 0x0000001900047202 */ /* 0x002fe20000000f00 */
[----:B------:R-:W-:-:S03]  /*b9050*/  IMAD.X R24, R24, 0x1, R0, P3 ;  /* 0x0000000118187824 */ /* 0x000fc600018e0600 */
[----:B------:R1:W-:Y:S04]  /*b9060*/  STL [R1+0x2af8], R49 ;  /* 0x002af83101007387 */ /* 0x0003e80000100800 */
[----:B------:R-:W-:Y:S04]  /*b9070*/  STL [R1+0x1c80], R6 ;  /* 0x001c800601007387 */ /* 0x000fe80000100800 */
[----:B------:R-:W4:Y:S01]  /*b9080*/  LDL.LU R25, [R1+0x1d84] ;  /* 0x001d840001197983 */ /* 0x000f220000300800 */
        /* <DEDUP_REMOVED lines=9> */
[----:B------:R-:W4:Y:S04]  /*b9120*/  LDL.LU R24, [R1+0x1e08] ;  /* 0x001e080001187983 */ /* 0x000f280000300800 */
[----:B------:R-:W4:Y:S01]  /*b9130*/  LDL.LU R6, [R1+0x1e80] ;  /* 0x001e800001067983 */ /* 0x000f220000300800 */
[----:B------:R-:W-:-:S03]  /*b9140*/  IMAD.X R51, R51, 0x1, R0, P3 ;  /* 0x0000000133337824 */ /* 0x000fc600018e0600 */
[----:B------:R-:W-:Y:S04]  /*b9150*/  STL [R1+0x1c88], R10 ;  /* 0x001c880a01007387 */ /* 0x000fe80000100800 */
[----:B------:R1:W-:Y:S04]  /*b9160*/  LDGSTS.E [R2+0x4200], [R4.64], P1 ;  /* 0x0420000004027fae */ /* 0x0003e80008921844 */
[----:B------:R1:W-:Y:S04]  /*b9170*/  STL [R1+0x1c84], R27 ;  /* 0x001c841b01007387 */ /* 0x0003e80000100800 */
[----:B------:R-:W-:Y:S01]  /*b9180*/  STL [R1+0x1d00], R50 ;  /* 0x001d003201007387 */ /* 0x000fe20000100800 */
[----:B-1----:R-:W-:-:S03]  /*b9190*/  IMAD.MOV.U32 R5, RZ, RZ, R27 ;  /* 0x000000ffff057224 */ /* 0x002fc600078e001b */
[----:B------:R-:W4:Y:S01]  /*b91a0*/  LDL.LU R27, [R1+0x1e04] ;  /* 0x001e0400011b7983 */ /* 0x000f220000300800 */
[----:B------:R-:W-:-:S03]  /*b91b0*/  MOV R4, R10 ;  /* 0x0000000a00047202 */ /* 0x000fc60000000f00 */
[----:B------:R-:W-:Y:S04]  /*b91c0*/  STL [R1+0x1cfc], R51 ;  /* 0x001cfc3301007387 */ /* 0x000fe80000100800 */
[----:B------:R-:W4:Y:S01]  /*b91d0*/  LDL.LU R10, [R1+0x1e7c] ;  /* 0x001e7c00010a7983 */ /* 0x000f220000300800 */
[----:B------:R-:W-:-:S03]  /*b91e0*/  IADD3 R7, P2, R7, R165, RZ ;  /* 0x000000a507077210 */ /* 0x000fc60007f5e0ff */
[----:B------:R1:W-:Y:S01]  /*b91f0*/  LDGSTS.E [R2+0x4300], [R4.64], P0 ;  /* 0x0430000004027fae */ /* 0x0003e20008121844 */
[----:B------:R-:W-:-:S03]  /*b9200*/  IADD3 R8, P3, R8, R165, RZ ;  /* 0x000000a508087210 */ /* 0x000fc60007f7e0ff */
[----:B------:R-:W-:Y:S01]  /*b9210*/  STL [R1+0x1d08], R7 ;  /* 0x001d080701007387 */ /* 0x000fe20000100800 */
[----:B-1----:R-:W-:Y:S01]  /*b9220*/  IMAD.MOV.U32 R4, RZ, RZ, R50 ;  /* 0x000000ffff047224 */ /* 0x002fe200078e0032 */
[----:B------:R-:W-:-:S05]  /*b9230*/  MOV R5, R51 ;  /* 0x0000003300057202 */ /* 0x000fca0000000f00 */
[----:B------:R1:W-:Y:S02]  /*b9240*/  LDGSTS.E [R2+0x5200], [R4.64], P1 ;  /* 0x0520000004027fae */ /* 0x0003e40008921844 */
[----:B-1----:R-:W-:Y:S01]  /*b9250*/  MOV R4, R7 ;  /* 0x0000000700047202 */ /* 0x002fe20000000f00 */
[----:B---3--:R-:W-:-:S04]  /*b9260*/  IMAD.X R26, R26, 0x1, R0, P2 ;  /* 0x000000011a1a7824 */ /* 0x008fc800010e0600 */
[----:B------:R-:W-:Y:S01]  /*b9270*/  IMAD.MOV.U32 R5, RZ, RZ, R26 ;  /* 0x000000ffff057224 */ /* 0x000fe200078e001a */
[----:B------:R1:W-:Y:S01]  /*b9280*/  STL [R1+0x1d04], R26 ;  /* 0x001d041a01007387 */ /* 0x0003e20000100800 */
[----:B------:R-:W-:-:S03]  /*b9290*/  IMAD.X R48, R48, 0x1, R0, P3 ;  /* 0x0000000130307824 */ /* 0x000fc600018e0600 */
[----:B------:R-:W-:Y:S04]  /*b92a0*/  STL [R1+0x1d80], R8 ;  /* 0x001d800801007387 */ /* 0x000fe80000100800 */
[----:B------:R3:W-:Y:S04]  /*b92b0*/  LDGSTS.E [R2+0x5300], [R4.64], P0 ;  /* 0x0530000004027fae */ /* 0x0007e80008121844 */
[----:B-1----:R-:W2:Y:S04]  /*b92c0*/  LDL.LU R26, [R1+0x1e88] ;  /* 0x001e8800011a7983 */ /* 0x002ea80000300800 */
[----:B------:R1:W-:Y:S04]  /*b92d0*/  STL [R1+0x1d7c], R48 ;  /* 0x001d7c3001007387 */ /* 0x0003e80000100800 */
[----:B------:R-:W2:Y:S01]  /*b92e0*/  LDL.LU R7, [R1+0x1f00] ;  /* 0x001f000001077983 */ /* 0x000ea20000300800 */
[----:B---3--:R-:W-:-:S03]  /*b92f0*/  MOV R5, R48 ;  /* 0x0000003000057202 */ /* 0x008fc60000000f00 */
[----:B-1----:R-:W3:Y:S01]  /*b9300*/  LDL.LU R48, [R1+0x1e84] ;  /* 0x001e840001307983 */ /* 0x002ee20000300800 */
[----:B------:R-:W-:Y:S01]  /*b9310*/  IMAD.MOV.U32 R4, RZ, RZ, R8 ;  /* 0x000000ffff047224 */ /* 0x000fe200078e0008 */
[-C--:B------:R-:W-:Y:S02]  /*b9320*/  IADD3 R9, P2, R9, R165.reuse, RZ ;  /* 0x000000a509097210 */ /* 0x080fe40007f5e0ff */
[----:B------:R-:W3:Y:S01]  /*b9330*/  LDL.LU R8, [R1+0x1efc] ;  /* 0x001efc0001087983 */ /* 0x000ee20000300800 */
[----:B----4-:R-:W-:-:S03]  /*b9340*/  IADD3 R11, P3, R11, R165, RZ ;  /* 0x000000a50b0b7210 */ /* 0x010fc60007f7e0ff */
[----:B------:R1:W-:Y:S04]  /*b9350*/  LDGSTS.E [R2+0x6200], [R4.64], P1 ;  /* 0x0620000004027fae */ /* 0x0003e80008921844 */
[----:B------:R-:W-:Y:S01]  /*b9360*/  STL [R1+0x1d88], R9 ;  /* 0x001d880901007387 */ /* 0x000fe20000100800 */
[----:B-1----:R-:W-:Y:S01]  /*b9370*/  MOV R4, R9 ;  /* 0x0000000900047202 */ /* 0x002fe20000000f00 */
[----:B------:R-:W-:-:S04]  /*b9380*/  IMAD.X R25, R25, 0x1, R0, P2 ;  /* 0x0000000119197824 */ /* 0x000fc800010e0600 */
[----:B------:R-:W-:Y:S01]  /*b9390*/  IMAD.MOV.U32 R5, RZ, RZ, R25 ;  /* 0x000000ffff057224 */ /* 0x000fe200078e0019 */
[----:B------:R1:W-:Y:S01]  /*b93a0*/  STL [R1+0x1d84], R25 ;  /* 0x001d841901007387 */ /* 0x0003e20000100800 */
[----:B------:R-:W-:-:S03]  /*b93b0*/  IMAD.X R49, R49, 0x1, R0, P3 ;  /* 0x0000000131317824 */ /* 0x000fc600018e0600 */
[----:B------:R-:W-:Y:S04]  /*b93c0*/  STL [R1+0x1e00], R11 ;  /* 0x001e000b01007387 */ /* 0x000fe80000100800 */
[----:B------:R4:W-:Y:S04]  /*b93d0*/  LDGSTS.E [R2+0x6300], [R4.64], P0 ;  /* 0x0630000004027fae */ /* 0x0009e80008121844 */
[----:B-1----:R-:W3:Y:S04]  /*b93e0*/  LDL.LU R25, [R1+0x1f08] ;  /* 0x001f080001197983 */ /* 0x002ee80000300800 */
[----:B------:R1:W-:Y:S04]  /*b93f0*/  STL [R1+0x1dfc], R49 ;  /* 0x001dfc3101007387 */ /* 0x0003e80000100800 */
[----:B------:R-:W3:Y:S01]  /*b9400*/  LDL.LU R9, [R1+0x1f80] ;  /* 0x001f800001097983 */ /* 0x000ee20000300800 */
[----:B----4-:R-:W-:-:S03]  /*b9410*/  MOV R5, R49 ;  /* 0x0000003100057202 */ /* 0x010fc60000000f00 */
[----:B-1----:R-:W4:Y:S01]  /*b9420*/  LDL.LU R49, [R1+0x1f04] ;  /* 0x001f040001317983 */ /* 0x002f220000300800 */
[----:B------:R-:W-:Y:S01]  /*b9430*/  IMAD.MOV.U32 R4, RZ, RZ, R11 ;  /* 0x000000ffff047224 */ /* 0x000fe200078e000b */
[-C--:B------:R-:W-:Y:S02]  /*b9440*/  IADD3 R24, P2, R24, R165.reuse, RZ ;  /* 0x000000a518187210 */ /* 0x080fe40007f5e0ff */
[----:B------:R-:W4:Y:S01]  /*b9450*/  LDL.LU R11, [R1+0x1f7c] ;  /* 0x001f7c00010b7983 */ /* 0x000f220000300800 */
        /* <DEDUP_REMOVED lines=8> */
[----:B------:R-:W4:Y:S01]  /*b94e0*/  LDL.LU R24, [R1+0x1f88] ;  /* 0x001f880001187983 */ /* 0x000f220000300800 */
[----:B------:R-:W-:-:S03]  /*b94f0*/  IMAD.MOV.U32 R5, RZ, RZ, R27 ;  /* 0x000000ffff057224 */ /* 0x000fc600078e001b */
[----:B------:R1:W-:Y:S04]  /*b9500*/  STL [R1+0x1e7c], R10 ;  /* 0x001e7c0a01007387 */ /* 0x0003e80000100800 */
[----:B------:R-:W4:Y:S04]  /*b9510*/  LDL.LU R50, [R1+0x2000] ;  /* 0x0020000001327983 */ /* 0x000f280000300800 */
[----:B-1----:R-:W4:Y:S04]  /*b9520*/  LDL.LU R27, [R1+0x1f84] ;  /* 0x001f8400011b7983 */ /* 0x002f280000300800 */
[----:B------:R-:W4:Y:S04]  /*b9530*/  LDL.LU R51, [R1+0x1ffc] ;  /* 0x001ffc0001337983 */ /* 0x000f280000300800 */
[----:B------:R1:W-:Y:S02]  /*b9540*/  LDGSTS.E [R2+0x7300], [R4.64], P0 ;  /* 0x0730000004027fae */ /* 0x0003e40008121844 */
[----:B-1----:R-:W-:Y:S01]  /*b9550*/  IMAD.MOV.U32 R4, RZ, RZ, R6 ;  /* 0x000000ffff047224 */ /* 0x002fe200078e0006 */
[----:B------:R-:W-:Y:S01]  /*b9560*/  MOV R5, R10 ;  /* 0x0000000a00057202 */ /* 0x000fe20000000f00 */
[----:B------:R-:W4:Y:S04]  /*b9570*/  LDL.LU R6, [R1+0x2008] ;  /* 0x0020080001067983 */ /* 0x000f280000300800 */
[----:B------:R-:W4:Y:S04]  /*b9580*/  LDL.LU R10, [R1+0x2080] ;  /* 0x00208000010a7983 */ /* 0x000f280000300800 */
[----:B------:R1:W-:Y:S01]  /*b9590*/  LDGSTS.E [R2+0x8200], [R4.64], P1 ;  /* 0x0820000004027fae */ /* 0x0003e20008921844 */
[----:B--2---:R-:W-:-:S05]  /*b95a0*/  IADD3 R26, P2, R26, R165, RZ ;  /* 0x000000a51a1a7210 */ /* 0x004fca0007f5e0ff */
[----:B------:R2:W-:Y:S01]  /*b95b0*/  STL [R1+0x1e88], R26 ;  /* 0x001e881a01007387 */ /* 0x0005e20000100800 */
[----:B------:R-:W-:Y:S01]  /*b95c0*/  IADD3 R7, P3, R7, R165, RZ ;  /* 0x000000a507077210 */ /* 0x000fe20007f7e0ff */
[----:B---3--:R-:W-:Y:S01]  /*b95d0*/  IMAD.X R48, R48, 0x1, R0, P2 ;  /* 0x0000000130307824 */ /* 0x008fe200010e0600 */
[----:B-1----:R-:W-:-:S03]  /*b95e0*/  MOV R4, R26 ;  /* 0x0000001a00047202 */ /* 0x002fc60000000f00 */
[----:B------:R-:W-:Y:S01]  /*b95f0*/  IMAD.X R8, R8, 0x1, R0, P3 ;  /* 0x0000000108087824 */ /* 0x000fe200018e0600 */
[----:B------:R1:W-:Y:S04]  /*b9600*/  STL [R1+0x1e84], R48 ;  /* 0x001e843001007387 */ /* 0x0003e80000100800 */
[----:B------:R3:W-:Y:S04]  /*b9610*/  STL [R1+0x1f00], R7 ;  /* 0x001f000701007387 */ /* 0x0007e80000100800 */
[----:B--2---:R-:W2:Y:S01]  /*b9620*/  LDL.LU R26, [R1+0x2004] ;  /* 0x00200400011a7983 */ /* 0x004ea20000300800 */
[----:B------:R-:W-:-:S03]  /*b9630*/  IMAD.MOV.U32 R5, RZ, RZ, R48 ;  /* 0x000000ffff057224 */ /* 0x000fc600078e0030 */
[----:B------:R3:W-:Y:S04]  /*b9640*/  STL [R1+0x1efc], R8 ;  /* 0x001efc0801007387 */ /* 0x0007e80000100800 */
[----:B-1----:R-:W2:Y:S04]  /*b9650*/  LDL.LU R48, [R1+0x207c] ;  /* 0x00207c0001307983 */ /* 0x002ea80000300800 */
[----:B------:R1:W-:Y:S02]  /*b9660*/  LDGSTS.E [R2+0x8300], [R4.64], P0 ;  /* 0x0830000004027fae */ /* 0x0003e40008121844 */
[----:B-1----:R-:W-:Y:S01]  /*b9670*/  IMAD.MOV.U32 R4, RZ, RZ, R7 ;  /* 0x000000ffff047224 */ /* 0x002fe200078e0007 */
[----:B------:R-:W-:Y:S01]  /*b9680*/  MOV R5, R8 ;  /* 0x0000000800057202 */ /* 0x000fe20000000f00 */
[----:B---3--:R-:W3:Y:S04]  /*b9690*/  LDL.LU R7, [R1+0x2088] ;  /* 0x0020880001077983 */ /* 0x008ee80000300800 */
[----:B------:R-:W3:Y:S01]  /*b96a0*/  LDL.LU R8, [R1+0x2100] ;  /* 0x0021000001087983 */ /* 0x000ee20000300800 */
[----:B------:R-:W-:-:S03]  /*b96b0*/  IADD3 R25, P2, R25, R165, RZ ;  /* 0x000000a519197210 */ /* 0x000fc60007f5e0ff */
[----:B------:R1:W-:Y:S01]  /*b96c0*/  LDGSTS.E [R2+0x9200], [R4.64], P1 ;  /* 0x0920000004027fae */ /* 0x0003e20008921844 */
[----:B------:R-:W-:-:S03]  /*b96d0*/  IADD3 R9, P3, R9, R165, RZ ;  /* 0x000000a509097210 */ /* 0x000fc60007f7e0ff */
[----:B------:R4:W-:Y:S02]  /*b96e0*/  STL [R1+0x1f08], R25 ;  /* 0x001f081901007387 */ /* 0x0009e40000100800 */
[--C-:B----4-:R-:W-:Y:S01]  /*b96f0*/  IMAD.X R49, R49, 0x1, R0.reuse, P2 ;  /* 0x0000000131317824 */ /* 0x110fe200010e0600 */
[----:B-1----:R-:W-:Y:S01]  /*b9700*/  MOV R4, R25 ;  /* 0x0000001900047202 */ /* 0x002fe20000000f00 */
[----:B------:R-:W-:-:S03]  /*b9710*/  IMAD.X R11, R11, 0x1, R0, P3 ;  /* 0x000000010b0b7824 */ /* 0x000fc600018e0600 */
[----:B------:R1:W-:Y:S04]  /*b9720*/  STL [R1+0x1f04], R49 ;  /* 0x001f043101007387 */ /* 0x0003e80000100800 */
[----:B------:R4:W-:Y:S04]  /*b9730*/  STL [R1+0x1f80], R9 ;  /* 0x001f800901007387 */ /* 0x0009e80000100800 */
[----:B------:R-:W3:Y:S01]  /*b9740*/  LDL.LU R25, [R1+0x2084] ;  /* 0x0020840001197983 */ /* 0x000ee20000300800 */
[----:B------:R-:W-:-:S03]  /*b9750*/  IMAD.MOV.U32 R5, RZ, RZ, R49 ;  /* 0x000000ffff057224 */ /* 0x000fc600078e0031 */
[----:B------:R4:W-:Y:S04]  /*b9760*/  STL [R1+0x1f7c], R11 ;  /* 0x001f7c0b01007387 */ /* 0x0009e80000100800 */
[----:B-1----:R-:W3:Y:S04]  /*b9770*/  LDL.LU R49, [R1+0x20fc] ;  /* 0x0020fc0001317983 */ /* 0x002ee80000300800 */
[----:B------:R1:W-:Y:S01]  /*b9780*/  LDGSTS.E [R2+0x9300], [R4.64], P0 ;  /* 0x0930000004027fae */ /* 0x0003e20008121844 */
[----:B------:R-:W-:Y:S01]  /*b9790*/  IADD3 R24, P2, R24, R165, RZ ;  /* 0x000000a518187210 */ /* 0x000fe20007f5e0ff */
[----:B-1----:R-:W-:Y:S01]  /*b97a0*/  IMAD.MOV.U32 R4, RZ, RZ, R9 ;  /* 0x000000ffff047224 */ /* 0x002fe200078e0009 */
[----:B------:R-:W-:Y:S01]  /*b97b0*/  MOV R5, R11 ;  /* 0x0000000b00057202 */ /* 0x000fe20000000f00 */
[----:B----4-:R-:W3:Y:S01]  /*b97c0*/  LDL.LU R9, [R1+0x2108] ;  /* 0x0021080001097983 */ /* 0x010ee20000300800 */
        /* <DEDUP_REMOVED lines=11> */
[----:B------:R-:W-:Y:S04]  /*b9880*/  STL [R1+0x1ffc], R51 ;  /* 0x001ffc3301007387 */ /* 0x000fe80000100800 */
[----:B------:R-:W3:Y:S01]  /*b9890*/  LDL.LU R24, [R1+0x217c] ;  /* 0x00217c0001187983 */ /* 0x000ee20000300800 */
        /* <DEDUP_REMOVED lines=8> */
[----:B--2---:R-:W-:-:S04]  /*b9920*/  IMAD.X R26, R26, 0x1, R0, P2 ;  /* 0x000000011a1a7824 */ /* 0x004fc800010e0600 */
        /* <DEDUP_REMOVED lines=26> */
[----:B------:R-:W-:-:S03]  /*b9ad0*/  MOV R5, R49 ;  /* 0x0000003100057202 */ /* 0x000fc60000000f00 */
[----:B-1----:R-:W3:Y:S01]  /*b9ae0*/  LDL.LU R49, [R1+0x2204] ;  /* 0x0022040001317983 */ /* 0x002ee20000300800 */
[----:B------:R-:W-:Y:S01]  /*b9af0*/  IMAD.MOV.U32 R4, RZ, RZ, R8 ;  /* 0x000000ffff047224 */ /* 0x000fe200078e0008 */
[-C--:B------:R-:W-:Y:S02]  /*b9b00*/  IADD3 R9, P2, R9, R165.reuse, RZ ;  /* 0x000000a509097210 */ /* 0x080fe40007f5e0ff */
        /* <DEDUP_REMOVED lines=9> */
[----:B------:R1:W-:Y:S04]  /*b9ba0*/  STL [R1+0x2180], R11 ;  /* 0x0021800b01007387 */ /* 0x0003e80000100800 */
[----:B------:R-:W3:Y:S04]  /*b9bb0*/  LDL.LU R9, [R1+0x2288] ;  /* 0x0022880001097983 */ /* 0x000ee80000300800 */
[----:B------:R1:W-:Y:S04]  /*b9bc0*/  STL [R1+0x217c], R24 ;  /* 0x00217c1801007387 */ /* 0x0003e80000100800 */
[----:B------:R1:W-:Y:S04]  /*b9bd0*/  LDGSTS.E [R2+0xd300], [R4.64], P0 ;  /* 0x0d30000004027fae */ /* 0x0003e80008121844 */
[----:B------:R-:W3:Y:S01]  /*b9be0*/  LDL.LU R50, [R1+0x2300] ;  /* 0x0023000001327983 */ /* 0x000ee20000300800 */
[----:B-1----:R-:W-:-:S03]  /*b9bf0*/  IMAD.MOV.U32 R4, RZ, RZ, R11 ;  /* 0x000000ffff047224 */ /* 0x002fc600078e000b */
[----:B------:R-:W3:Y:S04]  /*b9c00*/  LDL.LU R11, [R1+0x2284] ;  /* 0x00228400010b7983 */ /* 0x000ee80000300800 */
[----:B------:R-:W3:Y:S01]  /*b9c10*/  LDL.LU R51, [R1+0x22fc] ;  /* 0x0022fc0001337983 */ /* 0x000ee20000300800 */
[----:B------:R-:W-:-:S03]  /*b9c20*/  MOV R5, R24 ;  /* 0x0000001800057202 */ /* 0x000fc60000000f00 */
        /* <DEDUP_REMOVED lines=15> */
[----:B------:R1:W-:Y:S02]  /*b9d20*/  LDGSTS.E [R2+0xe300], [R4.64], P0 ;  /* 0x0e30000004027fae */ /* 0x0003e40008121844 */
[----:B-1----:R-:W-:Y:S01]  /*b9d30*/  IMAD.MOV.U32 R4, RZ, RZ, R6 ;  /* 0x000000ffff047224 */ /* 0x002fe200078e0006 */
[----:B------:R-:W-:Y:S01]  /*b9d40*/  MOV R5, R10 ;  /* 0x0000000a00057202 */ /* 0x000fe20000000f00 */
[----:B--2---:R-:W2:Y:S04]  /*b9d50*/  LDL.LU R6, [R1+0x2388] ;  /* 0x0023880001067983 */ /* 0x004ea80000300800 */
[----:B----4-:R-:W2:Y:S01]  /*b9d60*/  LDL.LU R10, [R1+0x2400] ;  /* 0x00240000010a7983 */ /* 0x010ea20000300800 */
[----:B------:R-:W-:-:S03]  /*b9d70*/  IADD3 R25, P2, R25, R165, RZ ;  /* 0x000000a519197210 */ /* 0x000fc60007f5e0ff */
[----:B------:R1:W-:Y:S01]  /*b9d80*/  LDGSTS.E [R2+0xf200], [R4.64], P1 ;  /* 0x0f20000004027fae */ /* 0x0003e20008921844 */
[----:B------:R-:W-:-:S03]  /*b9d90*/  IADD3 R7, P3, R7, R165, RZ ;  /* 0x000000a507077210 */ /* 0x000fc60007f7e0ff */
[----:B------:R1:W-:Y:S01]  /*b9da0*/  STL [R1+0x2208], R25 ;  /* 0x0022081901007387 */ /* 0x0003e20000100800 */
[--C-:B------:R-:W-:Y:S01]  /*b9db0*/  IMAD.X R49, R49, 0x1, R0.reuse, P2 ;  /* 0x0000000131317824 */ /* 0x100fe200010e0600 */
[----:B-1----:R-:W-:Y:S01]  /*b9dc0*/  MOV R4, R25 ;  /* 0x0000001900047202 */ /* 0x002fe20000000f00 */
[----:B------:R-:W-:-:S03]  /*b9dd0*/  IMAD.X R8, R8, 0x1, R0, P3 ;  /* 0x0000000108087824 */ /* 0x000fc600018e0600 */
[----:B------:R1:W-:Y:S04]  /*b9de0*/  STL [R1+0x2204], R49 ;  /* 0x0022043101007387 */ /* 0x0003e80000100800 */
[----:B------:R-:W-:Y:S04]  /*b9df0*/  STL [R1+0x2280], R7 ;  /* 0x0022800701007387 */ /* 0x000fe80000100800 */
[----:B------:R-:W2:Y:S01]  /*b9e00*/  LDL.LU R25, [R1+0x2384] ;  /* 0x0023840001197983 */ /* 0x000ea20000300800 */
[----:B------:R-:W-:-:S03]  /*b9e10*/  IMAD.MOV.U32 R5, RZ, RZ, R49 ;  /* 0x000000ffff057224 */ /* 0x000fc600078e0031 */
[----:B------:R1:W-:Y:S04]  /*b9e20*/  STL [R1+0x227c], R8 ;  /* 0x00227c0801007387 */ /* 0x0003e80000100800 */
[----:B-1----:R-:W2:Y:S04]  /*b9e30*/  LDL.LU R49, [R1+0x23fc] ;  /* 0x0023fc0001317983 */ /* 0x002ea80000300800 */
[----:B------:R1:W-:Y:S01]  /*b9e40*/  LDGSTS.E [R2+0xf300], [R4.64], P0 ;  /* 0x0f30000004027fae */ /* 0x0003e20008121844 */
[----:B------:R-:W-:Y:S01]  /*b9e50*/  IADD3 R9, P2, R9, R165, RZ ;  /* 0x000000a509097210 */ /* 0x000fe20007f5e0ff */
[----:B-1----:R-:W-:Y:S01]  /*b9e60*/  IMAD.MOV.U32 R4, RZ, RZ, R7 ;  /* 0x000000ffff047224 */ /* 0x002fe200078e0007 */
[----:B------:R-:W-:-:S02]  /*b9e70*/  MOV R5, R8 ;  /* 0x0000000800057202 */ /* 0x000fc40000000f00 */
[----:B------:R-:W2:Y:S04]  /*b9e80*/  LDL.LU R8, [R1+0x2408] ;  /* 0x0024080001087983 */ /* 0x000ea80000300800 */
[----:B------:R-:W2:Y:S01]  /*b9e90*/  LDL.LU R7, [R1+0x2480] ;  /* 0x0024800001077983 */ /* 0x000ea20000300800 */
        /* <DEDUP_REMOVED lines=9> */
[----:B------:R-:W2:Y:S04]  /*b9f30*/  LDL.LU R11, [R1+0x2404] ;  /* 0x00240400010b7983 */ /* 0x000ea80000300800 */
[----:B------:R-:W-:Y:S04]  /*b9f40*/  STL [R1+0x22fc], R51 ;  /* 0x0022fc3301007387 */ /* 0x000fe80000100800 */
[----:B------:R-:W2:Y:S01]  /*b9f50*/  LDL.LU R9, [R1+0x247c] ;  /* 0x00247c0001097983 */ /* 0x000ea20000300800 */
        /* <DEDUP_REMOVED lines=19> */
[----:B------:R-:W-:Y:S01]  /*ba090*/  IMAD.MOV.U32 R4, RZ, RZ, R27 ;  /* 0x000000ffff047224 */ /* 0x000fe200078e001b */
[-C--:B--2---:R-:W-:Y:S02]  /*ba0a0*/  IADD3 R6, P2, R6, R165.reuse, RZ ;  /* 0x000000a506067210 */ /* 0x084fe40007f5e0ff */
[----:B------:R-:W2:Y:S01]  /*ba0b0*/  LDL.LU R27, [R1+0x2894] ;  /* 0x00289400011b7983 */ /* 0x000ea20000300800 */
        /* <DEDUP_REMOVED lines=13> */
[----:B------:R-:W-:-:S03]  /*ba190*/  MOV R5, R49 ;  /* 0x0000003100057202 */ /* 0x000fc60000000f00 */
[----:B-1----:R-:W2:Y:S01]  /*ba1a0*/  LDL.LU R49, [R1+0x24ec] ;  /* 0x0024ec0001317983 */ /* 0x002ea20000300800 */
[----:B------:R-:W-:Y:S01]  /*ba1b0*/  IMAD.MOV.U32 R4, RZ, RZ, R10 ;  /* 0x000000ffff047224 */ /* 0x000fe200078e000a */
[-C--:B------:R-:W-:Y:S02]  /*ba1c0*/  IADD3 R8, P2, R8, R165.reuse, RZ ;  /* 0x000000a508087210 */ /* 0x080fe40007f5e0ff */
[----:B------:R-:W2:Y:S01]  /*ba1d0*/  LDL.LU R10, [R1+0x2574] ;  /* 0x00257400010a7983 */ /* 0x000ea20000300800 */
        /* <DEDUP_REMOVED lines=8> */
[----:B------:R-:W2:Y:S01]  /*ba260*/  LDL.LU R8, [R1+0x2580] ;  /* 0x0025800001087983 */ /* 0x000ea20000300800 */
[----:B------:R-:W-:-:S03]  /*ba270*/  IMAD.MOV.U32 R5, RZ, RZ, R11 ;  /* 0x000000ffff057224 */ /* 0x000fc600078e000b */
[----:B------:R1:W-:Y:S04]  /*ba280*/  STL [R1+0x247c], R9 ;  /* 0x00247c0901007387 */ /* 0x0003e80000100800 */
[----:B------:R-:W2:Y:S04]  /*ba290*/  LDL.LU R50, [R1+0x25f8] ;  /* 0x0025f80001327983 */ /* 0x000ea80000300800 */
[----:B-1----:R-:W2:Y:S04]  /*ba2a0*/  LDL.LU R11, [R1+0x257c] ;  /* 0x00257c00010b7983 */ /* 0x002ea80000300800 */
        /* <DEDUP_REMOVED lines=11> */
[----:B-1----:R-:W-:-:S03]  /*ba360*/  MOV R4, R26 ;  /* 0x0000001a00047202 */ /* 0x002fc60000000f00 */
[----:B--2---:R-:W-:Y:S01]  /*ba370*/  IMAD.X R27, R27, 0x1, R0, P3 ;  /* 0x000000011b1b7824 */ /* 0x004fe200018e0600 */
[----:B------:R1:W-:Y:S04]  /*ba380*/  STL [R1+0x2484], R48 ;  /* 0x0024843001007387 */ /* 0x0003e80000100800 */
[----:B------:R-:W-:Y:S04]  /*ba390*/  STL [R1+0x2898], R24 ;  /* 0x0028981801007387 */ /* 0x000fe80000100800 */
[----:B----4-:R-:W2:Y:S01]  /*ba3a0*/  LDL.LU R26, [R1+0x25fc] ;  /* 0x0025fc00011a7983 */ /* 0x010ea20000300800 */
[----:B------:R-:W-:-:S03]  /*ba3b0*/  IMAD.MOV.U32 R5, RZ, RZ, R48 ;  /* 0x000000ffff057224 */ /* 0x000fc600078e0030 */
[----:B------:R3:W-:Y:S04]  /*ba3c0*/  STL [R1+0x2894], R27 ;  /* 0x0028941b01007387 */ /* 0x0007e80000100800 */
[----:B-1----:R-:W4:Y:S04]  /*ba3d0*/  LDL.LU R48, [R1+0x2674] ;  /* 0x0026740001307983 */ /* 0x002f280000300800 */
[----:B------:R1:W-:Y:S02]  /*ba3e0*/  LDGSTS.E [R2+0x14300], [R4.64], P0 ;  /* 0x1430000004027fae */ /* 0x0003e40008121844 */
[----:B-1----:R-:W-:Y:S01]  /*ba3f0*/  IMAD.MOV.U32 R4, RZ, RZ, R24 ;  /* 0x000000ffff047224 */ /* 0x002fe200078e0018 */
[----:B------:R-:W-:-:S02]  /*ba400*/  MOV R5, R27 ;  /* 0x0000001b00057202 */ /* 0x000fc40000000f00 */
[----:B---3--:R-:W3:Y:S01]  /*ba410*/  LDL.LU R27, [R1+0x2680] ;  /* 0x00268000011b7983 */ /* 0x008ee20000300800 */
[----:B------:R-:W-:-:S03]  /*ba420*/  IADD3 R25, P2, R25, R165, RZ ;  /* 0x000000a519197210 */ /* 0x000fc60007f5e0ff */
[----:B------:R-:W3:Y:S04]  /*ba430*/  LDL.LU R24, [R1+0x2768] ;  /* 0x0027680001187983 */ /* 0x000ee80000300800 */
[----:B------:R-:W-:Y:S01]  /*ba440*/  STL [R1+0x24f0], R25 ;  /* 0x0024f01901007387 */ /* 0x000fe20000100800 */
[----:B------:R-:W-:-:S03]  /*ba450*/  IADD3 R6, P3, R6, R165, RZ ;  /* 0x000000a506067210 */ /* 0x000fc60007f7e0ff */
[----:B------:R1:W-:Y:S01]  /*ba460*/  LDGSTS.E [R2+0x15200], [R4.64], P1 ;  /* 0x1520000004027fae */ /* 0x0003e20008921844 */
[--C-:B------:R-:W-:Y:S02]  /*ba470*/  IMAD.X R49, R49, 0x1, R0.reuse, P2 ;  /* 0x0000000131317824 */ /* 0x100fe400010e0600 */
[----:B------:R-:W-:-:S03]  /*ba480*/  IMAD.X R10, R10, 0x1, R0, P3 ;  /* 0x000000010a0a7824 */ /* 0x000fc600018e0600 */
[----:B------:R1:W-:Y:S02]  /*ba490*/  STL [R1+0x24ec], R49 ;  /* 0x0024ec3101007387 */ /* 0x0003e40000100800 */
[----:B-1----:R-:W-:Y:S02]  /*ba4a0*/  IMAD.MOV.U32 R5, RZ, RZ, R49 ;  /* 0x000000ffff057224 */ /* 0x002fe400078e0031 */
[----:B------:R-:W-:Y:S01]  /*ba4b0*/  STL [R1+0x2578], R6 ;  /* 0x0025780601007387 */ /* 0x000fe20000100800 */
[----:B------:R-:W-:-:S03]  /*ba4c0*/  MOV R4, R25 ;  /* 0x0000001900047202 */ /* 0x000fc60000000f00 */
[----:B------:R-:W3:Y:S04]  /*ba4d0*/  LDL.LU R49, [R1+0x267c] ;  /* 0x00267c0001317983 */ /* 0x000ee80000300800 */
[----:B------:R1:W-:Y:S04]  /*ba4e0*/  STL [R1+0x2574], R10 ;  /* 0x0025740a01007387 */ /* 0x0003e80000100800 */
[----:B------:R-:W3:Y:S04]  /*ba4f0*/  LDL.LU R25, [R1+0x2764] ;  /* 0x0027640001197983 */ /* 0x000ee80000300800 */
[----:B------:R1:W-:Y:S01]  /*ba500*/  LDGSTS.E [R2+0x15300], [R4.64], P0 ;  /* 0x1530000004027fae */ /* 0x0003e20008121844 */
[----:B------:R-:W-:Y:S01]  /*ba510*/  IADD3 R8, P2, R8, R165, RZ ;  /* 0x000000a508087210 */ /* 0x000fe20007f5e0ff */
[----:B-1----:R-:W-:Y:S01]  /*ba520*/  IMAD.MOV.U32 R4, RZ, RZ, R6 ;  /* 0x000000ffff047224 */ /* 0x002fe200078e0006 */
[----:B------:R-:W-:-:S02]  /*ba530*/  MOV R5, R10 ;  /* 0x0000000a00057202 */ /* 0x000fc40000000f00 */
[----:B------:R-:W3:Y:S01]  /*ba540*/  LDL.LU R10, [R1+0x2770] ;  /* 0x00277000010a7983 */ /* 0x000ee20000300800 */
        /* <DEDUP_REMOVED lines=16> */
[----:B------:R2:W-:Y:S01]  /*ba650*/  STL [R1+0x2600], R7 ;  /* 0x0026000701007387 */ /* 0x0005e20000100800 */
[----:B-1----:R-:W-:Y:S01]  /*ba660*/  IMAD.MOV.U32 R4, RZ, RZ, R50 ;  /* 0x000000ffff047224 */ /* 0x002fe200078e0032 */
[----:B------:R-:W-:-:S05]  /*ba670*/  MOV R5, R51 ;  /* 0x0000003300057202 */ /* 0x000fca0000000f00 */
[----:B------:R1:W-:Y:S02]  /*ba680*/  LDGSTS.E [R2+0x17200], [R4.64], P1 ;  /* 0x1720000004027fae */ /* 0x0003e40008921844 */
[----:B-1----:R-:W-:Y:S01]  /*ba690*/  MOV R4, R7 ;  /* 0x0000000700047202 */ /* 0x002fe20000000f00 */
[----:B--2---:R-:W-:-:S04]  /*ba6a0*/  IMAD.X R26, R26, 0x1, R0, P2 ;  /* 0x000000011a1a7824 */ /* 0x004fc800010e0600 */
[----:B------:R-:W-:Y:S01]  /*ba6b0*/  IMAD.MOV.U32 R5, RZ, RZ, R26 ;  /* 0x000000ffff057224 */ /* 0x000fe200078e001a */
[----:B------:R1:W-:Y:S01]  /*ba6c0*/  STL [R1+0x25fc], R26 ;  /* 0x0025fc1a01007387 */ /* 0x0003e20000100800 */
[----:B----4-:R-:W-:-:S03]  /*ba6d0*/  IMAD.X R48, R48, 0x1, R0, P3 ;  /* 0x0000000130307824 */ /* 0x010fc600018e0600 */
[----:B------:R2:W-:Y:S04]  /*ba6e0*/  STL [R1+0x2678], R9 ;  /* 0x0026780901007387 */ /* 0x0005e80000100800 */
[----:B------:R-:W4:Y:S04]  /*ba6f0*/  LDL.LU R7, [R1+0x27e0] ;  /* 0x0027e00001077983 */ /* 0x000f280000300800 */
[----:B------:R2:W-:Y:S04]  /*ba700*/  STL [R1+0x2674], R48 ;  /* 0x0026743001007387 */ /* 0x0005e80000100800 */
[----:B------:R2:W-:Y:S04]  /*ba710*/  LDGSTS.E [R2+0x17300], [R4.64], P0 ;  /* 0x1730000004027fae */ /* 0x0005e80008121844 */
[----:B-1----:R-:W4:Y:S01]  /*ba720*/  LDL.LU R26, [R1+0x2848] ;  /* 0x00284800011a7983 */ /* 0x002f220000300800 */
[----:B--2---:R-:W-:-:S03]  /*ba730*/  IMAD.MOV.U32 R4, RZ, RZ, R9 ;  /* 0x000000ffff047224 */ /* 0x004fc600078e0009 */
[----:B------:R-:W2:Y:S01]  /*ba740*/  LDL.LU R9, [R1+0x27dc] ;  /* 0x0027dc0001097983 */ /* 0x000ea20000300800 */
[-C--:B---3--:R-:W-:Y:S02]  /*ba750*/  IADD3 R27, P2, R27, R165.reuse, RZ ;  /* 0x000000a51b1b7210 */ /* 0x088fe40007f5e0ff */
[----:B------:R-:W-:Y:S02]  /*ba760*/  MOV R5, R48 ;  /* 0x0000003000057202 */ /* 0x000fe40000000f00 */
        /* <DEDUP_REMOVED lines=11> */
[----:B------:R-:W-:Y:S04]  /*ba820*/  STL [R1+0x2764], R25 ;  /* 0x0027641901007387 */ /* 0x000fe80000100800 */
[----:B------:R-:W3:Y:S04]  /*ba830*/  LDL.LU R50, [R1+0x28c0] ;  /* 0x0028c00001327983 */ /* 0x000ee80000300800 */
[----:B-1----:R-:W3:Y:S04]  /*ba840*/  LDL.LU R49, [R1+0x284c] ;  /* 0x00284c0001317983 */ /* 0x002ee80000300800 */
[----:B------:R-:W3:Y:S01]  /*ba850*/  LDL.LU R51, [R1+0x28bc] ;  /* 0x0028bc0001337983 */ /* 0x000ee20000300800 */
[----:B------:R-:W-:-:S03]  /*ba860*/  IADD3 R10, P2, R10, R165, RZ ;  /* 0x000000a50a0a7210 */ /* 0x000fc60007f5e0ff */
[----:B------:R1:W-:Y:S01]  /*ba870*/  LDGSTS.E [R2+0x18300], [R4.64], P0 ;  /* 0x1830000004027fae */ /* 0x0003e20008121844 */
[----:B------:R-:W-:-:S03]  /*ba880*/  IADD3 R6, P3, R6, R165, RZ ;  /* 0x000000a506067210 */ /* 0x000fc60007f7e0ff */
[----:B------:R1:W-:Y:S02]  /*ba890*/  STL [R1+0x2770], R10 ;  /* 0x0027700a01007387 */ /* 0x0003e40000100800 */
[----:B-1----:R-:W-:Y:S01]  /*ba8a0*/  IMAD.MOV.U32 R4, RZ, RZ, R24 ;  /* 0x000000ffff047224 */ /* 0x002fe200078e0018 */
[----:B------:R-:W-:-:S05]  /*ba8b0*/  MOV R5, R25 ;  /* 0x0000001900057202 */ /* 0x000fca0000000f00 */
[----:B------:R1:W-:Y:S01]  /*ba8c0*/  LDGSTS.E [R2+0x19200], [R4.64], P1 ;  /* 0x1920000004027fae */ /* 0x0003e20008921844 */
[----:B------:R-:W-:-:S05]  /*ba8d0*/  IMAD.X R11, R11, 0x1, R0, P2 ;  /* 0x000000010b0b7824 */ /* 0x000fca00010e0600 */
[----:B------:R1:W-:Y:S01]  /*ba8e0*/  STL [R1+0x276c], R11 ;  /* 0x00276c0b01007387 */ /* 0x0003e20000100800 */
[----:B------:R-:W-:-:S03]  /*ba8f0*/  IMAD.X R8, R8, 0x1, R0, P3 ;  /* 0x0000000108087824 */ /* 0x000fc600018e0600 */
[----:B------:R1:W-:Y:S02]  /*ba900*/  STL [R1+0x27d8], R6 ;  /* 0x0027d80601007387 */ /* 0x0003e40000100800 */
[----:B-1----:R-:W-:Y:S02]  /*ba910*/  MOV R4, R10 ;  /* 0x0000000a00047202 */ /* 0x002fe40000000f00 */
[----:B------:R-:W3:Y:S04]  /*ba920*/  LDL.LU R24, [R1+0x28c8] ;  /* 0x0028c80001187983 */ /* 0x000ee80000300800 */
[----:B------:R1:W-:Y:S04]  /*ba930*/  STL [R1+0x27d4], R8 ;  /* 0x0027d40801007387 */ /* 0x0003e80000100800 */
[----:B------:R-:W3:Y:S04]  /*ba940*/  LDL.LU R10, [R1+0x2908] ;  /* 0x00290800010a7983 */ /* 0x000ee80000300800 */
[----:B------:R-:W3:Y:S01]  /*ba950*/  LDL.LU R25, [R1+0x28c4] ;  /* 0x0028c40001197983 */ /* 0x000ee20000300800 */
[----:B------:R-:W-:-:S03]  /*ba960*/  IMAD.MOV.U32 R5, RZ, RZ, R11 ;  /* 0x000000ffff057224 */ /* 0x000fc600078e000b */
        /* <DEDUP_REMOVED lines=9> */
[----:B-1----:R-:W-:Y:S02]  /*baa00*/  MOV R4, R7 ;  /* 0x0000000700047202 */ /* 0x002fe40000000f00 */
[----:B------:R-:W-:Y:S01]  /*baa10*/  IADD3 R26, P3, R26, R165, RZ ;  /* 0x000000a51a1a7210 */ /* 0x000fe20007f7e0ff */
[----:B--2---:R-:W-:-:S05]  /*baa20*/  IMAD.X R9, R9, 0x1, R0, P2 ;  /* 0x0000000109097824 */ /* 0x004fca00010e0600 */
[----:B------:R1:W-:Y:S01]  /*baa30*/  STL [R1+0x27dc], R9 ;  /* 0x0027dc0901007387 */ /* 0x0003e20000100800 */
[----:B---3--:R-:W-:-:S03]  /*baa40*/  IMAD.X R48, R48, 0x1, R0, P3 ;  /* 0x0000000130307824 */ /* 0x008fc600018e0600 */
        /* <DEDUP_REMOVED lines=13> */
[----:B------:R1:W-:Y:S04]  /*bab20*/  STL [R1+0x2850], R27 ;  /* 0x0028501b01007387 */ /* 0x0003e80000100800 */
[----:B------:R1:W-:Y:S01]  /*bab30*/  LDGSTS.E [R2+0x1b200], [R4.64], P1 ;  /* 0x1b20000004027fae */ /* 0x0003e20008921844 */
[----:B------:R-:W-:-:S03]  /*bab40*/  IMAD.X R51, R51, 0x1, R0, P3 ;  /* 0x0000000133337824 */ /* 0x000fc600018e0600 */
[----:B------:R1:W-:Y:S04]  /*bab50*/  STL [R1+0x284c], R49 ;  /* 0x00284c3101007387 */ /* 0x0003e80000100800 */
[----:B------:R-:W-:Y:S01]  /*bab60*/  STL [R1+0x28c0], R50 ;  /* 0x0028c03201007387 */ /* 0x000fe20000100800 */
[----:B-1----:R-:W-:-:S03]  /*bab70*/  MOV R4, R27 ;  /* 0x0000001b00047202 */ /* 0x002fc60000000f00 */
[----:B------:R-:W2:Y:S01]  /*bab80*/  LDL.LU R27, [R1+0x291c] ;  /* 0x00291c00011b7983 */ /* 0x000ea20000300800 */
[----:B------:R-:W-:-:S03]  /*bab90*/  IMAD.MOV.U32 R5, RZ, RZ, R49 ;  /* 0x000000ffff057224 */ /* 0x000fc600078e0031 */
[----:B------:R-:W-:Y:S04]  /*baba0*/  STL [R1+0x28bc], R51 ;  /* 0x0028bc3301007387 */ /* 0x000fe80000100800 */
[----:B------:R-:W2:Y:S04]  /*babb0*/  LDL.LU R49, [R1+0x2924] ;  /* 0x0029240001317983 */ /* 0x000ea80000300800 */
[----:B------:R-:W2:Y:S04]  /*babc0*/  LDL.LU R54, [R1+0x2930] ;  /* 0x0029300001367983 */ /* 0x000ea80000300800 */
[----:B------:R-:W2:Y:S04]  /*babd0*/  LDL.LU R56, [R1+0x2938] ;  /* 0x0029380001387983 */ /* 0x000ea80000300800 */
[----:B------:R1:W-:Y:S01]  /*babe0*/  LDGSTS.E [R2+0x1b300], [R4.64], P0 ;  /* 0x1b30000004027fae */ /* 0x0003e20008121844 */
[----:B------:R-:W-:-:S05]  /*babf0*/  IADD3 R24, P2, R24, R165, RZ ;  /* 0x000000a518187210 */ /* 0x000fca0007f5e0ff */
[----:B------:R-:W-:Y:S01]  /*bac00*/  STL [R1+0x28c8], R24 ;  /* 0x0028c81801007387 */ /* 0x000fe20000100800 */
[----:B------:R-:W-:Y:S01]  /*bac10*/  IADD3 R10, P3, R10, R165, RZ ;  /* 0x000000a50a0a7210 */ /* 0x000fe20007f7e0ff */
[----:B------:R-:W-:-:S05]  /*bac20*/  IMAD.X R25, R25, 0x1, R0, P2 ;  /* 0x0000000119197824 */ /* 0x000fca00010e0600 */
[----:B------:R-:W-:Y:S01]  /*bac30*/  STL [R1+0x28c4], R25 ;  /* 0x0028c41901007387 */ /* 0x000fe20000100800 */
[----:B------:R-:W-:-:S03]  /*bac40*/  IMAD.X R11, R11, 0x1, R0, P3 ;  /* 0x000000010b0b7824 */ /* 0x000fc600018e0600 */
[----:B------:R-:W-:Y:S04]  /*bac50*/  STL [R1+0x2908], R10 ;  /* 0x0029080a01007387 */ /* 0x000fe80000100800 */
[----:B------:R-:W2:Y:S04]  /*bac60*/  LDL.LU R55, [R1+0x292c] ;  /* 0x00292c0001377983 */ /* 0x000ea80000300800 */
[----:B------:R-:W-:Y:S04]  /*bac70*/  STL [R1+0x2904], R11 ;  /* 0x0029040b01007387 */ /* 0x000fe80000100800 */
[----:B------:R-:W2:Y:S01]  /*bac80*/  LDL.LU R57, [R1+0x2934] ;  /* 0x0029340001397983 */ /* 0x000ea20000300800 */
[----:B-1----:R-:W-:Y:S01]  /*bac90*/  IMAD.MOV.U32 R4, RZ, RZ, R50 ;  /* 0x000000ffff047224 */ /* 0x002fe200078e0032 */
[----:B------:R-:W-:-:S02]  /*baca0*/  MOV R5, R51 ;  /* 0x0000003300057202 */ /* 0x000fc40000000f00 */
[----:B------:R-:W-:-:S03]  /*bacb0*/  IADD3 R6, P2, R6, R165, RZ ;  /* 0x000000a506067210 */ /* 0x000fc60007f5e0ff */
[----:B------:R1:W-:Y:S01]  /*bacc0*/  LDGSTS.E [R2+0x1c200], [R4.64], P1 ;  /* 0x1c20000004027fae */ /* 0x0003e20008921844 */
[----:B------:R-:W-:Y:S02]  /*bacd0*/  IADD3 R8, P3, R8, R165, RZ ;  /* 0x000000a508087210 */ /* 0x000fe40007f7e0ff */
[----:B-1----:R-:W-:Y:S01]  /*bace0*/  MOV R4, R24 ;  /* 0x0000001800047202 */ /* 0x002fe20000000f00 */
[----:B------:R-:W-:-:S05]  /*bacf0*/  IMAD.MOV.U32 R5, RZ, RZ, R25 ;  /* 0x000000ffff057224 */ /* 0x000fca00078e0019 */
[----:B------:R1:W-:Y:S04]  /*bad00*/  LDGSTS.E [R2+0x1c300], [R4.64], P0 ;  /* 0x1c30000004027fae */ /* 0x0003e80008121844 */
        /* <DEDUP_REMOVED lines=11> */
[----:B-1----:R-:W4:Y:S04]  /*badc0*/  LDL.LU.64 R6, [R1+0x1a70] ;  /* 0x001a700001067983 */ /* 0x002f280000300a00 */
[----:B------:R1:W-:Y:S01]  /*badd0*/  STL [R1+0x2914], R9 ;  /* 0x0029140901007387 */ /* 0x0003e20000100800 */
[----:B---3--:R-:W-:Y:S01]  /*bade0*/  IMAD.MOV.U32 R4, RZ, RZ, R8 ;  /* 0x000000ffff047224 */ /* 0x008fe200078e0008 */
[----:B------:R-:W-:-:S02]  /*badf0*/  MOV R5, R9 ;  /* 0x0000000900057202 */ /* 0x000fc40000000f00 */
[----:B-1----:R-:W3:Y:S01]  /*bae00*/  LDL.LU.64 R8, [R1+0x1a68] ;  /* 0x001a680001087983 */ /* 0x002ee20000300a00 */
[----:B--2---:R-:W-:-:S03]  /*bae10*/  IADD3 R26, P2, R26, R165, RZ ;  /* 0x000000a51a1a7210 */ /* 0x004fc60007f5e0ff */
[----:B------:R-:W2:Y:S01]  /*bae20*/  LDL.LU.64 R10, [R1+0x1a60] ;  /* 0x001a6000010a7983 */ /* 0x000ea20000300a00 */
[----:B------:R-:W-:-:S03]  /*bae30*/  IADD3 R48, P3, R48, R165, RZ ;  /* 0x000000a530307210 */ /* 0x000fc60007f7e0ff */
[----:B------:R-:W2:Y:S04]  /*bae40*/  LDL.LU.64 R24, [R1+0x1a58] ;  /* 0x001a580001187983 */ /* 0x000ea80000300a00 */
[----:B------:R-:W-:Y:S04]  /*bae50*/  STL [R1+0x2920], R26 ;  /* 0x0029201a01007387 */ /* 0x000fe80000100800 */
[----:B------:R1:W-:Y:S01]  /*bae60*/  LDGSTS.E [R2+0x1e200], [R4.64], P1 ;  /* 0x1e20000004027fae */ /* 0x0003e20008921844 */
[----:B------:R-:W-:Y:S01]  /*bae70*/  IMAD.X R27, R27, 0x1, R0, P2 ;  /* 0x000000011b1b7824 */ /* 0x000fe200010e0600 */
[----:B-1----:R-:W-:-:S03]  /*bae80*/  MOV R4, R26 ;  /* 0x0000001a00047202 */ /* 0x002fc60000000f00 */
[----:B------:R-:W-:Y:S01]  /*bae90*/  IMAD.MOV.U32 R5, RZ, RZ, R27 ;  /* 0x000000ffff057224 */ /* 0x000fe200078e001b */
[----:B------:R1:W-:Y:S01]  /*baea0*/  STL [R1+0x291c], R27 ;  /* 0x00291c1b01007387 */ /* 0x0003e20000100800 */
[----:B------:R-:W-:-:S03]  /*baeb0*/  IMAD.X R49, R49, 0x1, R0, P3 ;  /* 0x0000000131317824 */ /* 0x000fc600018e0600 */
[----:B------:R-:W-:Y:S04]  /*baec0*/  STL [R1+0x2928], R48 ;  /* 0x0029283001007387 */ /* 0x000fe80000100800 */
[----:B------:R1:W-:Y:S04]  /*baed0*/  LDGSTS.E [R2+0x1e300], [R4.64], P0 ;  /* 0x1e30000004027fae */ /* 0x0003e80008121844 */
[----:B-1----:R-:W2:Y:S04]  /*baee0*/  LDL.LU.64 R26, [R1+0x1a50] ;  /* 0x001a5000011a7983 */ /* 0x002ea80000300a00 */
[----:B------:R1:W-:Y:S01]  /*baef0*/  STL [R1+0x2924], R49 ;  /* 0x0029243101007387 */ /* 0x0003e20000100800 */
[----:B------:R-:W-:Y:S01]  /*baf00*/  IMAD.MOV.U32 R4, RZ, RZ, R48 ;  /* 0x000000ffff047224 */ /* 0x000fe200078e0030 */
[----:B------:R-:W-:-:S02]  /*baf10*/  MOV R5, R49 ;  /* 0x0000003100057202 */ /* 0x000fc40000000f00 */
[----:B-1----:R-:W2:Y:S01]  /*baf20*/  LDL.LU.64 R48, [R1+0x1a48] ;  /* 0x001a480001307983 */ /* 0x002ea20000300a00 */
[----:B------:R-:W-:-:S03]  /*baf30*/  IADD3 R54, P2, R54, R165, RZ ;  /* 0x000000a536367210 */ /* 0x000fc60007f5e0ff */
[----:B------:R-:W2:Y:S01]  /*baf40*/  LDL.LU.64 R50, [R1+0x1a40] ;  /* 0x001a400001327983 */ /* 0x000ea20000300a00 */
[----:B------:R-:W-:-:S03]  /*baf50*/  IADD3 R56, P3, R56, R165, RZ ;  /* 0x000000a538387210 */ /* 0x000fc60007f7e0ff */
[----:B------:R-:W2:Y:S04]  /*baf60*/  LDL.LU.64 R52, [R1+0x1a38] ;  /* 0x001a380001347983 */ /* 0x000ea80000300a00 */
[----:B------:R1:W-:Y:S04]  /*baf70*/  LDGSTS.E [R2+0x1f200], [R4.64], P1 ;  /* 0x1f20000004027fae */ /* 0x0003e80008921844 */
[----:B------:R-:W-:Y:S01]  /*baf80*/  STL [R1+0x2930], R54 ;  /* 0x0029303601007387 */ /* 0x000fe20000100800 */
[----:B------:R-:W-:Y:S01]  /*baf90*/  IMAD.X R55, R55, 0x1, R0, P2 ;  /* 0x0000000137377824 */ /* 0x000fe200010e0600 */
[----:B-1----:R-:W-:-:S04]  /*bafa0*/  MOV R4, R54 ;  /* 0x0000003600047202 */ /* 0x002fc80000000f00 */
[----:B------:R1:W-:Y:S01]  /*bafb0*/  STL [R1+0x292c], R55 ;  /* 0x00292c3701007387 */ /* 0x0003e20000100800 */
[----:B------:R-:W-:Y:S02]  /*bafc0*/  IMAD.MOV.U32 R5, RZ, RZ, R55 ;  /* 0x000000ffff057224 */ /* 0x000fe400078e0037 */
[----:B------:R-:W-:Y:S01]  /*bafd0*/  IMAD.X R57, R57, 0x1, R0, P3 ;  /* 0x0000000139397824 */ /* 0x000fe200018e0600 */
[----:B------:R-:W-:Y:S04]  /*bafe0*/  STL [R1+0x2938], R56 ;  /* 0x0029383801007387 */ /* 0x000fe80000100800 */
[----:B------:R1:W-:Y:S04]  /*baff0*/  LDGSTS.E [R2+0x1f300], [R4.64], P0 ;  /* 0x1f30000004027fae */ /* 0x0003e80008121844 */
[----:B-1----:R-:W2:Y:S04]  /*bb000*/  LDL.LU.64 R54, [R1+0x1a30] ;  /* 0x001a300001367983 */ /* 0x002ea80000300a00 */
[----:B------:R1:W-:Y:S01]  /*bb010*/  STL [R1+0x2934], R57 ;  /* 0x0029343901007387 */ /* 0x0003e20000100800 */
[----:B------:R-:W-:Y:S01]  /*bb020*/  IMAD.MOV.U32 R4, RZ, RZ, R56 ;  /* 0x000000ffff047224 */ /* 0x000fe200078e0038 */
[----:B------:R-:W-:-:S02]  /*bb030*/  MOV R5, R57 ;  /* 0x0000003900057202 */ /* 0x000fc40000000f00 */
[----:B-1----:R-:W2:Y:S04]  /*bb040*/  LDL.LU.64 R56, [R1+0x1880] ;  /* 0x0018800001387983 */ /* 0x002ea80000300a00 */
        /* <DEDUP_REMOVED lines=43> */
[----:B------:R4:W-:Y:S04]  /*bb300*/  LDGSTS.E [R2+0x20200], [R4.64], P1 ;  /* 0x2020000004027fae */ /* 0x0009e80008921844 */
[----:B------:R-:W2:Y:S04]  /*bb310*/  LDL.LU.64 R144, [R1+0x18d0] ;  /* 0x0018d00001907983 */ /* 0x000ea80000300a00 */
[----:B------:R-:W2:Y:S01]  /*bb320*/  LDL.LU.64 R146, [R1+0x18c8] ;  /* 0x0018c80001927983 */ /* 0x000ea20000300a00 */
[----:B----4-:R-:W-:-:S03]  /*bb330*/  IADD3 R4, P2, R6, R165, RZ ;  /* 0x000000a506047210 */ /* 0x010fc60007f5e0ff */
[----:B------:R-:W4:Y:S02]  /*bb340*/  LDL.LU.64 R148, [R1+0x18c0] ;  /* 0x0018c00001947983 */ /* 0x000f240000300a00 */
[--C-:B------:R-:W-:Y:S01]  /*bb350*/  IMAD.X R5, R7, 0x1, R0.reuse, P2 ;  /* 0x0000000107057824 */ /* 0x100fe200010e0600 */
[-C--:B---3--:R-:W-:Y:S01]  /*bb360*/  IADD3 R6, P2, R8, R165.reuse, RZ ;  /* 0x000000a508067210 */ /* 0x088fe20007f5e0ff */
[----:B------:R-:W3:Y:S04]  /*bb370*/  LDL.LU.64 R150, [R1+0x18b8] ;  /* 0x0018b80001967983 */ /* 0x000ee80000300a00 */
[----:B------:R-:W-:Y:S01]  /*bb380*/  IMAD.X R7, R9, 0x1, R0, P2 ;  /* 0x0000000109077824 */ /* 0x000fe200010e0600 */
[-C--:B--2---:R-:W-:Y:S01]  /*bb390*/  IADD3 R8, P2, R10, R165.reuse, RZ ;  /* 0x000000a50a087210 */ /* 0x084fe20007f5e0ff */
[----:B------:R-:W2:Y:S03]  /*bb3a0*/  LDL.LU.64 R152, [R1+0x18b0] ;  /* 0x0018b00001987983 */ /* 0x000ea60000300a00 */
[----:B------:R-:W-:Y:S01]  /*bb3b0*/  IADD3.X R9, R11, R0, RZ, P2, !PT ;  /* 0x000000000b097210 */ /* 0x000fe200017fe4ff */
[----:B------:R-:W2:Y:S01]  /*bb3c0*/  LDL.LU.64 R154, [R1+0x18a8] ;  /* 0x0018a800019a7983 */ /* 0x000ea20000300a00 */
[----:B------:R-:W-:-:S03]  /*bb3d0*/  IADD3 R10, P2, R24, R165, RZ ;  /* 0x000000a5180a7210 */ /* 0x000fc60007f5e0ff */
[----:B------:R-:W2:Y:S02]  /*bb3e0*/  LDL.LU.64 R156, [R1+0x18a0] ;  /* 0x0018a000019c7983 */ /* 0x000ea40000300a00 */
[----:B------:R-:W-:Y:S02]  /*bb3f0*/  IMAD.X R11, R25, 0x1, R0, P2 ;  /* 0x00000001190b7824 */ /* 0x000fe400010e0600 */
[----:B------:R-:W2:Y:S04]  /*bb400*/  LDL.LU.64 R158, [R1+0x1898] ;  /* 0x00189800019e7983 */ /* 0x000ea80000300a00 */
[----:B------:R-:W2:Y:S04]  /*bb410*/  LDL.LU.64 R160, [R1+0x1890] ;  /* 0x0018900001a07983 */ /* 0x000ea80000300a00 */
[----:B------:R-:W2:Y:S04]  /*bb420*/  LDL.LU.64 R170, [R1+0x1888] ;  /* 0x0018880001aa7983 */ /* 0x000ea80000300a00 */
[----:B------:R1:W-:Y:S01]  /*bb430*/  LDGSTS.E [R2+0x20300], [R4.64], P0 ;  /* 0x2030000004027fae */ /* 0x0003e20008121844 */
[----:B------:R-:W-:-:S03]  /*bb440*/  IADD3 R24, P2, R26, R165, RZ ;  /* 0x000000a51a187210 */ /* 0x000fc60007f5e0ff */
[----:B------:R1:W-:Y:S02]  /*bb450*/  STL.64 [R1+0x1a70], R4 ;  /* 0x001a700401007387 */ /* 0x0003e40000100a00 */
[----:B------:R-:W-:Y:S02]  /*bb460*/  IMAD.X R25, R27, 0x1, R0, P2 ;  /* 0x000000011b197824 */ /* 0x000fe400010e0600 */
[----:B------:R1:W-:Y:S04]  /*bb470*/  LDGSTS.E [R2+0x21200], [R6.64], P1 ;  /* 0x2120000006027fae */ /* 0x0003e80008921844 */
[----:B------:R-:W-:Y:S01]  /*bb480*/  STL.64 [R1+0x1a68], R6 ;  /* 0x001a680601007387 */ /* 0x000fe20000100a00 */
[----:B------:R-:W-:-:S03]  /*bb490*/  IADD3 R26, P2, R48, R165, RZ ;  /* 0x000000a5301a7210 */ /* 0x000fc60007f5e0ff */
[----:B------:R1:W-:Y:S01]  /*bb4a0*/  LDGSTS.E [R2+0x21300], [R8.64], P0 ;  /* 0x2130000008027fae */ /* 0x0003e20008121844 */
[----:B------:R-:W-:-:S03]  /*bb4b0*/  IADD3.X R27, R49, R0, RZ, P2, !PT ;  /* 0x00000000311b7210 */ /* 0x000fc600017fe4ff */
[----:B------:R-:W-:Y:S01]  /*bb4c0*/  STL.64 [R1+0x1a60], R8 ;  /* 0x001a600801007387 */ /* 0x000fe20000100a00 */
[----:B------:R-:W-:-:S03]  /*bb4d0*/  IADD3 R48, P2, R50, R165, RZ ;  /* 0x000000a532307210 */ /* 0x000fc60007f5e0ff */
[----:B------:R1:W-:Y:S02]  /*bb4e0*/  LDGSTS.E [R2+0x22200], [R10.64], P1 ;  /* 0x222000000a027fae */ /* 0x0003e40008921844 */
[--C-:B------:R-:W-:Y:S01]  /*bb4f0*/  IMAD.X R49, R51, 0x1, R0.reuse, P2 ;  /* 0x0000000133317824 */ /* 0x100fe200010e0600 */
[-C--:B------:R-:W-:Y:S01]  /*bb500*/  IADD3 R50, P2, R52, R165.reuse, RZ ;  /* 0x000000a534327210 */ /* 0x080fe20007f5e0ff */
[----:B------:R-:W-:Y:S04]  /*bb510*/  STL.64 [R1+0x1a58], R10 ;  /* 0x001a580a01007387 */ /* 0x000fe80000100a00 */
[----:B------:R-:W-:Y:S01]  /*bb520*/  IMAD.X R51, R53, 0x1, R0, P2 ;  /* 0x0000000135337824 */ /* 0x000fe200010e0600 */
[----:B------:R1:W-:Y:S04]  /*bb530*/  LDGSTS.E [R2+0x22300], [R24.64], P0 ;  /* 0x2230000018027fae */ /* 0x0003e80008121844 */
[----:B------:R1:W-:Y:S01]  /*bb540*/  STL.64 [R1+0x1a50], R24 ;  /* 0x001a501801007387 */ /* 0x0003e20000100a00 */
[----:B------:R-:W-:-:S03]  /*bb550*/  IADD3 R52, P2, R54, R165, RZ ;  /* 0x000000a536347210 */ /* 0x000fc60007f5e0ff */
[----:B------:R1:W-:Y:S01]  /*bb560*/  LDGSTS.E [R2+0x23200], [R26.64], P1 ;  /* 0x232000001a027fae */ /* 0x0003e20008921844 */
[----:B------:R-:W-:-:S03]  /*bb570*/  IADD3.X R53, R55, R0, RZ, P2, !PT ;  /* 0x0000000037357210 */ /* 0x000fc600017fe4ff */
[----:B------:R-:W-:Y:S04]  /*bb580*/  STL.64 [R1+0x1a48], R26 ;  /* 0x001a481a01007387 */ /* 0x000fe80000100a00 */
[----:B------:R1:W-:Y:S01]  /*bb590*/  LDGSTS.E [R2+0x23300], [R48.64], P0 ;  /* 0x2330000030027fae */ /* 0x0003e20008121844 */
[----:B------:R-:W-:-:S03]  /*bb5a0*/  IADD3 R54, P2, R56, R165, RZ ;  /* 0x000000a538367210 */ /* 0x000fc60007f5e0ff */
[----:B------:R1:W-:Y:S02]  /*bb5b0*/  STL.64 [R1+0x1a40], R48 ;  /* 0x001a403001007387 */ /* 0x0003e40000100a00 */
[--C-:B------:R-:W-:Y:S01]  /*bb5c0*/  IMAD.X R55, R57, 0x1, R0.reuse, P2 ;  /* 0x0000000139377824 */ /* 0x100fe200010e0600 */
[-C--:B------:R-:W-:Y:S01]  /*bb5d0*/  IADD3 R56, P2, R58, R165.reuse, RZ ;  /* 0x000000a53a387210 */ /* 0x080fe20007f5e0ff */
[----:B------:R1:W-:Y:S04]  /*bb5e0*/  LDGSTS.E [R2+0x24200], [R50.64], P1 ;  /* 0x2420000032027fae */ /* 0x0003e80008921844 */
[----:B------:R-:W-:Y:S01]  /*bb5f0*/  IMAD.X R57, R59, 0x1, R0, P2 ;  /* 0x000000013b397824 */ /* 0x000fe200010e0600 */
[-C--:B------:R-:W-:Y:S01]  /*bb600*/  IADD3 R58, P2, R60, R165.reuse, RZ ;  /* 0x000000a53c3a7210 */ /* 0x080fe20007f5e0ff */
[----:B------:R-:W-:Y:S03]  /*bb610*/  STL.64 [R1+0x1a38], R50 ;  /* 0x001a383201007387 */ /* 0x000fe60000100a00 */
[----:B------:R-:W-:Y:S01]  /*bb620*/  IADD3.X R59, R61, R0, RZ, P2, !PT ;  /* 0x000000003d3b7210 */ /* 0x000fe200017fe4ff */
[----:B------:R1:W-:Y:S01]  /*bb630*/  LDGSTS.E [R2+0x24300], [R52.64], P0 ;  /* 0x2430000034027fae */ /* 0x0003e20008121844 */
[----:B------:R-:W-:-:S03]  /*bb640*/  IADD3 R60, P2, R62, R165, RZ ;  /* 0x000000a53e3c7210 */ /* 0x000fc60007f5e0ff */
[----:B------:R-:W-:Y:S02]  /*bb650*/  STL.64 [R1+0x1a30], R52 ;  /* 0x001a303401007387 */ /* 0x000fe40000100a00 */
[--C-:B------:R-:W-:Y:S01]  /*bb660*/  IMAD.X R61, R63, 0x1, R0.reuse, P2 ;  /* 0x000000013f3d7824 */ /* 0x100fe200010e0600 */
[-C--:B------:R-:W-:Y:S01]  /*bb670*/  IADD3 R62, P2, R64, R165.reuse, RZ ;  /* 0x000000a5403e7210 */ /* 0x080fe20007f5e0ff */
[----:B------:R1:W-:Y:S04]  /*bb680*/  LDGSTS.E [R2+0x25200], [R56.64], P1 ;  /* 0x2520000038027fae */ /* 0x0003e80008921844 */
[----:B------:R-:W-:Y:S01]  /*bb690*/  IMAD.X R63, R65, 0x1, R0, P2 ;  /* 0x00000001413f7824 */ /* 0x000fe200010e0600 */
[-C--:B------:R-:W-:Y:S01]  /*bb6a0*/  IADD3 R64, P2, R66, R165.reuse, RZ ;  /* 0x000000a542407210 */ /* 0x080fe20007f5e0ff */
[----:B------:R1:W-:Y:S03]  /*bb6b0*/  LDGSTS.E [R2+0x25300], [R58.64], P0 ;  /* 0x253000003a027fae */ /* 0x0003e60008121844 */
[----:B------:R-:W-:Y:S01]  /*bb6c0*/  IADD3.X R65, R67, R0, RZ, P2, !PT ;  /* 0x0000000043417210 */ /* 0x000fe200017fe4ff */
[----:B------:R1:W-:Y:S01]  /*bb6d0*/  LDGSTS.E [R2+0x26200], [R60.64], P1 ;  /* 0x262000003c027fae */ /* 0x0003e20008921844 */
[----:B------:R-:W-:-:S03]  /*bb6e0*/  IADD3 R66, P2, R68, R165, RZ ;  /* 0x000000a544427210 */ /* 0x000fc60007f5e0ff */
[----:B------:R1:W-:Y:S02]  /*bb6f0*/  LDGSTS.E [R2+0x26300], [R62.64], P0 ;  /* 0x263000003e027fae */ /* 0x0003e40008121844 */
        /* <DEDUP_REMOVED lines=10> */
[----:B------:R-:W-:Y:S01]  /*bb7a0*/  IMAD.X R73, R75, 0x1, R0, P2 ;  /* 0x000000014b497824 */ /* 0x000fe200010e0600 */
[----:B------:R-:W-:-:S04]  /*bb7b0*/  IADD3 R74, P2, R76, R165, RZ ;  /* 0x000000a54c4a7210 */ /* 0x000fc80007f5e0ff */
[----:B------:R1:W-:Y:S01]  /*bb7c0*/  LDGSTS.E [R2+0x29200], [R72.64], P1 ;  /* 0x2920000048027fae */ /* 0x0003e20008921844 */
[----:B------:R-:W-:Y:S01]  /*bb7d0*/  IMAD.X R75, R77, 0x1, R0, P2 ;  /* 0x000000014d4b7824 */ /* 0x000fe200010e0600 */
[----:B------:R-:W-:-:S04]  /*bb7e0*/  IADD3 R76, P2, R78, R165, RZ ;  /* 0x000000a54e4c7210 */ /* 0x000fc80007f5e0ff */
        /* <DEDUP_REMOVED lines=104> */
[----:B----4-:R-:W-:-:S04]  /*bbe70*/  IADD3 R146, P2, R148, R165, RZ ;  /* 0x000000a594927210 */ /* 0x010fc80007f5e0ff */
[----:B------:R4:W-:Y:S01]  /*bbe80*/  LDGSTS.E [R2+0x3b200], [R144.64], P1 ;  /* 0x3b20000090027fae */ /* 0x0009e20008921844 */
[----:B------:R-:W-:Y:S01]  /*bbe90*/  IMAD.X R147, R149, 0x1, R0, P2 ;  /* 0x0000000195937824 */ /* 0x000fe200010e0600 */
[----:B---3--:R-:W-:-:S04]  /*bbea0*/  IADD3 R148, P2, R150, R165, RZ ;  /* 0x000000a596947210 */ /* 0x008fc80007f5e0ff */
[----:B------:R-:W-:Y:S01]  /*bbeb0*/  IADD3.X R149, R151, R0, RZ, P2, !PT ;  /* 0x0000000097957210 */ /* 0x000fe200017fe4ff */
[----:B------:R4:W-:Y:S01]  /*bbec0*/  LDGSTS.E [R2+0x3b300], [R146.64], P0 ;  /* 0x3b30000092027fae */ /* 0x0009e20008121844 */
[----:B--2---:R-:W-:-:S03]  /*bbed0*/  IADD3 R150, P2, R152, R165, RZ ;  /* 0x000000a598967210 */ /* 0x004fc60007f5e0ff */
        /* <DEDUP_REMOVED lines=14> */
[----:B------:R-:W-:Y:S01]  /*bbfc0*/  IADD3 R160, P2, R170, R165, RZ ;  /* 0x000000a5aaa07210 */ /* 0x000fe20007f5e0ff */
[----:B------:R-:W-:-:S03]  /*bbfd0*/  IMAD.MOV.U32 R170, RZ, RZ, R54 ;  /* 0x000000ffffaa7224 */ /* 0x000fc600078e0036 */
[----:B------:R-:W-:Y:S01]  /*bbfe0*/  IADD3.X R161, R171, R0, RZ, P2, !PT ;  /* 0x00000000aba17210 */ /* 0x000fe200017fe4ff */
[----:B------:R-:W-:Y:S01]  /*bbff0*/  IMAD.MOV.U32 R171, RZ, RZ, R55 ;  /* 0x000000ffffab7224 */ /* 0x000fe200078e0037 */
[----:B------:R4:W-:Y:S04]  /*bc000*/  LDGSTS.E [R2+0x3e300], [R158.64], P0 ;  /* 0x3e3000009e027fae */ /* 0x0009e80008121844 */
        /* <DEDUP_REMOVED lines=56> */
[----:B-1----:R-:W2:Y:S04]  /*bc390*/  LDL.LU R4, [R1+0x2c60] ;  /* 0x002c600001047983 */ /* 0x002ea80000300800 */
        /* <DEDUP_REMOVED lines=11> */
[----:B------:R4:W-:Y:S04]  /*bc450*/  LDGSTS.E [R2+0x3f200], [R172.64], P1 ;  /* 0x3f200000ac027fae */ /* 0x0009e80008921844 */
[----:B------:R4:W-:Y:S02]  /*bc460*/  LDGSTS.E [R2+0x3f300], [R170.64], P0 ;  /* 0x3f300000aa027fae */ /* 0x0009e40008121844 */
[----:B----4-:R-:W-:Y:S01]  /*bc470*/  IMAD R2, R166, 0x40000, R162 ;  /* 0x00040000a6027824 */ /* 0x010fe200078e02a2 */
[----:B--2---:R-:W-:-:S02]  /*bc480*/  IADD3 R4, P2, R4, R165, RZ ;  /* 0x000000a504047210 */ /* 0x004fc40007f5e0ff */
[----:B---3--:R-:W-:-:S03]  /*bc490*/  IADD3 R24, P3, R24, R165, RZ ;  /* 0x000000a518187210 */ /* 0x008fc60007f7e0ff */
[----:B------:R-:W-:Y:S01]  /*bc4a0*/  IMAD.X R5, R5, 0x1, R0, P2 ;  /* 0x0000000105057824 */ /* 0x000fe200010e0600 */
[----:B------:R-:W-:Y:S01]  /*bc4b0*/  STL [R1+0x2c60], R4 ;  /* 0x002c600401007387 */ /* 0x000fe20000100800 */
[----:B------:R-:W-:-:S03]  /*bc4c0*/  IADD3.X R49, R49, R0, RZ, P3, !PT ;  /* 0x0000000031317210 */ /* 0x000fc60001ffe4ff */
[----:B------:R1:W-:Y:S04]  /*bc4d0*/  STL [R1+0x2c54], R5 ;  /* 0x002c540501007387 */ /* 0x0003e80000100800 */
[----:B------:R-:W-:Y:S04]  /*bc4e0*/  STL [R1+0x2c58], R24 ;  /* 0x002c581801007387 */ /* 0x000fe80000100800 */
[----:B------:R2:W-:Y:S04]  /*bc4f0*/  STL [R1+0x2c4c], R49 ;  /* 0x002c4c3101007387 */ /* 0x0005e80000100800 */
[----:B------:R-:W3:Y:S04]  /*bc500*/  LDL.LU R25, [R1+0x2b00] ;  /* 0x002b000001197983 */ /* 0x000ee80000300800 */
[----:B------:R1:W-:Y:S04]  /*bc510*/  LDGSTS.E [R2+0x400], [R4.64], P1 ;  /* 0x0040000004027fae */ /* 0x0003e80008921844 */
[----:B------:R-:W4:Y:S01]  /*bc520*/  LDL.LU R6, [R1+0x2ad8] ;  /* 0x002ad80001067983 */ /* 0x000f220000300800 */
[----:B------:R-:W-:-:S02]  /*bc530*/  IADD3 R10, P2, R10, R165, RZ ;  /* 0x000000a50a0a7210 */ /* 0x000fc40007f5e0ff */
[----:B-1----:R-:W-:Y:S02]  /*bc540*/  MOV R5, R49 ;  /* 0x0000003100057202 */ /* 0x002fe40000000f00 */
[----:B--2---:R-:W2:Y:S01]  /*bc550*/  LDL.LU R49, [R1+0x2ad4] ;  /* 0x002ad40001317983 */ /* 0x004ea20000300800 */
[----:B------:R-:W-:-:S03]  /*bc560*/  IMAD.MOV.U32 R4, RZ, RZ, R24 ;  /* 0x000000ffff047224 */ /* 0x000fc600078e0018 */
[----:B------:R-:W2:Y:S01]  /*bc570*/  LDL.LU R24, [R1+0x2acc] ;  /* 0x002acc0001187983 */ /* 0x000ea20000300800 */
[----:B------:R-:W-:Y:S01]  /*bc580*/  IADD3 R7, P3, R7, R165, RZ ;  /* 0x000000a507077210 */ /* 0x000fe20007f7e0ff */
[--C-:B------:R-:W-:Y:S02]  /*bc590*/  IMAD.X R27, R27, 0x1, R0.reuse, P2 ;  /* 0x000000011b1b7824 */ /* 0x100fe400010e0600 */
[----:B------:R1:W-:Y:S02]  /*bc5a0*/  STL [R1+0x2be0], R10 ;  /* 0x002be00a01007387 */ /* 0x0003e40000100800 */
[----:B------:R-:W-:Y:S02]  /*bc5b0*/  IMAD.X R8, R8, 0x1, R0, P3 ;  /* 0x0000000108087824 */ /* 0x000fe400018e0600 */
        /* <DEDUP_REMOVED lines=9> */
[----:B------:R-:W2:Y:S01]  /*bc650*/  LDL.LU R51, [R1+0x1c94] ;  /* 0x001c940001337983 */ /* 0x000ea20000300800 */
[----:B------:R-:W-:-:S03]  /*bc660*/  IADD3 R26, P2, R26, R165, RZ ;  /* 0x000000a51a1a7210 */ /* 0x000fc60007f5e0ff */
[----:B------:R1:W-:Y:S01]  /*bc670*/  LDGSTS.E [R2+0x1400], [R4.64], P1 ;  /* 0x0140000004027fae */ /* 0x0003e20008921844 */
[----:B------:R-:W-:Y:S01]  /*bc680*/  IADD3 R9, P3, R9, R165, RZ ;  /* 0x000000a509097210 */ /* 0x000fe20007f7e0ff */
[----:B------:R-:W-:-:S04]  /*bc690*/  IMAD.X R48, R48, 0x1, R0, P2 ;  /* 0x0000000130307824 */ /* 0x000fc800010e0600 */
        /* <DEDUP_REMOVED lines=22> */
[----:B----4-:R-:W-:Y:S02]  /*bc800*/  IADD3 R6, P3, R6, R165, RZ ;  /* 0x000000a506067210 */ /* 0x010fe40007f7e0ff */
[----:B-1----:R-:W-:Y:S01]  /*bc810*/  MOV R4, R25 ;  /* 0x0000001900047202 */ /* 0x002fe20000000f00 */
[--C-:B--2---:R-:W-:Y:S02]  /*bc820*/  IMAD.X R49, R49, 0x1, R0.reuse, P2 ;  /* 0x0000000131317824 */ /* 0x104fe400010e0600 */
[----:B------:R-:W-:-:S03]  /*bc830*/  IMAD.X R24, R24, 0x1, R0, P3 ;  /* 0x0000000118187824 */ /* 0x000fc600018e0600 */
        /* <DEDUP_REMOVED lines=41> */
[----:B------:R-:W-:-:S02]  /*bcad0*/  IADD3 R9, P2, R9, R165, RZ ;  /* 0x000000a509097210 */ /* 0x000fc40007f5e0ff */
[----:B-1----:R-:W-:Y:S02]  /*bcae0*/  MOV R5, R48 ;  /* 0x0000003000057202 */ /* 0x002fe40000000f00 */
[----:B------:R-:W3:Y:S01]  /*bcaf0*/  LDL.LU R48, [R1+0x1e8c] ;  /* 0x001e8c0001307983 */ /* 0x000ee20000300800 */
[----:B------:R-:W-:-:S03]  /*bcb00*/  IMAD.MOV.U32 R4, RZ, RZ, R8 ;  /* 0x000000ffff047224 */ /* 0x000fc600078e0008 */
[----:B------:R-:W3:Y:S01]  /*bcb10*/  LDL.LU R8, [R1+0x1e94] ;  /* 0x001e940001087983 */ /* 0x000ee20000300800 */
[----:B------:R-:W-:-:S03]  /*bcb20*/  IADD3 R11, P3, R11, R165, RZ ;  /* 0x000000a50b0b7210 */ /* 0x000fc60007f7e0ff */
        /* <DEDUP_REMOVED lines=68> */
[----:B------:R-:W-:Y:S01]  /*bcf70*/  IADD3 R24, P2, R24, R165, RZ ;  /* 0x000000a518187210 */ /* 0x000fe20007f5e0ff */
[----:B-1----:R-:W-:Y:S01]  /*bcf80*/  IMAD.MOV.U32 R4, RZ, RZ, R9 ;  /* 0x000000ffff047224 */ /* 0x002fe200078e0009 */
[----:B------:R-:W-:Y:S01]  /*bcf90*/  MOV R5, R11 ;  /* 0x0000000b00057202 */ /* 0x000fe20000000f00 */
[----:B--2---:R-:W2:Y:S01]  /*bcfa0*/  LDL.LU R9, [R1+0x2110] ;  /* 0x0021100001097983 */ /* 0x004ea20000300800 */
[----:B------:R-:W-:-:S03]  /*bcfb0*/  IADD3 R50, P3, R50, R165, RZ ;  /* 0x000000a532327210 */ /* 0x000fc60007f7e0ff */
[----:B----4-:R-:W2:Y:S01]  /*bcfc0*/  LDL.LU R11, [R1+0x2118] ;  /* 0x00211800010b7983 */ /* 0x010ea20000300800 */
[----:B------:R-:W-:-:S03]  /*bcfd0*/  IMAD.X R27, R27, 0x1, R0, P2 ;  /* 0x000000011b1b7824 */ /* 0x000fc600010e0600 */
[----:B------:R-:W-:Y:S01]  /*bcfe0*/  STL [R1+0x1f90], R24 ;  /* 0x001f901801007387 */ /* 0x000fe20000100800 */
[----:B------:R-:W-:-:S03]  /*bcff0*/  IMAD.X R51, R51, 0x1, R0, P3 ;  /* 0x0000000133337824 */ /* 0x000fc600018e0600 */
[----:B------:R1:W-:Y:S04]  /*bd000*/  LDGSTS.E [R2+0x9500], [R4.64], P0 ;  /* 0x0950000004027fae */ /* 0x0003e80008121844 */
[----:B------:R1:W-:Y:S04]  /*bd010*/  STL [R1+0x1f8c], R27 ;  /* 0x001f8c1b01007387 */ /* 0x0003e80000100800 */
[----:B------:R-:W-:Y:S01]  /*bd020*/  STL [R1+0x1f98], R50 ;  /* 0x001f983201007387 */ /* 0x000fe20000100800 */
[----:B-1----:R-:W-:-:S03]  /*bd030*/  IMAD.MOV.U32 R5, RZ, RZ, R27 ;  /* 0x000000ffff057224 */ /* 0x002fc600078e001b */
[----:B------:R-:W2:Y:S01]  /*bd040*/  LDL.LU R27, [R1+0x210c] ;  /* 0x00210c00011b7983 */ /* 0x000ea20000300800 */
[----:B------:R-:W-:-:S03]  /*bd050*/  MOV R4, R24 ;  /* 0x0000001800047202 */ /* 0x000fc60000000f00 */
        /* <DEDUP_REMOVED lines=16> */
[----:B------:R-:W2:Y:S04]  /*bd160*/  LDL.LU R26, [R1+0x2190] ;  /* 0x00219000011a7983 */ /* 0x000ea80000300800 */
[----:B------:R1:W-:Y:S04]  /*bd170*/  STL [R1+0x2014], R48 ;  /* 0x0020143001007387 */ /* 0x0003e80000100800 */
[----:B------:R-:W2:Y:S01]  /*bd180*/  LDL.LU R6, [R1+0x2198] ;  /* 0x0021980001067983 */ /* 0x000ea20000300800 */
[----:B-1----:R-:W-:-:S03]  /*bd190*/  MOV R5, R48 ;  /* 0x0000003000057202 */ /* 0x002fc60000000f00 */
[----:B------:R-:W2:Y:S01]  /*bd1a0*/  LDL.LU R48, [R1+0x218c] ;  /* 0x00218c0001307983 */ /* 0x000ea20000300800 */
[----:B------:R-:W-:Y:S01]  /*bd1b0*/  IMAD.MOV.U32 R4, RZ, RZ, R10 ;  /* 0x000000ffff047224 */ /* 0x000fe200078e000a */
[-C--:B------:R-:W-:Y:S02]  /*bd1c0*/  IADD3 R7, P2, R7, R165.reuse, RZ ;  /* 0x000000a507077210 */ /* 0x080fe40007f5e0ff */
        /* <DEDUP_REMOVED lines=28> */
[----:B------:R-:W2:Y:S04]  /*bd390*/  LDL.LU R9, [R1+0x2290] ;  /* 0x0022900001097983 */ /* 0x000ea80000300800 */
[----:B------:R1:W-:Y:S04]  /*bd3a0*/  STL [R1+0x2114], R24 ;  /* 0x0021141801007387 */ /* 0x0003e80000100800 */
[----:B------:R1:W-:Y:S04]  /*bd3b0*/  LDGSTS.E [R2+0xd400], [R4.64], P1 ;  /* 0x0d40000004027fae */ /* 0x0003e80008921844 */
[----:B------:R-:W2:Y:S01]  /*bd3c0*/  LDL.LU R50, [R1+0x2298] ;  /* 0x0022980001327983 */ /* 0x000ea20000300800 */
[----:B-1----:R-:W-:-:S03]  /*bd3d0*/  IMAD.MOV.U32 R4, RZ, RZ, R11 ;  /* 0x000000ffff047224 */ /* 0x002fc600078e000b */
[----:B------:R-:W2:Y:S04]  /*bd3e0*/  LDL.LU R11, [R1+0x228c] ;  /* 0x00228c00010b7983 */ /* 0x000ea80000300800 */
[----:B------:R-:W2:Y:S01]  /*bd3f0*/  LDL.LU R51, [R1+0x2294] ;  /* 0x0022940001337983 */ /* 0x000ea20000300800 */
[----:B------:R-:W-:-:S03]  /*bd400*/  MOV R5, R24 ;  /* 0x0000001800057202 */ /* 0x000fc60000000f00 */
[----:B------:R-:W2:Y:S04]  /*bd410*/  LDL.LU R24, [R1+0x2310] ;  /* 0x0023100001187983 */ /* 0x000ea80000300800 */
[----:B------:R-:W2:Y:S04]  /*bd420*/  LDL.LU R27, [R1+0x2318] ;  /* 0x00231800011b7983 */ /* 0x000ea80000300800 */
        /* <DEDUP_REMOVED lines=9> */
[----:B------:R-:W2:Y:S01]  /*bd4c0*/  LDL.LU R26, [R1+0x230c] ;  /* 0x00230c00011a7983 */ /* 0x000ea20000300800 */
[----:B------:R-:W-:-:S03]  /*bd4d0*/  IMAD.MOV.U32 R5, RZ, RZ, R48 ;  /* 0x000000ffff057224 */ /* 0x000fc600078e0030 */
[----:B------:R1:W-:Y:S04]  /*bd4e0*/  STL [R1+0x2194], R10 ;  /* 0x0021940a01007387 */ /* 0x0003e80000100800 */
[----:B-1----:R-:W2:Y:S04]  /*bd4f0*/  LDL.LU R48, [R1+0x2314] ;  /* 0x0023140001307983 */ /* 0x002ea80000300800 */
        /* <DEDUP_REMOVED lines=103> */
[----:B------:R-:W-:Y:S04]  /*bdb70*/  STL [R1+0x2498], R24 ;  /* 0x0024981801007387 */ /* 0x000fe80000100800 */
[----:B------:R-:W3:Y:S01]  /*bdb80*/  LDL.LU R26, [R1+0x2604] ;  /* 0x00260400011a7983 */ /* 0x000ee20000300800 */
[----:B------:R-:W-:-:S03]  /*bdb90*/  IMAD.MOV.U32 R5, RZ, RZ, R48 ;  /* 0x000000ffff057224 */ /* 0x000fc600078e0030 */
[----:B------:R1:W-:Y:S04]  /*bdba0*/  STL [R1+0x2494], R27 ;  /* 0x0024941b01007387 */ /* 0x0003e80000100800 */
[----:B------:R-:W3:Y:S04]  /*bdbb0*/  LDL.LU R48, [R1+0x260c] ;  /* 0x00260c0001307983 */ /* 0x000ee80000300800 */
[----:B------:R1:W-:Y:S02]  /*bdbc0*/  LDGSTS.E [R2+0x14400], [R4.64], P1 ;  /* 0x1440000004027fae */ /* 0x0003e40008921844 */
[----:B-1----:R-:W-:Y:S01]  /*bdbd0*/  IMAD.MOV.U32 R4, RZ, RZ, R24 ;  /* 0x000000ffff047224 */ /* 0x002fe200078e0018 */
[----:B------:R-:W-:-:S02]  /*bdbe0*/  MOV R5, R27 ;  /* 0x0000001b00057202 */ /* 0x000fc40000000f00 */
[----:B------:R-:W3:Y:S04]  /*bdbf0*/  LDL.LU R27, [R1+0x2688] ;  /* 0x00268800011b7983 */ /* 0x000ee80000300800 */
[----:B------:R-:W3:Y:S04]  /*bdc00*/  LDL.LU R24, [R1+0x2690] ;  /* 0x0026900001187983 */ /* 0x000ee80000300800 */
[----:B------:R1:W-:Y:S01]  /*bdc10*/  LDGSTS.E [R2+0x14500], [R4.64], P0 ;  /* 0x1450000004027fae */ /* 0x0003e20008121844 */
[----:B----4-:R-:W-:-:S05]  /*bdc20*/  IADD3 R25, P2, R25, R165, RZ ;  /* 0x000000a519197210 */ /* 0x010fca0007f5e0ff */
[----:B------:R-:W-:Y:S01]  /*bdc30*/  STL [R1+0x24f8], R25 ;  /* 0x0024f81901007387 */ /* 0x000fe20000100800 */
[----:B------:R-:W-:Y:S01]  /*bdc40*/  IADD3 R6, P3, R6, R165, RZ ;  /* 0x000000a506067210 */ /* 0x000fe20007f7e0ff */
[----:B--2---:R-:W-:-:S04]  /*bdc50*/  IMAD.X R49, R49, 0x1, R0, P2 ;  /* 0x0000000131317824 */ /* 0x004fc800010e0600 */
[----:B---3--:R-:W-:Y:S01]  /*bdc60*/  IMAD.X R10, R10, 0x1, R0, P3 ;  /* 0x000000010a0a7824 */ /* 0x008fe200018e0600 */
[----:B------:R2:W-:Y:S01]  /*bdc70*/  STL [R1+0x24f4], R49 ;  /* 0x0024f43101007387 */ /* 0x0005e20000100800 */
[----:B-1----:R-:W-:-:S03]  /*bdc80*/  IMAD.MOV.U32 R5, RZ, RZ, R49 ;  /* 0x000000ffff057224 */ /* 0x002fc600078e0031 */
[----:B------:R-:W-:Y:S01]  /*bdc90*/  STL [R1+0x2500], R6 ;  /* 0x0025000601007387 */ /* 0x000fe20000100800 */
[----:B------:R-:W-:-:S03]  /*bdca0*/  MOV R4, R25 ;  /* 0x0000001900047202 */ /* 0x000fc60000000f00 */
[----:B--2---:R-:W2:Y:S04]  /*bdcb0*/  LDL.LU R49, [R1+0x2684] ;  /* 0x0026840001317983 */ /* 0x004ea80000300800 */
[----:B------:R1:W-:Y:S04]  /*bdcc0*/  STL [R1+0x24fc], R10 ;  /* 0x0024fc0a01007387 */ /* 0x0003e80000100800 */
[----:B------:R-:W3:Y:S04]  /*bdcd0*/  LDL.LU R25, [R1+0x268c] ;  /* 0x00268c0001197983 */ /* 0x000ee80000300800 */
[----:B------:R4:W-:Y:S01]  /*bdce0*/  LDGSTS.E [R2+0x15400], [R4.64], P1 ;  /* 0x1540000004027fae */ /* 0x0009e20008921844 */
[----:B------:R-:W-:Y:S01]  /*bdcf0*/  IADD3 R8, P2, R8, R165, RZ ;  /* 0x000000a508087210 */ /* 0x000fe20007f5e0ff */
[----:B----4-:R-:W-:Y:S01]  /*bdd00*/  IMAD.MOV.U32 R4, RZ, RZ, R6 ;  /* 0x000000ffff047224 */ /* 0x010fe200078e0006 */
[----:B------:R-:W-:-:S02]  /*bdd10*/  MOV R5, R10 ;  /* 0x0000000a00057202 */ /* 0x000fc40000000f00 */
[----:B-1----:R-:W4:Y:S01]  /*bdd20*/  LDL.LU R10, [R1+0x2778] ;  /* 0x00277800010a7983 */ /* 0x002f220000300800 */
[----:B------:R-:W-:-:S03]  /*bdd30*/  IADD3 R50, P3, R50, R165, RZ ;  /* 0x000000a532327210 */ /* 0x000fc60007f7e0ff */
[----:B------:R-:W4:Y:S01]  /*bdd40*/  LDL.LU R6, [R1+0x2780] ;  /* 0x0027800001067983 */ /* 0x000f220000300800 */
[----:B------:R-:W-:-:S03]  /*bdd50*/  IMAD.X R11, R11, 0x1, R0, P2 ;  /* 0x000000010b0b7824 */ /* 0x000fc600010e0600 */
[----:B------:R-:W-:Y:S01]  /*bdd60*/  STL [R1+0x2588], R8 ;  /* 0x0025880801007387 */ /* 0x000fe20000100800 */
[----:B------:R-:W-:-:S03]  /*bdd70*/  IMAD.X R51, R51, 0x1, R0, P3 ;  /* 0x0000000133337824 */ /* 0x000fc600018e0600 */
        /* <DEDUP_REMOVED lines=21> */
[----:B------:R-:W4:Y:S04]  /*bded0*/  LDL.LU R7, [R1+0x27e8] ;  /* 0x0027e80001077983 */ /* 0x000f280000300800 */
[----:B------:R1:W-:Y:S04]  /*bdee0*/  STL [R1+0x260c], R48 ;  /* 0x00260c3001007387 */ /* 0x0003e80000100800 */
[----:B------:R1:W-:Y:S04]  /*bdef0*/  LDGSTS.E [R2+0x17400], [R4.64], P1 ;  /* 0x1740000004027fae */ /* 0x0003e80008921844 */
[----:B------:R-:W4:Y:S01]  /*bdf00*/  LDL.LU R26, [R1+0x27f0] ;  /* 0x0027f000011a7983 */ /* 0x000f220000300800 */
[----:B------:R-:W-:Y:S01]  /*bdf10*/  IADD3 R27, P2, R27, R165, RZ ;  /* 0x000000a51b1b7210 */ /* 0x000fe20007f5e0ff */
[----:B-1----:R-:W-:-:S02]  /*bdf20*/  IMAD.MOV.U32 R4, RZ, RZ, R9 ;  /* 0x000000ffff047224 */ /* 0x002fc400078e0009 */
[----:B------:R-:W4:Y:S01]  /*bdf30*/  LDL.LU R9, [R1+0x27e4] ;  /* 0x0027e40001097983 */ /* 0x000f220000300800 */
[----:B------:R-:W-:-:S03]  /*bdf40*/  MOV R5, R48 ;  /* 0x0000003000057202 */ /* 0x000fc60000000f00 */
[----:B------:R-:W4:Y:S01]  /*bdf50*/  LDL.LU R48, [R1+0x27ec] ;  /* 0x0027ec0001307983 */ /* 0x000f220000300800 */
[----:B------:R-:W-:-:S03]  /*bdf60*/  IADD3 R24, P3, R24, R165, RZ ;  /* 0x000000a518187210 */ /* 0x000fc60007f7e0ff */
[----:B------:R1:W-:Y:S04]  /*bdf70*/  STL [R1+0x2688], R27 ;  /* 0x0026881b01007387 */ /* 0x0003e80000100800 */
[----:B------:R1:W-:Y:S02]  /*bdf80*/  LDGSTS.E [R2+0x17500], [R4.64], P0 ;  /* 0x1750000004027fae */ /* 0x0003e40008121844 */
[----:B-1----:R-:W-:Y:S01]  /*bdf90*/  MOV R4, R27 ;  /* 0x0000001b00047202 */ /* 0x002fe20000000f00 */
[----:B--2---:R-:W-:-:S05]  /*bdfa0*/  IMAD.X R49, R49, 0x1, R0, P2 ;  /* 0x0000000131317824 */ /* 0x004fca00010e0600 */
[----:B------:R1:W-:Y:S01]  /*bdfb0*/  STL [R1+0x2684], R49 ;  /* 0x0026843101007387 */ /* 0x0003e20000100800 */
[----:B---3--:R-:W-:-:S03]  /*bdfc0*/  IMAD.X R25, R25, 0x1, R0, P3 ;  /* 0x0000000119197824 */ /* 0x008fc600018e0600 */
[----:B------:R2:W-:Y:S04]  /*bdfd0*/  STL [R1+0x2690], R24 ;  /* 0x0026901801007387 */ /* 0x0005e80000100800 */
[----:B------:R-:W3:Y:S01]  /*bdfe0*/  LDL.LU R27, [R1+0x2858] ;  /* 0x00285800011b7983 */ /* 0x000ee20000300800 */
[----:B------:R-:W-:-:S03]  /*bdff0*/  IMAD.MOV.U32 R5, RZ, RZ, R49 ;  /* 0x000000ffff057224 */ /* 0x000fc600078e0031 */
[----:B------:R-:W-:Y:S04]  /*be000*/  STL [R1+0x268c], R25 ;  /* 0x00268c1901007387 */ /* 0x000fe80000100800 */
[----:B------:R-:W3:Y:S04]  /*be010*/  LDL.LU R50, [R1+0x2860] ;  /* 0x0028600001327983 */ /* 0x000ee80000300800 */
[----:B-1----:R-:W3:Y:S04]  /*be020*/  LDL.LU R49, [R1+0x2854] ;  /* 0x0028540001317983 */ /* 0x002ee80000300800 */
[----:B------:R-:W3:Y:S01]  /*be030*/  LDL.LU R51, [R1+0x285c] ;  /* 0x00285c0001337983 */ /* 0x000ee20000300800 */
[----:B----4-:R-:W-:-:S03]  /*be040*/  IADD3 R10, P2, R10, R165, RZ ;  /* 0x000000a50a0a7210 */ /* 0x010fc60007f5e0ff */
[----:B------:R1:W-:Y:S01]  /*be050*/  LDGSTS.E [R2+0x18400], [R4.64], P1 ;  /* 0x1840000004027fae */ /* 0x0003e20008921844 */
[----:B------:R-:W-:-:S03]  /*be060*/  IADD3 R6, P3, R6, R165, RZ ;  /* 0x000000a506067210 */ /* 0x000fc60007f7e0ff */
[----:B------:R4:W-:Y:S01]  /*be070*/  STL [R1+0x2778], R10 ;  /* 0x0027780a01007387 */ /* 0x0009e20000100800 */
[----:B-1----:R-:W-:Y:S01]  /*be080*/  IMAD.MOV.U32 R4, RZ, RZ, R24 ;  /* 0x000000ffff047224 */ /* 0x002fe200078e0018 */
[----:B------:R-:W-:-:S05]  /*be090*/  MOV R5, R25 ;  /* 0x0000001900057202 */ /* 0x000fca0000000f00 */
[----:B------:R1:W-:Y:S01]  /*be0a0*/  LDGSTS.E [R2+0x18500], [R4.64], P0 ;  /* 0x1850000004027fae */ /* 0x0003e20008121844 */
[----:B------:R-:W-:-:S05]  /*be0b0*/  IMAD.X R11, R11, 0x1, R0, P2 ;  /* 0x000000010b0b7824 */ /* 0x000fca00010e0600 */
[----:B------:R4:W-:Y:S01]  /*be0c0*/  STL [R1+0x2774], R11 ;  /* 0x0027740b01007387 */ /* 0x0009e20000100800 */
[----:B------:R-:W-:-:S03]  /*be0d0*/  IMAD.X R8, R8, 0x1, R0, P3 ;  /* 0x0000000108087824 */ /* 0x000fc600018e0600 */
[----:B------:R4:W-:Y:S01]  /*be0e0*/  STL [R1+0x2780], R6 ;  /* 0x0027800601007387 */ /* 0x0009e20000100800 */
[----:B-1----:R-:W-:-:S03]  /*be0f0*/  MOV R4, R10 ;  /* 0x0000000a00047202 */ /* 0x002fc60000000f00 */
[----:B--2---:R-:W2:Y:S04]  /*be100*/  LDL.LU R24, [R1+0x28d0] ;  /* 0x0028d00001187983 */ /* 0x004ea80000300800 */
[----:B------:R1:W-:Y:S04]  /*be110*/  STL [R1+0x277c], R8 ;  /* 0x00277c0801007387 */ /* 0x0003e80000100800 */
[----:B----4-:R-:W4:Y:S04]  /*be120*/  LDL.LU R10, [R1+0x28d8] ;  /* 0x0028d800010a7983 */ /* 0x010f280000300800 */
[----:B------:R-:W4:Y:S01]  /*be130*/  LDL.LU R25, [R1+0x28cc] ;  /* 0x0028cc0001197983 */ /* 0x000f220000300800 */
[----:B------:R-:W-:-:S03]  /*be140*/  IMAD.MOV.U32 R5, RZ, RZ, R11 ;  /* 0x000000ffff057224 */ /* 0x000fc600078e000b */
[----:B------:R-:W4:Y:S04]  /*be150*/  LDL.LU R11, [R1+0x28d4] ;  /* 0x0028d400010b7983 */ /* 0x000f280000300800 */
[----:B------:R1:W-:Y:S02]  /*be160*/  LDGSTS.E [R2+0x19400], [R4.64], P1 ;  /* 0x1940000004027fae */ /* 0x0003e40008921844 */
[----:B-1----:R-:W-:Y:S01]  /*be170*/  IMAD.MOV.U32 R4, RZ, RZ, R6 ;  /* 0x000000ffff047224 */ /* 0x002fe200078e0006 */
[----:B------:R-:W-:Y:S01]  /*be180*/  MOV R5, R8 ;  /* 0x0000000800057202 */ /* 0x000fe20000000f00 */
[----:B------:R-:W4:Y:S01]  /*be190*/  LDL.LU R6, [R1+0x2968] ;  /* 0x0029680001067983 */ /* 0x000f220000300800 */
[----:B------:R-:W-:-:S03]  /*be1a0*/  IADD3 R7, P2, R7, R165, RZ ;  /* 0x000000a507077210 */ /* 0x000fc60007f5e0ff */
[----:B------:R-:W4:Y:S04]  /*be1b0*/  LDL.LU R8, [R1+0x2970] ;  /* 0x0029700001087983 */ /* 0x000f280000300800 */
[----:B------:R1:W-:Y:S04]  /*be1c0*/  STL [R1+0x27e8], R7 ;  /* 0x0027e80701007387 */ /* 0x0003e80000100800 */
[----:B------:R1:W-:Y:S01]  /*be1d0*/  LDGSTS.E [R2+0x19500], [R4.64], P0 ;  /* 0x1950000004027fae */ /* 0x0003e20008121844 */
[----:B------:R-:W-:Y:S01]  /*be1e0*/  IADD3 R26, P3, R26, R165, RZ ;  /* 0x000000a51a1a7210 */ /* 0x000fe20007f7e0ff */
        /* <DEDUP_REMOVED lines=8> */
[----:B-1----:R-:W4:Y:S04]  /*be270*/  LDL.LU R9, [R1+0x296c] ;  /* 0x00296c0001097983 */ /* 0x002f280000300800 */
[----:B------:R1:W-:Y:S02]  /*be280*/  LDGSTS.E [R2+0x1a400], [R4.64], P1 ;  /* 0x1a40000004027fae */ /* 0x0003e40008921844 */
[----:B-1----:R-:W-:Y:S01]  /*be290*/  IMAD.MOV.U32 R4, RZ, RZ, R26 ;  /* 0x000000ffff047224 */ /* 0x002fe200078e001a */
[----:B------:R-:W-:Y:S01]  /*be2a0*/  MOV R5, R48 ;  /* 0x0000003000057202 */ /* 0x000fe20000000f00 */
[----:B------:R-:W4:Y:S04]  /*be2b0*/  LDL.LU R26, [R1+0x29c8] ;  /* 0x0029c800011a7983 */ /* 0x000f280000300800 */
[----:B------:R-:W4:Y:S04]  /*be2c0*/  LDL.LU R48, [R1+0x29d0] ;  /* 0x0029d00001307983 */ /* 0x000f280000300800 */
[----:B------:R1:W-:Y:S01]  /*be2d0*/  LDGSTS.E [R2+0x1a500], [R4.64], P0 ;  /* 0x1a50000004027fae */ /* 0x0003e20008121844 */
[----:B---3--:R-:W-:-:S05]  /*be2e0*/  IADD3 R27, P2, R27, R165, RZ ;  /* 0x000000a51b1b7210 */ /* 0x008fca0007f5e0ff */
[----:B------:R3:W-:Y:S01]  /*be2f0*/  STL [R1+0x2858], R27 ;  /* 0x0028581b01007387 */ /* 0x0007e20000100800 */
[----:B------:R-:W-:Y:S01]  /*be300*/  IADD3 R50, P3, R50, R165, RZ ;  /* 0x000000a532327210 */ /* 0x000fe20007f7e0ff */
[----:B------:R-:W-:Y:S01]  /*be310*/  IMAD.X R49, R49, 0x1, R0, P2 ;  /* 0x0000000131317824 */ /* 0x000fe200010e0600 */
[----:B-1----:R-:W-:-:S04]  /*be320*/  MOV R4, R27 ;  /* 0x0000001b00047202 */ /* 0x002fc80000000f00 */
[----:B------:R1:W-:Y:S01]  /*be330*/  STL [R1+0x2854], R49 ;  /* 0x0028543101007387 */ /* 0x0003e20000100800 */
[----:B------:R-:W-:-:S03]  /*be340*/  IMAD.X R51, R51, 0x1, R0, P3 ;  /* 0x0000000133337824 */ /* 0x000fc600018e0600 */
[----:B------:R-:W-:Y:S04]  /*be350*/  STL [R1+0x2860], R50 ;  /* 0x0028603201007387 */ /* 0x000fe80000100800 */
[----:B---3--:R-:W3:Y:S01]  /*be360*/  LDL.LU R27, [R1+0x29c4] ;  /* 0x0029c400011b7983 */ /* 0x008ee20000300800 */
[----:B------:R-:W-:-:S03]  /*be370*/  IMAD.MOV.U32 R5, RZ, RZ, R49 ;  /* 0x000000ffff057224 */ /* 0x000fc600078e0031 */
[----:B------:R-:W-:Y:S04]  /*be380*/  STL [R1+0x285c], R51 ;  /* 0x00285c3301007387 */ /* 0x000fe80000100800 */
[----:B-1----:R-:W3:Y:S04]  /*be390*/  LDL.LU R49, [R1+0x29cc] ;  /* 0x0029cc0001317983 */ /* 0x002ee80000300800 */
[----:B------:R-:W3:Y:S04]  /*be3a0*/  LDL.LU R54, [R1+0x2a28] ;  /* 0x002a280001367983 */ /* 0x000ee80000300800 */
[----:B------:R-:W3:Y:S04]  /*be3b0*/  LDL.LU R56, [R1+0x2a30] ;  /* 0x002a300001387983 */ /* 0x000ee80000300800 */
[----:B------:R1:W-:Y:S01]  /*be3c0*/  LDGSTS.E [R2+0x1b400], [R4.64], P1 ;  /* 0x1b40000004027fae */ /* 0x0003e20008921844 */
[----:B--2---:R-:W-:-:S05]  /*be3d0*/  IADD3 R24, P2, R24, R165, RZ ;  /* 0x000000a518187210 */ /* 0x004fca0007f5e0ff */
[----:B------:R-:W-:Y:S01]  /*be3e0*/  STL [R1+0x28d0], R24 ;  /* 0x0028d01801007387 */ /* 0x000fe20000100800 */
[----:B----4-:R-:W-:Y:S01]  /*be3f0*/  IADD3 R10, P3, R10, R165, RZ ;  /* 0x000000a50a0a7210 */ /* 0x010fe20007f7e0ff */
        /* <DEDUP_REMOVED lines=17> */
[----:B------:R-:W-:Y:S01]  /*be510*/  MOV R5, R11 ;  /* 0x0000000b00057202 */ /* 0x000fe20000000f00 */
[----:B------:R-:W-:-:S04]  /*be520*/  IMAD.X R7, R7, 0x1, R0, P2 ;  /* 0x0000000107077824 */ /* 0x000fc800010e0600 */
[----:B------:R1:W-:Y:S04]  /*be530*/  LDGSTS.E [R2+0x1c500], [R4.64], P0 ;  /* 0x1c50000004027fae */ /* 0x0003e80008121844 */
[----:B------:R1:W-:Y:S01]  /*be540*/  STL [R1+0x2964], R7 ;  /* 0x0029640701007387 */ /* 0x0003e20000100800 */
[----:B------:R-:W-:-:S03]  /*be550*/  IMAD.X R9, R9, 0x1, R0, P3 ;  /* 0x0000000109097824 */ /* 0x000fc600018e0600 */
[----:B------:R-:W-:Y:S01]  /*be560*/  STL [R1+0x2970], R8 ;  /* 0x0029700801007387 */ /* 0x000fe20000100800 */
[----:B-1----:R-:W-:Y:S01]  /*be570*/  MOV R4, R6 ;  /* 0x0000000600047202 */ /* 0x002fe20000000f00 */
[----:B------:R-:W-:Y:S02]  /*be580*/  IMAD.MOV.U32 R5, RZ, RZ, R7 ;  /* 0x000000ffff057224 */ /* 0x000fe400078e0007 */
[----:B------:R-:W2:Y:S04]  /*be590*/  LDL.LU.64 R6, [R1+0x1878] ;  /* 0x0018780001067983 */ /* 0x000ea80000300a00 */
[----:B------:R1:W-:Y:S04]  /*be5a0*/  LDGSTS.E [R2+0x1d400], [R4.64], P1 ;  /* 0x1d40000004027fae */ /* 0x0003e80008921844 */
[----:B------:R1:W-:Y:S01]  /*be5b0*/  STL [R1+0x296c], R9 ;  /* 0x00296c0901007387 */ /* 0x0003e20000100800 */
[----:B------:R-:W-:Y:S01]  /*be5c0*/  IADD3 R26, P2, R26, R165, RZ ;  /* 0x000000a51a1a7210 */ /* 0x000fe20007f5e0ff */
[----:B-1----:R-:W-:Y:S01]  /*be5d0*/  IMAD.MOV.U32 R4, RZ, RZ, R8 ;  /* 0x000000ffff047224 */ /* 0x002fe200078e0008 */
[----:B------:R-:W-:-:S02]  /*be5e0*/  MOV R5, R9 ;  /* 0x0000000900057202 */ /* 0x000fc40000000f00 */
        /* <DEDUP_REMOVED lines=20> */
[----:B------:R-:W-:-:S03]  /*be730*/  IADD3 R56, P3, R56, R165, RZ ;  /* 0x000000a538387210 */ /* 0x000fc60007f7e0ff */
[----:B------:R-:W3:Y:S04]  /*be740*/  LDL.LU.64 R52, [R1+0x1808] ;  /* 0x0018080001347983 */ /* 0x000ee80000300a00 */
[----:B------:R1:W-:Y:S04]  /*be750*/  LDGSTS.E [R2+0x1e500], [R4.64], P0 ;  /* 0x1e50000004027fae */ /* 0x0003e80008121844 */
[----:B------:R-:W-:Y:S01]  /*be760*/  STL [R1+0x2a28], R54 ;  /* 0x002a283601007387 */ /* 0x000fe20000100800 */
[----:B--2---:R-:W-:Y:S01]  /*be770*/  IMAD.X R55, R55, 0x1, R0, P2 ;  /* 0x0000000137377824 */ /* 0x004fe200010e0600 */
[----:B-1----:R-:W-:-:S03]  /*be780*/  MOV R4, R54 ;  /* 0x0000003600047202 */ /* 0x002fc60000000f00 */
[----:B------:R-:W-:Y:S01]  /*be790*/  IMAD.MOV.U32 R5, RZ, RZ, R55 ;  /* 0x000000ffff057224 */ /* 0x000fe200078e0037 */
[----:B------:R1:W-:Y:S01]  /*be7a0*/  STL [R1+0x2a24], R55 ;  /* 0x002a243701007387 */ /* 0x0003e20000100800 */
[----:B------:R-:W-:-:S03]  /*be7b0*/  IMAD.X R57, R57, 0x1, R0, P3 ;  /* 0x0000000139397824 */ /* 0x000fc600018e0600 */
[----:B------:R-:W-:Y:S04]  /*be7c0*/  STL [R1+0x2a30], R56 ;  /* 0x002a303801007387 */ /* 0x000fe80000100800 */
[----:B------:R2:W-:Y:S04]  /*be7d0*/  LDGSTS.E [R2+0x1f400], [R4.64], P1 ;  /* 0x1f40000004027fae */ /* 0x0005e80008921844 */
[----:B-1----:R-:W3:Y:S04]  /*be7e0*/  LDL.LU.64 R54, [R1+0x1800] ;  /* 0x0018000001367983 */ /* 0x002ee80000300a00 */
[----:B------:R1:W-:Y:S01]  /*be7f0*/  STL [R1+0x2a2c], R57 ;  /* 0x002a2c3901007387 */ /* 0x0003e20000100800 */
[----:B--2---:R-:W-:Y:S01]  /*be800*/  IMAD.MOV.U32 R4, RZ, RZ, R56 ;  /* 0x000000ffff047224 */ /* 0x004fe200078e0038 */
        /* <DEDUP_REMOVED lines=48> */
[----:B-1----:R-:W-:-:S03]  /*beb10*/  IADD3 R4, P2, R6, R165, RZ ;  /* 0x000000a506047210 */ /* 0x002fc60007f5e0ff */
[----:B------:R-:W2:Y:S02]  /*beb20*/  LDL.LU.64 R148, [R1+0x1688] ;  /* 0x0016880001947983 */ /* 0x000ea40000300a00 */
[--C-:B------:R-:W-:Y:S01]  /*beb30*/  IMAD.X R5, R7, 0x1, R0.reuse, P2 ;  /* 0x0000000107057824 */ /* 0x100fe200010e0600 */
[-C--:B------:R-:W-:Y:S01]  /*beb40*/  IADD3 R6, P2, R8, R165.reuse, RZ ;  /* 0x000000a508067210 */ /* 0x080fe20007f5e0ff */
[----:B------:R-:W2:Y:S04]  /*beb50*/  LDL.LU.64 R150, [R1+0x1680] ;  /* 0x0016800001967983 */ /* 0x000ea80000300a00 */
        /* <DEDUP_REMOVED lines=11> */
[----:B------:R-:W2:Y:S01]  /*bec10*/  LDL.LU.64 R170, [R1+0x1648] ;  /* 0x0016480001aa7983 */ /* 0x000ea20000300a00 */
[----:B----4-:R-:W-:-:S03]  /*bec20*/  IADD3 R24, P2, R26, R165, RZ ;  /* 0x000000a51a187210 */ /* 0x010fc60007f5e0ff */
[----:B------:R1:W-:Y:S02]  /*bec30*/  LDGSTS.E [R2+0x20400], [R4.64], P1 ;  /* 0x2040000004027fae */ /* 0x0003e40008921844 */
[----:B------:R-:W-:Y:S02]  /*bec40*/  IMAD.X R25, R27, 0x1, R0, P2 ;  /* 0x000000011b197824 */ /* 0x000fe400010e0600 */
[----:B------:R1:W-:Y:S04]  /*bec50*/  STL.64 [R1+0x1878], R4 ;  /* 0x0018780401007387 */ /* 0x0003e80000100a00 */
[----:B------:R4:W-:Y:S01]  /*bec60*/  LDGSTS.E [R2+0x20500], [R6.64], P0 ;  /* 0x2050000006027fae */ /* 0x0009e20008121844 */
[----:B---3--:R-:W-:-:S03]  /*bec70*/  IADD3 R26, P2, R48, R165, RZ ;  /* 0x000000a5301a7210 */ /* 0x008fc60007f5e0ff */
[----:B------:R-:W-:Y:S01]  /*bec80*/  STL.64 [R1+0x1870], R6 ;  /* 0x0018700601007387 */ /* 0x000fe20000100a00 */
[----:B------:R-:W-:-:S03]  /*bec90*/  IADD3.X R27, R49, R0, RZ, P2, !PT ;  /* 0x00000000311b7210 */ /* 0x000fc600017fe4ff */
[----:B------:R2:W-:Y:S01]  /*beca0*/  LDGSTS.E [R2+0x21400], [R8.64], P1 ;  /* 0x2140000008027fae */ /* 0x0005e20008921844 */
[----:B------:R-:W-:-:S03]  /*becb0*/  IADD3 R48, P2, R50, R165, RZ ;  /* 0x000000a532307210 */ /* 0x000fc60007f5e0ff */
[----:B------:R-:W-:Y:S02]  /*becc0*/  STL.64 [R1+0x1830], R8 ;  /* 0x0018300801007387 */ /* 0x000fe40000100a00 */
[--C-:B------:R-:W-:Y:S01]  /*becd0*/  IMAD.X R49, R51, 0x1, R0.reuse, P2 ;  /* 0x0000000133317824 */ /* 0x100fe200010e0600 */
[-C--:B------:R-:W-:Y:S01]  /*bece0*/  IADD3 R50, P2, R52, R165.reuse, RZ ;  /* 0x000000a534327210 */ /* 0x080fe20007f5e0ff */
[----:B------:R1:W-:Y:S04]  /*becf0*/  LDGSTS.E [R2+0x21500], [R10.64], P0 ;  /* 0x215000000a027fae */ /* 0x0003e80008121844 */
[----:B------:R-:W-:Y:S01]  /*bed00*/  IMAD.X R51, R53, 0x1, R0, P2 ;  /* 0x0000000135337824 */ /* 0x000fe200010e0600 */
[----:B------:R-:W-:Y:S04]  /*bed10*/  STL.64 [R1+0x1828], R10 ;  /* 0x0018280a01007387 */ /* 0x000fe80000100a00 */
[----:B------:R1:W-:Y:S01]  /*bed20*/  LDGSTS.E [R2+0x22400], [R24.64], P1 ;  /* 0x2240000018027fae */ /* 0x0003e20008921844 */
[----:B------:R-:W-:-:S03]  /*bed30*/  IADD3 R52, P2, R54, R165, RZ ;  /* 0x000000a536347210 */ /* 0x000fc60007f5e0ff */
[----:B------:R1:W-:Y:S01]  /*bed40*/  STL.64 [R1+0x1820], R24 ;  /* 0x0018201801007387 */ /* 0x0003e20000100a00 */
[----:B------:R-:W-:-:S03]  /*bed50*/  IADD3.X R53, R55, R0, RZ, P2, !PT ;  /* 0x0000000037357210 */ /* 0x000fc600017fe4ff */
[----:B------:R1:W-:Y:S04]  /*bed60*/  LDGSTS.E [R2+0x22500], [R26.64], P0 ;  /* 0x225000001a027fae */ /* 0x0003e80008121844 */
[----:B------:R-:W-:Y:S01]  /*bed70*/  STL.64 [R1+0x1818], R26 ;  /* 0x0018181a01007387 */ /* 0x000fe20000100a00 */
[----:B--2---:R-:W-:-:S03]  /*bed80*/  IADD3 R54, P2, R56, R165, RZ ;  /* 0x000000a538367210 */ /* 0x004fc60007f5e0ff */
[----:B------:R2:W-:Y:S02]  /*bed90*/  LDGSTS.E [R2+0x23400], [R48.64], P1 ;  /* 0x2340000030027fae */ /* 0x0005e40008921844 */
[--C-:B------:R-:W-:Y:S01]  /*beda0*/  IMAD.X R55, R57, 0x1, R0.reuse, P2 ;  /* 0x0000000139377824 */ /* 0x100fe200010e0600 */
[-C--:B------:R-:W-:Y:S01]  /*bedb0*/  IADD3 R56, P2, R58, R165.reuse, RZ ;  /* 0x000000a53a387210 */ /* 0x080fe20007f5e0ff */
[----:B------:R2:W-:Y:S04]  /*bedc0*/  STL.64 [R1+0x1810], R48 ;  /* 0x0018103001007387 */ /* 0x0005e80000100a00 */
[----:B------:R-:W-:Y:S01]  /*bedd0*/  IMAD.X R57, R59, 0x1, R0, P2 ;  /* 0x000000013b397824 */ /* 0x000fe200010e0600 */
[-C--:B------:R-:W-:Y:S01]  /*bede0*/  IADD3 R58, P2, R60, R165.reuse, RZ ;  /* 0x000000a53c3a7210 */ /* 0x080fe20007f5e0ff */
[----:B------:R1:W-:Y:S03]  /*bedf0*/  LDGSTS.E [R2+0x23500], [R50.64], P0 ;  /* 0x2350000032027fae */ /* 0x0003e60008121844 */
[----:B------:R-:W-:Y:S01]  /*bee00*/  IADD3.X R59, R61, R0, RZ, P2, !PT ;  /* 0x000000003d3b7210 */ /* 0x000fe200017fe4ff */
[----:B------:R-:W-:Y:S01]  /*bee10*/  STL.64 [R1+0x1808], R50 ;  /* 0x0018083201007387 */ /* 0x000fe20000100a00 */
[----:B------:R-:W-:-:S03]  /*bee20*/  IADD3 R60, P2, R62, R165, RZ ;  /* 0x000000a53e3c7210 */ /* 0x000fc60007f5e0ff */
[----:B------:R1:W-:Y:S02]  /*bee30*/  LDGSTS.E [R2+0x24400], [R52.64], P1 ;  /* 0x2440000034027fae */ /* 0x0003e40008921844 */
[--C-:B------:R-:W-:Y:S01]  /*bee40*/  IMAD.X R61, R63, 0x1, R0.reuse, P2 ;  /* 0x000000013f3d7824 */ /* 0x100fe200010e0600 */
[-C--:B------:R-:W-:Y:S01]  /*bee50*/  IADD3 R62, P2, R64, R165.reuse, RZ ;  /* 0x000000a5403e7210 */ /* 0x080fe20007f5e0ff */
[----:B------:R-:W-:Y:S04]  /*bee60*/  STL.64 [R1+0x1800], R52 ;  /* 0x0018003401007387 */ /* 0x000fe80000100a00 */
        /* <DEDUP_REMOVED lines=160> */
[----:B------:R-:W-:Y:S01]  /*bf870*/  STL.64 [R1+0x16f8], R118 ;  /* 0x0016f87601007387 */ /* 0x000fe20000100a00 */
[----:B------:R-:W-:Y:S01]  /*bf880*/  IMAD.X R159, R161, 0x1, R0, P2 ;  /* 0x00000001a19f7824 */ /* 0x000fe200010e0600 */
[----:B------:R-:W-:-:S02]  /*bf890*/  IADD3 R160, P2, R162, R165, RZ ;  /* 0x000000a5a2a07210 */ /* 0x000fc40007f5e0ff */
[----:B------:R-:W-:Y:S04]  /*bf8a0*/  STL.64 [R1+0x16f0], R120 ;  /* 0x0016f07801007387 */ /* 0x000fe80000100a00 */
[----:B------:R-:W-:Y:S01]  /*bf8b0*/  STL.64 [R1+0x16e8], R122 ;  /* 0x0016e87a01007387 */ /* 0x000fe20000100a00 */
[----:B------:R-:W-:-:S03]  /*bf8c0*/  IADD3.X R161, R163, R0, RZ, P2, !PT ;  /* 0x00000000a3a17210 */ /* 0x000fc600017fe4ff */
[----:B------:R-:W-:Y:S01]  /*bf8d0*/  STL.64 [R1+0x16e0], R124 ;  /* 0x0016e07c01007387 */ /* 0x000fe20000100a00 */
[----:B------:R-:W-:-:S03]  /*bf8e0*/  IADD3 R162, P2, R170, R165, RZ ;  /* 0x000000a5aaa27210 */ /* 0x000fc60007f5e0ff */
[----:B------:R-:W-:Y:S04]  /*bf8f0*/  STL.64 [R1+0x16d8], R126 ;  /* 0x0016d87e01007387 */ /* 0x000fe80000100a00 */
[----:B------:R-:W-:Y:S04]  /*bf900*/  STL.64 [R1+0x16d0], R128 ;  /* 0x0016d08001007387 */ /* 0x000fe80000100a00 */
[----:B------:R-:W-:Y:S04]  /*bf910*/  STL.64 [R1+0x16c8], R130 ;  /* 0x0016c88201007387 */ /* 0x000fe80000100a00 */
[----:B------:R-:W-:Y:S04]  /*bf920*/  STL.64 [R1+0x16c0], R132 ;  /* 0x0016c08401007387 */ /* 0x000fe80000100a00 */
[----:B------:R-:W-:Y:S01]  /*bf930*/  STL.64 [R1+0x16b8], R134 ;  /* 0x0016b88601007387 */ /* 0x000fe20000100a00 */
[----:B------:R-:W-:-:S03]  /*bf940*/  IMAD.X R163, R171, 0x1, R0, P2 ;  /* 0x00000001aba37824 */ /* 0x000fc600010e0600 */
[----:B------:R-:W-:Y:S04]  /*bf950*/  STL.64 [R1+0x16b0], R136 ;  /* 0x0016b08801007387 */ /* 0x000fe80000100a00 */
[----:B------:R-:W-:Y:S04]  /*bf960*/  STL.64 [R1+0x16a8], R138 ;  /* 0x0016a88a01007387 */ /* 0x000fe80000100a00 */
[----:B------:R-:W-:Y:S04]  /*bf970*/  STL.64 [R1+0x16a0], R140 ;  /* 0x0016a08c01007387 */ /* 0x000fe80000100a00 */
[----:B------:R-:W-:Y:S04]  /*bf980*/  STL.64 [R1+0x1698], R142 ;  /* 0x0016988e01007387 */ /* 0x000fe80000100a00 */
[----:B------:R-:W-:Y:S01]  /*bf990*/  STL.64 [R1+0x1690], R144 ;  /* 0x0016909001007387 */ /* 0x000fe20000100a00 */
[----:B------:R-:W-:-:S03]  /*bf9a0*/  IMAD.MOV.U32 R170, RZ, RZ, R162 ;  /* 0x000000ffffaa7224 */ /* 0x000fc600078e00a2 */
        /* <DEDUP_REMOVED lines=10> */
[----:B-1----:R-:W3:Y:S04]  /*bfa50*/  LDL.LU R4, [R1+0x2c50] ;  /* 0x002c500001047983 */ /* 0x002ee80000300800 */
[----:B------:R-:W3:Y:S04]  /*bfa60*/  LDL.LU R24, [R1+0x2c48] ;  /* 0x002c480001187983 */ /* 0x000ee80000300800 */
[----:B------:R-:W3:Y:S04]  /*bfa70*/  LDL.LU R5, [R1+0x2c44] ;  /* 0x002c440001057983 */ /* 0x000ee80000300800 */
[----:B--2---:R-:W2:Y:S04]  /*bfa80*/  LDL.LU R49, [R1+0x2c3c] ;  /* 0x002c3c0001317983 */ /* 0x004ea80000300800 */
[----:B------:R-:W2:Y:S04]  /*bfa90*/  LDL.LU R10, [R1+0x2bd0] ;  /* 0x002bd000010a7983 */ /* 0x000ea80000300800 */
[----:B----4-:R-:W4:Y:S04]  /*bfaa0*/  LDL.LU R7, [R1+0x2bc8] ;  /* 0x002bc80001077983 */ /* 0x010f280000300800 */
[----:B------:R-:W4:Y:S04]  /*bfab0*/  LDL.LU R27, [R1+0x2bc4] ;  /* 0x002bc400011b7983 */ /* 0x000f280000300800 */
[----:B------:R-:W4:Y:S04]  /*bfac0*/  LDL.LU R8, [R1+0x2bbc] ;  /* 0x002bbc0001087983 */ /* 0x000f280000300800 */
[----:B------:R1:W-:Y:S04]  /*bfad0*/  LDGSTS.E [R2+0x34500], [R118.64], P0 ;  /* 0x3450000076027fae */ /* 0x0003e80008121844 */
[----:B------:R1:W-:Y:S04]  /*bfae0*/  LDGSTS.E [R2+0x35400], [R120.64], P1 ;  /* 0x3540000078027fae */ /* 0x0003e80008921844 */
[----:B------:R1:W-:Y:S04]  /*bfaf0*/  LDGSTS.E [R2+0x35500], [R122.64], P0 ;  /* 0x355000007a027fae */ /* 0x0003e80008121844 */
[----:B------:R1:W-:Y:S04]  /*bfb00*/  LDGSTS.E [R2+0x36400], [R124.64], P1 ;  /* 0x364000007c027fae */ /* 0x0003e80008921844 */
[----:B------:R1:W-:Y:S04]  /*bfb10*/  LDGSTS.E [R2+0x36500], [R126.64], P0 ;  /* 0x365000007e027fae */ /* 0x0003e80008121844 */
[----:B------:R-:W4:Y:S04]  /*bfb20*/  LDL.LU R26, [R1+0x2b50] ;  /* 0x002b5000011a7983 */ /* 0x000f280000300800 */
[----:B------:R1:W-:Y:S04]  /*bfb30*/  LDGSTS.E [R2+0x37400], [R128.64], P1 ;  /* 0x3740000080027fae */ /* 0x0003e80008921844 */
[----:B------:R1:W-:Y:S04]  /*bfb40*/  LDGSTS.E [R2+0x37500], [R130.64], P0 ;  /* 0x3750000082027fae */ /* 0x0003e80008121844 */
[----:B------:R1:W-:Y:S04]  /*bfb50*/  LDGSTS.E [R2+0x38400], [R132.64], P1 ;  /* 0x3840000084027fae */ /* 0x0003e80008921844 */
[----:B------:R-:W4:Y:S04]  /*bfb60*/  LDL.LU R9, [R1+0x2b48] ;  /* 0x002b480001097983 */ /* 0x000f280000300800 */
[----:B------:R1:W-:Y:S04]  /*bfb70*/  LDGSTS.E [R2+0x38500], [R134.64], P0 ;  /* 0x3850000086027fae */ /* 0x0003e80008121844 */
        /* <DEDUP_REMOVED lines=8> */
[----:B------:R1:W-:Y:S01]  /*bfc00*/  LDGSTS.E [R2+0x3c400], [R148.64], P1 ;  /* 0x3c40000094027fae */ /* 0x0003e20008921844 */
[----:B------:R-:W-:-:S03]  /*bfc10*/  LOP3.LUT R6, R193, 0x30, RZ, 0x3c, !PT ;  /* 0x00000030c1067812 */ /* 0x000fc600078e3cff */
[----:B------:R1:W-:Y:S04]  /*bfc20*/  LDGSTS.E [R2+0x3c500], [R150.64], P0 ;  /* 0x3c50000096027fae */ /* 0x0003e80008121844 */
[----:B------:R1:W-:Y:S04]  /*bfc30*/  LDGSTS.E [R2+0x3d400], [R152.64], P1 ;  /* 0x3d40000098027fae */ /* 0x0003e80008921844 */
[----:B------:R1:W-:Y:S04]  /*bfc40*/  LDGSTS.E [R2+0x3d500], [R154.64], P0 ;  /* 0x3d5000009a027fae */ /* 0x0003e80008121844 */
[----:B------:R1:W-:Y:S04]  /*bfc50*/  LDGSTS.E [R2+0x3e400], [R156.64], P1 ;  /* 0x3e4000009c027fae */ /* 0x0003e80008921844 */
[----:B------:R1:W-:Y:S04]  /*bfc60*/  LDGSTS.E [R2+0x3e500], [R158.64], P0 ;  /* 0x3e5000009e027fae */ /* 0x0003e80008121844 */
[----:B------:R1:W-:Y:S04]  /*bfc70*/  LDGSTS.E [R2+0x3f400], [R160.64], P1 ;  /* 0x3f400000a0027fae */ /* 0x0003e80008921844 */
[----:B------:R1:W-:Y:S02]  /*bfc80*/  LDGSTS.E [R2+0x3f500], [R170.64], P0 ;  /* 0x3f500000aa027fae */ /* 0x0003e40008121844 */
[----:B-1----:R-:W-:-:S02]  /*bfc90*/  LEA R2, R166, R6, 0x12 ;  /* 0x00000006a6027211 */ /* 0x002fc400078e90ff */
[-C--:B---3--:R-:W-:Y:S02]  /*bfca0*/  IADD3 R4, P2, R4, R165.reuse, RZ ;  /* 0x000000a504047210 */ /* 0x088fe40007f5e0ff */
[----:B------:R-:W-:-:S03]  /*bfcb0*/  IADD3 R24, P3, R24, R165, RZ ;  /* 0x000000a518187210 */ /* 0x000fc60007f7e0ff */
[--C-:B------:R-:W-:Y:S01]  /*bfcc0*/  IMAD.X R5, R5, 0x1, R0.reuse, P2 ;  /* 0x0000000105057824 */ /* 0x100fe200010e0600 */
[----:B------:R-:W-:Y:S01]  /*bfcd0*/  STL [R1+0x2c50], R4 ;  /* 0x002c500401007387 */ /* 0x000fe20000100800 */
[----:B--2---:R-:W-:-:S03]  /*bfce0*/  IMAD.X R49, R49, 0x1, R0, P3 ;  /* 0x0000000131317824 */ /* 0x004fc600018e0600 */
[----:B------:R1:W-:Y:S04]  /*bfcf0*/  STL [R1+0x2c44], R5 ;  /* 0x002c440501007387 */ /* 0x0003e80000100800 */
[----:B------:R-:W-:Y:S04]  /*bfd00*/  STL [R1+0x2c48], R24 ;  /* 0x002c481801007387 */ /* 0x000fe80000100800 */
[----:B------:R2:W-:Y:S04]  /*bfd10*/  STL [R1+0x2c3c], R49 ;  /* 0x002c3c3101007387 */ /* 0x0005e80000100800 */
[----:B------:R-:W3:Y:S04]  /*bfd20*/  LDL.LU R25, [R1+0x2ad0] ;  /* 0x002ad00001197983 */ /* 0x000ee80000300800 */
[----:B------:R1:W-:Y:S04]  /*bfd30*/  LDGSTS.E [R2+0x600], [R4.64], P1 ;  /* 0x0060000004027fae */ /* 0x0003e80008921844 */
[----:B------:R-:W3:Y:S01]  /*bfd40*/  LDL.LU R6, [R1+0x2ac8] ;  /* 0x002ac80001067983 */ /* 0x000ee20000300800 */
[----:B-1----:R-:W-:-:S03]  /*bfd50*/  IMAD.MOV.U32 R5, RZ, RZ, R49 ;  /* 0x000000ffff057224 */ /* 0x002fc600078e0031 */
[----:B--2---:R-:W2:Y:S01]  /*bfd60*/  LDL.LU R49, [R1+0x2ac4] ;  /* 0x002ac40001317983 */ /* 0x004ea20000300800 */
[----:B------:R-:W-:-:S03]  /*bfd70*/  IMAD.MOV.U32 R4, RZ, RZ, R24 ;  /* 0x000000ffff047224 */ /* 0x000fc600078e0018 */
[----:B------:R-:W2:Y:S01]  /*bfd80*/  LDL.LU R24, [R1+0x2abc] ;  /* 0x002abc0001187983 */ /* 0x000ea20000300800 */
[-C--:B------:R-:W-:Y:S02]  /*bfd90*/  IADD3 R10, P2, R10, R165.reuse, RZ ;  /* 0x000000a50a0a7210 */ /* 0x080fe40007f5e0ff */
[----:B----4-:R-:W-:Y:S01]  /*bfda0*/  IADD3 R7, P3, R7, R165, RZ ;  /* 0x000000a507077210 */ /* 0x010fe20007f7e0ff */
[----:B------:R1:W-:Y:S01]  /*bfdb0*/  LDGSTS.E [R2+0x700], [R4.64], P0 ;  /* 0x0070000004027fae */ /* 0x0003e20008121844 */
[----:B------:R-:W-:-:S03]  /*bfdc0*/  IADD3.X R27, R27, R0, RZ, P2, !PT ;  /* 0x000000001b1b7210 */ /* 0x000fc600017fe4ff */
[----:B------:R-:W-:Y:S01]  /*bfdd0*/  IMAD.X R8, R8, 0x1, R0, P3 ;  /* 0x0000000108087824 */ /* 0x000fe200018e0600 */
[----:B------:R4:W-:Y:S04]  /*bfde0*/  STL [R1+0x2bd0], R10 ;  /* 0x002bd00a01007387 */ /* 0x0009e80000100800 */
[----:B------:R4:W-:Y:S01]  /*bfdf0*/  STL [R1+0x2bc4], R27 ;  /* 0x002bc41b01007387 */ /* 0x0009e20000100800 */
[----:B-1----:R-:W-:-:S03]  /*bfe00*/  IMAD.MOV.U32 R4, RZ, RZ, R10 ;  /* 0x000000ffff047224 */ /* 0x002fc600078e000a */
[----:B------:R1:W-:Y:S01]  /*bfe10*/  STL [R1+0x2bc8], R7 ;  /* 0x002bc80701007387 */ /* 0x0003e20000100800 */
[----:B------:R-:W-:-:S03]  /*bfe20*/  MOV R5, R27 ;  /* 0x0000001b00057202 */ /* 0x000fc60000000f00 */
[----:B----4-:R-:W4:Y:S04]  /*bfe30*/  LDL.LU R10, [R1+0x1ca0] ;  /* 0x001ca000010a7983 */ /* 0x010f280000300800 */
[----:B------:R1:W-:Y:S04]  /*bfe40*/  STL [R1+0x2bbc], R8 ;  /* 0x002bbc0801007387 */ /* 0x0003e80000100800 */
[----:B------:R-:W4:Y:S04]  /*bfe50*/  LDL.LU R50, [R1+0x1ca8] ;  /* 0x001ca80001327983 */ /* 0x000f280000300800 */
[----:B------:R-:W4:Y:S04]  /*bfe60*/  LDL.LU R27, [R1+0x1c9c] ;  /* 0x001c9c00011b7983 */ /* 0x000f280000300800 */
[----:B------:R-:W4:Y:S01]  /*bfe70*/  LDL.LU R51, [R1+0x1ca4] ;  /* 0x001ca40001337983 */ /* 0x000f220000300800 */
[----:B------:R-:W-:-:S02]  /*bfe80*/  IADD3 R26, P2, R26, R165, RZ ;  /* 0x000000a51a1a7210 */ /* 0x000fc40007f5e0ff */
[----:B------:R-:W-:Y:S01]  /*bfe90*/  IADD3 R9, P3, R9, R165, RZ ;  /* 0x000000a509097210 */ /* 0x000fe20007f7e0ff */
[----:B------:R1:W-:Y:S01]  /*bfea0*/  LDGSTS.E [R2+0x1600], [R4.64], P1 ;  /* 0x0160000004027fae */ /* 0x0003e20008921844 */
[----:B------:R-:W-:Y:S01]  /*bfeb0*/  IADD3.X R48, R48, R0, RZ, P2, !PT ;  /* 0x0000000030307210 */ /* 0x000fe200017fe4ff */
[----:B-1----:R-:W-:Y:S02]  /*bfec0*/  IMAD.MOV.U32 R4, RZ, RZ, R7 ;  /* 0x000000ffff047224 */ /* 0x002fe400078e0007 */
[----:B------:R-:W-:Y:S01]  /*bfed0*/  IMAD.MOV.U32 R5, RZ, RZ, R8 ;  /* 0x000000ffff057224 */ /* 0x000fe200078e0008 */
[----:B------:R-:W4:Y:S01]  /*bfee0*/  LDL.LU R7, [R1+0x1d20] ;  /* 0x001d200001077983 */ /* 0x000f220000300800 */
[----:B------:R-:W-:-:S03]  /*bfef0*/  IMAD.X R11, R11, 0x1, R0, P3 ;  /* 0x000000010b0b7824 */ /* 0x000fc600018e0600 */
[----:B------:R-:W4:Y:S04]  /*bff00*/  LDL.LU R8, [R1+0x1d28] ;  /* 0x001d280001087983 */ /* 0x000f280000300800 */
[----:B------:R1:W-:Y:S04]  /*bff10*/  STL [R1+0x2b50], R26 ;  /* 0x002b501a01007387 */ /* 0x0003e80000100800 */
[----:B------:R1:W-:Y:S04]  /*bff20*/  LDGSTS.E [R2+0x1700], [R4.64], P0 ;  /* 0x0170000004027fae */ /* 0x0003e80008121844 */
[----:B------:R1:W-:Y:S04]  /*bff30*/  STL [R1+0x2b44], R48 ;  /* 0x002b443001007387 */ /* 0x0003e80000100800 */
[----:B------:R1:W-:Y:S02]  /*bff40*/  STL [R1+0x2b48], R9 ;  /* 0x002b480901007387 */ /* 0x0003e40000100800 */
[----:B-1----:R-:W-:-:S02]  /*bff50*/  IMAD.MOV.U32 R4, RZ, RZ, R26 ;  /* 0x000000ffff047224 */ /* 0x002fc400078e001a */
[----:B------:R-:W4:Y:S01]  /*bff60*/  LDL.LU R26, [R1+0x1d1c] ;  /* 0x001d1c00011a7983 */ /* 0x000f220000300800 */
[----:B------:R-:W-:-:S03]  /*bff70*/  MOV R5, R48 ;  /* 0x0000003000057202 */ /* 0x000fc60000000f00 */
[----:B------:R1:W-:Y:S04]  /*bff80*/  STL [R1+0x2b3c], R11 ;  /* 0x002b3c0b01007387 */ /* 0x0003e80000100800 */
[----:B------:R-:W4:Y:S04]  /*bff90*/  LDL.LU R48, [R1+0x1d24] ;  /* 0x001d240001307983 */ /* 0x000f280000300800 */
[----:B------:R1:W-:Y:S02]  /*bffa0*/  LDGSTS.E [R2+0x2600], [R4.64], P1 ;  /* 0x0260000004027fae */ /* 0x0003e40008921844 */
[----:B-1----:R-:W-:-:S02]  /*bffb0*/  IMAD.MOV.U32 R4, RZ, RZ, R9 ;  /* 0x000000ffff047224 */ /* 0x002fc400078e0009 */
[----:B------:R-:W-:Y:S01]  /*bffc0*/  IMAD.MOV.U32 R5, RZ, RZ, R11 ;  /* 0x000000ffff057224 */ /* 0x000fe200078e000b */
[----:B------:R-:W4:Y:S04]  /*bffd0*/  LDL.LU R9, [R1+0x1da0] ;  /* 0x001da00001097983 */ /* 0x000f280000300800 */
[----:B------:R-:W4:Y:S04]  /*bffe0*/  LDL.LU R11, [R1+0x1da8] ;  /* 0x001da800010b7983 */ /* 0x000f280000300800 */
[----:B------:R1:W-:Y:S01]  /*bfff0*/  LDGSTS.E [R2+0x2700], [R4.64], P0 ;  /* 0x0270000004027fae */ /* 0x0003e20008121844 */
[----:B---3--:R-:W-:-:S02]  /*c0000*/  IADD3 R25, P2, R25, R165, RZ ;  /* 0x000000a519197210 */ /* 0x008fc40007f5e0ff */
[----:B------:R-:W-:-:S03]  /*c0010*/  IADD3 R6, P3, R6, R165, RZ ;  /* 0x000000a506067210 */ /* 0x000fc60007f7e0ff */
[----:B------:R3:W-:Y:S01]  /*c0020*/  STL [R1+0x2ad0], R25 ;  /* 0x002ad01901007387 */ /* 0x0007e20000100800 */
[----:B-1----:R-:W-:Y:S01]  /*c0030*/  IMAD.MOV.U32 R4, RZ, RZ, R25 ;  /* 0x000000ffff047224 */ /* 0x002fe200078e0019 */
[----:B--2---:R-:W-:Y:S01]  /*c0040*/  IADD3.X R49, R49, R0, RZ, P2, !PT ;  /* 0x0000000031317210 */ /* 0x004fe200017fe4ff */
[----:B------:R-:W-:-:S04]  /*c0050*/  IMAD.X R24, R24, 0x1, R0, P3 ;  /* 0x0000000118187824 */ /* 0x000fc800018e0600 */
[----:B------:R1:W-:Y:S04]  /*c0060*/  STL [R1+0x2ac4], R49 ;  /* 0x002ac43101007387 */ /* 0x0003e80000100800 */
[----:B------:R-:W-:Y:S01]  /*c0070*/  STL [R1+0x2ac8], R6 ;  /* 0x002ac80601007387 */ /* 0x000fe20000100800 */
[----:B------:R-:W-:-:S03]  /*c0080*/  MOV R5, R49 ;  /* 0x0000003100057202 */ /* 0x000fc60000000f00 */
[----:B---3--:R-:W2:Y:S04]  /*c0090*/  LDL.LU R25, [R1+0x1d9c] ;  /* 0x001d9c0001197983 */ /* 0x008ea80000300800 */
[----:B------:R3:W-:Y:S04]  /*c00a0*/  STL [R1+0x2abc], R24 ;  /* 0x002abc1801007387 */ /* 0x0007e80000100800 */
[----:B-1----:R-:W2:Y:S01]  /*c00b0*/  LDL.LU R49, [R1+0x1da4] ;  /* 0x001da40001317983 */ /* 0x002ea20000300800 */
[----:B----4-:R-:W-:-:S03]  /*c00c0*/  IADD3 R10, P2, R10, R165, RZ ;  /* 0x000000a50a0a7210 */ /* 0x010fc60007f5e0ff */
[----:B------:R1:W-:Y:S01]  /*c00d0*/  LDGSTS.E [R2+0x3600], [R4.64], P1 ;  /* 0x0360000004027fae */ /* 0x0003e20008921844 */
[----:B------:R-:W-:Y:S02]  /*c00e0*/  IADD3 R50, P3, R50, R165, RZ ;  /* 0x000000a532327210 */ /* 0x000fe40007f7e0ff */
[----:B------:R-:W-:Y:S01]  /*c00f0*/  IADD3.X R27, R27, R0, RZ, P2, !PT ;  /* 0x000000001b1b7210 */ /* 0x000fe200017fe4ff */
[----:B-1----:R-:W-:Y:S02]  /*c0100*/  IMAD.MOV.U32 R4, RZ, RZ, R6 ;  /* 0x000000ffff047224 */ /* 0x002fe400078e0006 */
[----:B------:R-:W-:Y:S02]  /*c0110*/  IMAD.MOV.U32 R5, RZ, RZ, R24 ;  /* 0x000000ffff057224 */ /* 0x000fe400078e0018 */
[----:B---3--:R-:W3:Y:S01]  /*c0120*/  LDL.LU R24, [R1+0x1e20] ;  /* 0x001e200001187983 */ /* 0x008ee20000300800 */
[----:B------:R-:W-:-:S03]  /*c0130*/  IMAD.X R51, R51, 0x1, R0, P3 ;  /* 0x0000000133337824 */ /* 0x000fc600018e0600 */
[----:B------:R-:W3:Y:S04]  /*c0140*/  LDL.LU R6, [R1+0x1e28] ;  /* 0x001e280001067983 */ /* 0x000ee80000300800 */
[----:B------:R-:W-:Y:S04]  /*c0150*/  STL [R1+0x1ca0], R10 ;  /* 0x001ca00a01007387 */ /* 0x000fe80000100800 */
[----:B------:R1:W-:Y:S04]  /*c0160*/  LDGSTS.E [R2+0x3700], [R4.64], P0 ;  /* 0x0370000004027fae */ /* 0x0003e80008121844 */
[----:B------:R1:W-:Y:S04]  /*c0170*/  STL [R1+0x1c9c], R27 ;  /* 0x001c9c1b01007387 */ /* 0x0003e80000100800 */
[----:B------:R-:W-:Y:S01]  /*c0180*/  STL [R1+0x1ca8], R50 ;  /* 0x001ca83201007387 */ /* 0x000fe20000100800 */
[----:B-1----:R-:W-:-:S03]  /*c0190*/  MOV R5, R27 ;  /* 0x0000001b00057202 */ /* 0x002fc60000000f00 */
[----:B------:R-:W3:Y:S01]  /*c01a0*/  LDL.LU R27, [R1+0x1e1c] ;  /* 0x001e1c00011b7983 */ /* 0x000ee20000300800 */
[----:B------:R-:W-:-:S03]  /*c01b0*/  IMAD.MOV.U32 R4, RZ, RZ, R10 ;  /* 0x000000ffff047224 */ /* 0x000fc600078e000a */
[----:B------:R-:W-:Y:S04]  /*c01c0*/  STL [R1+0x1ca4], R51 ;  /* 0x001ca43301007387 */ /* 0x000fe80000100800 */
[----:B------:R-:W3:Y:S01]  /*c01d0*/  LDL.LU R10, [R1+0x1e24] ;  /* 0x001e2400010a7983 */ /* 0x000ee20000300800 */
[----:B------:R-:W-:-:S03]  /*c01e0*/  IADD3 R7, P2, R7, R165, RZ ;  /* 0x000000a507077210 */ /* 0x000fc60007f5e0ff */
[----:B------:R1:W-:Y:S01]  /*c01f0*/  LDGSTS.E [R2+0x4600], [R4.64], P1 ;  /* 0x0460000004027fae */ /* 0x0003e20008921844 */
[----:B------:R-:W-:Y:S02]  /*c0200*/  IADD3 R8, P3, R8, R165, RZ ;  /* 0x000000a508087210 */ /* 0x000fe40007f7e0ff */
[----:B------:R-:W-:Y:S01]  /*c0210*/  IADD3.X R26, R26, R0, RZ, P2, !PT ;  /* 0x000000001a1a7210 */ /* 0x000fe200017fe4ff */
[----:B-1----:R-:W-:Y:S02]  /*c0220*/  IMAD.MOV.U32 R4, RZ, RZ, R50 ;  /* 0x000000ffff047224 */ /* 0x002fe400078e0032 */
[----:B------:R-:W-:Y:S01]  /*c0230*/  IMAD.MOV.U32 R5, RZ, RZ, R51 ;  /* 0x000000ffff057224 */ /* 0x000fe200078e0033 */
[----:B------:R-:W-:Y:S01]  /*c0240*/  STL [R1+0x1d20], R7 ;  /* 0x001d200701007387 */ /* 0x000fe20000100800 */
[----:B------:R-:W-:-:S03]  /*c0250*/  IMAD.X R48, R48, 0x1, R0, P3 ;  /* 0x0000000130307824 */ /* 0x000fc600018e0600 */
[----:B------:R1:W-:Y:S04]  /*c0260*/  LDGSTS.E [R2+0x4700], [R4.64], P0 ;  /* 0x0470000004027fae */ /* 0x0003e80008121844 */
[----:B------:R1:W-:Y:S04]  /*c0270*/  STL [R1+0x1d1c], R26 ;  /* 0x001d1c1a01007387 */ /* 0x0003e80000100800 */
[----:B------:R-:W-:Y:S01]  /*c0280*/  STL [R1+0x1d28], R8 ;  /* 0x001d280801007387 */ /* 0x000fe20000100800 */
[----:B-1----:R-:W-:Y:S01]  /*c0290*/  IMAD.MOV.U32 R4, RZ, RZ, R7 ;  /* 0x000000ffff047224 */ /* 0x002fe200078e0007 */
[----:B------:R-:W-:-:S02]  /*c02a0*/  MOV R5, R26 ;  /* 0x0000001a00057202 */ /* 0x000fc40000000f00 */
[----:B------:R-:W3:Y:S04]  /*c02b0*/  LDL.LU R26, [R1+0x1ea0] ;  /* 0x001ea000011a7983 */ /* 0x000ee80000300800 */
[----:B------:R1:W-:Y:S04]  /*c02c0*/  STL [R1+0x1d24], R48 ;  /* 0x001d243001007387 */ /* 0x0003e80000100800 */
[----:B------:R1:W-:Y:S04]  /*c02d0*/  LDGSTS.E [R2+0x5600], [R4.64], P1 ;  /* 0x0560000004027fae */ /* 0x0003e80008921844 */
[----:B------:R-:W3:Y:S01]  /*c02e0*/  LDL.LU R7, [R1+0x1ea8] ;  /* 0x001ea80001077983 */ /* 0x000ee20000300800 */
[----:B-1----:R-:W-:-:S03]  /*c02f0*/  IMAD.MOV.U32 R5, RZ, RZ, R48 ;  /* 0x000000ffff057224 */ /* 0x002fc600078e0030 */
[----:B------:R-:W3:Y:S01]  /*c0300*/  LDL.LU R48, [R1+0x1e9c] ;  /* 0x001e9c0001307983 */ /* 0x000ee20000300800 */
[----:B------:R-:W-:Y:S01]  /*c0310*/  IMAD.MOV.U32 R4, RZ, RZ, R8 ;  /* 0x000000ffff047224 */ /* 0x000fe200078e0008 */
[-C--:B------:R-:W-:Y:S02]  /*c0320*/  IADD3 R9, P2, R9, R165.reuse, RZ ;  /* 0x000000a509097210 */ /* 0x080fe40007f5e0ff */
[----:B------:R-:W3:Y:S01]  /*c0330*/  LDL.LU R8, [R1+0x1ea4] ;  /* 0x001ea40001087983 */ /* 0x000ee20000300800 */
[----:B------:R-:W-:-:S03]  /*c0340*/  IADD3 R11, P3, R11, R165, RZ ;  /* 0x000000a50b0b7210 */ /* 0x000fc60007f7e0ff */
[----:B------:R1:W-:Y:S04]  /*c0350*/  LDGSTS.E [R2+0x5700], [R4.64], P0 ;  /* 0x0570000004027fae */ /* 0x0003e80008121844 */
[----:B------:R-:W-:Y:S01]  /*c0360*/  STL [R1+0x1da0], R9 ;  /* 0x001da00901007387 */ /* 0x000fe20000100800 */
[----:B-1----:R-:W-:Y:S01]  /*c0370*/  IMAD.MOV.U32 R4, RZ, RZ, R9 ;  /* 0x000000ffff047224 */ /* 0x002fe200078e0009 */
[----:B--2---:R-:W-:-:S04]  /*c0380*/  IADD3.X R25, R25, R0, RZ, P2, !PT ;  /* 0x0000000019197210 */ /* 0x004fc800017fe4ff */
[----:B------:R-:W-:Y:S01]  /*c0390*/  MOV R5, R25 ;  /* 0x0000001900057202 */ /* 0x000fe20000000f00 */
[----:B------:R1:W-:Y:S01]  /*c03a0*/  STL [R1+0x1d9c], R25 ;  /* 0x001d9c1901007387 */ /* 0x0003e20000100800 */
[----:B------:R-:W-:-:S03]  /*c03b0*/  IMAD.X R49, R49, 0x1, R0, P3 ;  /* 0x0000000131317824 */ /* 0x000fc600018e0600 */
[----:B------:R-:W-:Y:S04]  /*c03c0*/  STL [R1+0x1da8], R11 ;  /* 0x001da80b01007387 */ /* 0x000fe80000100800 */
[----:B------:R2:W-:Y:S04]  /*c03d0*/  LDGSTS.E [R2+0x6600], [R4.64], P1 ;  /* 0x0660000004027fae */ /* 0x0005e80008921844 */
[----:B-1----:R-:W4:Y:S04]  /*c03e0*/  LDL.LU R25, [R1+0x1f20] ;  /* 0x001f200001197983 */ /* 0x002f280000300800 */
[----:B------:R1:W-:Y:S04]  /*c03f0*/  STL [R1+0x1da4], R49 ;  /* 0x001da43101007387 */ /* 0x0003e80000100800 */
[----:B------:R-:W4:Y:S01]  /*c0400*/  LDL.LU R9, [R1+0x1f28] ;  /* 0x001f280001097983 */ /* 0x000f220000300800 */
[----:B--2---:R-:W-:-:S03]  /*c0410*/  IMAD.MOV.U32 R5, RZ, RZ, R49 ;  /* 0x000000ffff057224 */ /* 0x004fc600078e0031 */
[----:B-1----:R-:W2:Y:S01]  /*c0420*/  LDL.LU R49, [R1+0x1f1c] ;  /* 0x001f1c0001317983 */ /* 0x002ea20000300800 */
[----:B------:R-:W-:-:S03]  /*c0430*/  IMAD.MOV.U32 R4, RZ, RZ, R11 ;  /* 0x000000ffff047224 */ /* 0x000fc600078e000b */
[----:B------:R-:W2:Y:S01]  /*c0440*/  LDL.LU R11, [R1+0x1f24] ;  /* 0x001f2400010b7983 */ /* 0x000ea20000300800 */
[-C--:B---3--:R-:W-:Y:S02]  /*c0450*/  IADD3 R24, P2, R24, R165.reuse, RZ ;  /* 0x000000a518187210 */ /* 0x088fe40007f5e0ff */
[----:B------:R-:W-:Y:S01]  /*c0460*/  IADD3 R6, P3, R6, R165, RZ ;  /* 0x000000a506067210 */ /* 0x000fe20007f7e0ff */
[----:B------:R1:W-:Y:S04]  /*c0470*/  LDGSTS.E [R2+0x6700], [R4.64], P0 ;  /* 0x0670000004027fae */ /* 0x0003e80008121844 */
[----:B------:R3:W-:Y:S01]  /*c0480*/  STL [R1+0x1e20], R24 ;  /* 0x001e201801007387 */ /* 0x0007e20000100800 */
[----:B------:R-:W-:Y:S01]  /*c0490*/  IADD3.X R27, R27, R0, RZ, P2, !PT ;  /* 0x000000001b1b7210 */ /* 0x000fe200017fe4ff */
[----:B-1----:R-:W-:-:S04]  /*c04a0*/  IMAD.MOV.U32 R4, RZ, RZ, R24 ;  /* 0x000000ffff047224 */ /* 0x002fc800078e0018 */
[----:B------:R1:W-:Y:S01]  /*c04b0*/  STL [R1+0x1e1c], R27 ;  /* 0x001e1c1b01007387 */ /* 0x0003e20000100800 */
[----:B------:R-:W-:-:S03]  /*c04c0*/  IMAD.X R10, R10, 0x1, R0, P3 ;  /* 0x000000010a0a7824 */ /* 0x000fc600018e0600 */
[----:B------:R1:W-:Y:S01]  /*c04d0*/  STL [R1+0x1e28], R6 ;  /* 0x001e280601007387 */ /* 0x0003e20000100800 */
[----:B------:R-:W-:-:S03]  /*c04e0*/  MOV R5, R27 ;  /* 0x0000001b00057202 */ /* 0x000fc60000000f00 */
[----:B---3--:R-:W3:Y:S04]  /*c04f0*/  LDL.LU R24, [R1+0x1fa0] ;  /* 0x001fa00001187983 */ /* 0x008ee80000300800 */
[----:B------:R1:W-:Y:S04]  /*c0500*/  STL [R1+0x1e24], R10 ;  /* 0x001e240a01007387 */ /* 0x0003e80000100800 */
[----:B------:R-:W3:Y:S04]  /*c0510*/  LDL.LU R50, [R1+0x1fa8] ;  /* 0x001fa80001327983 */ /* 0x000ee80000300800 */
[----:B-1----:R-:W3:Y:S04]  /*c0520*/  LDL.LU R27, [R1+0x1f9c] ;  /* 0x001f9c00011b7983 */ /* 0x002ee80000300800 */
[----:B------:R-:W3:Y:S04]  /*c0530*/  LDL.LU R51, [R1+0x1fa4] ;  /* 0x001fa40001337983 */ /* 0x000ee80000300800 */
[----:B------:R1:W-:Y:S01]  /*c0540*/  LDGSTS.E [R2+0x7600], [R4.64], P1 ;  /* 0x0760000004027fae */ /* 0x0003e20008921844 */
[----:B------:R-:W-:Y:S01]  /*c0550*/  IADD3 R26, P2, R26, R165, RZ ;  /* 0x000000a51a1a7210 */ /* 0x000fe20007f5e0ff */
[----:B-1----:R-:W-:-:S02]  /*c0560*/  IMAD.MOV.U32 R4, RZ, RZ, R6 ;  /* 0x000000ffff047224 */ /* 0x002fc400078e0006 */
[----:B------:R-:W-:Y:S01]  /*c0570*/  IMAD.MOV.U32 R5, RZ, RZ, R10 ;  /* 0x000000ffff057224 */ /* 0x000fe200078e000a */
[----:B------:R-:W3:Y:S04]  /*c0580*/  LDL.LU R6, [R1+0x2020] ;  /* 0x0020200001067983 */ /* 0x000ee80000300800 */
[----:B------:R-:W3:Y:S01]  /*c0590*/  LDL.LU R10, [R1+0x2028] ;  /* 0x00202800010a7983 */ /* 0x000ee20000300800 */
[----:B------:R-:W-:-:S03]  /*c05a0*/  IADD3 R7, P3, R7, R165, RZ ;  /* 0x000000a507077210 */ /* 0x000fc60007f7e0ff */
[----:B------:R1:W-:Y:S04]  /*c05b0*/  STL [R1+0x1ea0], R26 ;  /* 0x001ea01a01007387 */ /* 0x0003e80000100800 */
[----:B------:R1:W-:Y:S01]  /*c05c0*/  LDGSTS.E [R2+0x7700], [R4.64], P0 ;  /* 0x0770000004027fae */ /* 0x0003e20008121844 */
[----:B------:R-:W-:Y:S01]  /*c05d0*/  IADD3.X R48, R48, R0, RZ, P2, !PT ;  /* 0x0000000030307210 */ /* 0x000fe200017fe4ff */
[----:B------:R-:W-:-:S04]  /*c05e0*/  IMAD.X R8, R8, 0x1, R0, P3 ;  /* 0x0000000108087824 */ /* 0x000fc800018e0600 */
[----:B------:R1:W-:Y:S02]  /*c05f0*/  STL [R1+0x1e9c], R48 ;  /* 0x001e9c3001007387 */ /* 0x0003e40000100800 */
[----:B-1----:R-:W-:Y:S02]  /*c0600*/  IMAD.MOV.U32 R4, RZ, RZ, R26 ;  /* 0x000000ffff047224 */ /* 0x002fe400078e001a */
[----:B------:R1:W-:Y:S01]  /*c0610*/  STL [R1+0x1ea8], R7 ;  /* 0x001ea80701007387 */ /* 0x0003e20000100800 */
[----:B------:R-:W-:-:S03]  /*c0620*/  MOV R5, R48 ;  /* 0x0000003000057202 */ /* 0x000fc60000000f00 */
[----:B------:R-:W3:Y:S04]  /*c0630*/  LDL.LU R26, [R1+0x201c] ;  /* 0x00201c00011a7983 */ /* 0x000ee80000300800 */
[----:B------:R1:W-:Y:S04]  /*c0640*/  STL [R1+0x1ea4], R8 ;  /* 0x001ea40801007387 */ /* 0x0003e80000100800 */
[----:B------:R-:W3:Y:S04]  /*c0650*/  LDL.LU R48, [R1+0x2024] ;  /* 0x0020240001307983 */ /* 0x000ee80000300800 */
[----:B------:R1:W-:Y:S02]  /*c0660*/  LDGSTS.E [R2+0x8600], [R4.64], P1 ;  /* 0x0860000004027fae */ /* 0x0003e40008921844 */
[----:B-1----:R-:W-:-:S02]  /*c0670*/  IMAD.MOV.U32 R4, RZ, RZ, R7 ;  /* 0x000000ffff047224 */ /* 0x002fc400078e0007 */
[----:B------:R-:W-:Y:S01]  /*c0680*/  IMAD.MOV.U32 R5, RZ, RZ, R8 ;  /* 0x000000ffff057224 */ /* 0x000fe200078e0008 */
[----:B------:R-:W3:Y:S04]  /*c0690*/  LDL.LU R7, [R1+0x20a0] ;  /* 0x0020a00001077983 */ /* 0x000ee80000300800 */
[----:B------:R-:W3:Y:S04]  /*c06a0*/  LDL.LU R8, [R1+0x20a8] ;  /* 0x0020a80001087983 */ /* 0x000ee80000300800 */
[----:B------:R1:W-:Y:S01]  /*c06b0*/  LDGSTS.E [R2+0x8700], [R4.64], P0 ;  /* 0x0870000004027fae */ /* 0x0003e20008121844 */
[----:B----4-:R-:W-:-:S02]  /*c06c0*/  IADD3 R25, P2, R25, R165, RZ ;  /* 0x000000a519197210 */ /* 0x010fc40007f5e0ff */
[----:B------:R-:W-:-:S03]  /*c06d0*/  IADD3 R9, P3, R9, R165, RZ ;  /* 0x000000a509097210 */ /* 0x000fc60007f7e0ff */
[----:B------:R4:W-:Y:S01]  /*c06e0*/  STL [R1+0x1f20], R25 ;  /* 0x001f201901007387 */ /* 0x0009e20000100800 */
[----:B--2---:R-:W-:Y:S01]  /*c06f0*/  IADD3.X R49, R49, R0, RZ, P2, !PT ;  /* 0x0000000031317210 */ /* 0x004fe200017fe4ff */
[----:B-1----:R-:W-:Y:S02]  /*c0700*/  IMAD.MOV.U32 R4, RZ, RZ, R25 ;  /* 0x000000ffff047224 */ /* 0x002fe400078e0019 */
[----:B------:R-:W-:Y:S02]  /*c0710*/  IMAD.X R11, R11, 0x1, R0, P3 ;  /* 0x000000010b0b7824 */ /* 0x000fe400018e0600 */
[----:B------:R1:W-:Y:S04]  /*c0720*/  STL [R1+0x1f1c], R49 ;  /* 0x001f1c3101007387 */ /* 0x0003e80000100800 */
[----:B------:R2:W-:Y:S01]  /*c0730*/  STL [R1+0x1f28], R9 ;  /* 0x001f280901007387 */ /* 0x0005e20000100800 */
[----:B------:R-:W-:-:S03]  /*c0740*/  MOV R5, R49 ;  /* 0x0000003100057202 */ /* 0x000fc60000000f00 */
[----:B----4-:R-:W4:Y:S04]  /*c0750*/  LDL.LU R25, [R1+0x209c] ;  /* 0x00209c0001197983 */ /* 0x010f280000300800 */
[----:B------:R2:W-:Y:S04]  /*c0760*/  STL [R1+0x1f24], R11 ;  /* 0x001f240b01007387 */ /* 0x0005e80000100800 */
[----:B-1----:R-:W4:Y:S04]  /*c0770*/  LDL.LU R49, [R1+0x20a4] ;  /* 0x0020a40001317983 */ /* 0x002f280000300800 */
[----:B------:R1:W-:Y:S01]  /*c0780*/  LDGSTS.E [R2+0x9600], [R4.64], P1 ;  /* 0x0960000004027fae */ /* 0x0003e20008921844 */
[----:B---3--:R-:W-:Y:S01]  /*c0790*/  IADD3 R24, P2, R24, R165, RZ ;  /* 0x000000a518187210 */ /* 0x008fe20007f5e0ff */
[----:B-1----:R-:W-:-:S02]  /*c07a0*/  IMAD.MOV.U32 R4, RZ, RZ, R9 ;  /* 0x000000ffff047224 */ /* 0x002fc400078e0009 */
[----:B------:R-:W-:Y:S01]  /*c07b0*/  IMAD.MOV.U32 R5, RZ, RZ, R11 ;  /* 0x000000ffff057224 */ /* 0x000fe200078e000b */
[----:B--2---:R-:W2:Y:S01]  /*c07c0*/  LDL.LU R9, [R1+0x2120] ;  /* 0x0021200001097983 */ /* 0x004ea20000300800 */
[----:B------:R-:W-:-:S03]  /*c07d0*/  IADD3 R50, P3, R50, R165, RZ ;  /* 0x000000a532327210 */ /* 0x000fc60007f7e0ff */
[----:B------:R-:W2:Y:S01]  /*c07e0*/  LDL.LU R11, [R1+0x2128] ;  /* 0x00212800010b7983 */ /* 0x000ea20000300800 */
[----:B------:R-:W-:-:S03]  /*c07f0*/  IADD3.X R27, R27, R0, RZ, P2, !PT ;  /* 0x000000001b1b7210 */ /* 0x000fc600017fe4ff */
[----:B------:R-:W-:Y:S01]  /*c0800*/  STL [R1+0x1fa0], R24 ;  /* 0x001fa01801007387 */ /* 0x000fe20000100800 */
[----:B------:R-:W-:-:S03]  /*c0810*/  IMAD.X R51, R51, 0x1, R0, P3 ;  /* 0x0000000133337824 */ /* 0x000fc600018e0600 */
[----:B------:R1:W-:Y:S04]  /*c0820*/  LDGSTS.E [R2+0x9700], [R4.64], P0 ;  /* 0x0970000004027fae */ /* 0x0003e80008121844 */
[----:B------:R1:W-:Y:S04]  /*c0830*/  STL [R1+0x1f9c], R27 ;  /* 0x001f9c1b01007387 */ /* 0x0003e80000100800 */
[----:B------:R-:W-:Y:S01]  /*c0840*/  STL [R1+0x1fa8], R50 ;  /* 0x001fa83201007387 */ /* 0x000fe20000100800 */
[----:B-1----:R-:W-:-:S03]  /*c0850*/  MOV R5, R27 ;  /* 0x0000001b00057202 */ /* 0x002fc60000000f00 */
[----:B------:R-:W2:Y:S01]  /*c0860*/  LDL.LU R27, [R1+0x211c] ;  /* 0x00211c00011b7983 */ /* 0x000ea20000300800 */
[----:B------:R-:W-:-:S03]  /*c0870*/  IMAD.MOV.U32 R4, RZ, RZ, R24 ;  /* 0x000000ffff047224 */ /* 0x000fc600078e0018 */
[----:B------:R-:W-:Y:S04]  /*c0880*/  STL [R1+0x1fa4], R51 ;  /* 0x001fa43301007387 */ /* 0x000fe80000100800 */
[----:B------:R-:W2:Y:S01]  /*c0890*/  LDL.LU R24, [R1+0x2124] ;  /* 0x0021240001187983 */ /* 0x000ea20000300800 */
[----:B------:R-:W-:-:S03]  /*c08a0*/  IADD3 R6, P2, R6, R165, RZ ;  /* 0x000000a506067210 */ /* 0x000fc60007f5e0ff */
[----:B------:R1:W-:Y:S01]  /*c08b0*/  LDGSTS.E [R2+0xa600], [R4.64], P1 ;  /* 0x0a60000004027fae */ /* 0x0003e20008921844 */
[----:B------:R-:W-:-:S03]  /*c08c0*/  IADD3 R10, P3, R10, R165, RZ ;  /* 0x000000a50a0a7210 */ /* 0x000fc60007f7e0ff */
[----:B------:R-:W-:Y:S01]  /*c08d0*/  STL [R1+0x2020], R6 ;  /* 0x0020200601007387 */ /* 0x000fe20000100800 */
[----:B-1----:R-:W-:Y:S02]  /*c08e0*/  IMAD.MOV.U32 R4, RZ, RZ, R50 ;  /* 0x000000ffff047224 */ /* 0x002fe400078e0032 */
[----:B------:R-:W-:-:S05]  /*c08f0*/  IMAD.MOV.U32 R5, RZ, RZ, R51 ;  /* 0x000000ffff057224 */ /* 0x000fca00078e0033 */
[----:B------:R1:W-:Y:S01]  /*c0900*/  LDGSTS.E [R2+0xa700], [R4.64], P0 ;  /* 0x0a70000004027fae */ /* 0x0003e20008121844 */
[----:B------:R-:W-:-:S05]  /*c0910*/  IADD3.X R26, R26, R0, RZ, P2, !PT ;  /* 0x000000001a1a7210 */ /* 0x000fca00017fe4ff */
[----:B------:R1:W-:Y:S02]  /*c0920*/  STL [R1+0x201c], R26 ;  /* 0x00201c1a01007387 */ /* 0x0003e40000100800 */
[----:B-1----:R-:W-:Y:S01]  /*c0930*/  IMAD.MOV.U32 R4, RZ, RZ, R6 ;  /* 0x000000ffff047224 */ /* 0x002fe200078e0006 */
[----:B------:R-:W-:Y:S01]  /*c0940*/  MOV R5, R26 ;  /* 0x0000001a00057202 */ /* 0x000fe20000000f00 */
[----:B------:R-:W-:Y:S01]  /*c0950*/  IMAD.X R48, R48, 0x1, R0, P3 ;  /* 0x0000000130307824 */ /* 0x000fe200018e0600 */
[----:B------:R-:W-:Y:S04]  /*c0960*/  STL [R1+0x2028], R10 ;  /* 0x0020280a01007387 */ /* 0x000fe80000100800 */
[----:B------:R1:W-:Y:S04]  /*c0970*/  LDGSTS.E [R2+0xb600], [R4.64], P1 ;  /* 0x0b60000004027fae */ /* 0x0003e80008921844 */
[----:B------:R-:W2:Y:S04]  /*c0980*/  LDL.LU R26, [R1+0x21a0] ;  /* 0x0021a000011a7983 */ /* 0x000ea80000300800 */
[----:B------:R1:W-:Y:S04]  /*c0990*/  STL [R1+0x2024], R48 ;  /* 0x0020243001007387 */ /* 0x0003e80000100800 */
[----:B------:R-:W2:Y:S01]  /*c09a0*/  LDL.LU R6, [R1+0x21a8] ;  /* 0x0021a80001067983 */ /* 0x000ea20000300800 */
[----:B-1----:R-:W-:-:S03]  /*c09b0*/  IMAD.MOV.U32 R5, RZ, RZ, R48 ;  /* 0x000000ffff057224 */ /* 0x002fc600078e0030 */
[----:B------:R-:W2:Y:S01]  /*c09c0*/  LDL.LU R48, [R1+0x219c] ;  /* 0x00219c0001307983 */ /* 0x000ea20000300800 */
[----:B------:R-:W-:Y:S01]  /*c09d0*/  IMAD.MOV.U32 R4, RZ, RZ, R10 ;  /* 0x000000ffff047224 */ /* 0x000fe200078e000a */
[-C--:B------:R-:W-:Y:S02]  /*c09e0*/  IADD3 R7, P2, R7, R165.reuse, RZ ;  /* 0x000000a507077210 */ /* 0x080fe40007f5e0ff */
[----:B------:R-:W2:Y:S01]  /*c09f0*/  LDL.LU R10, [R1+0x21a4] ;  /* 0x0021a400010a7983 */ /* 0x000ea20000300800 */
[----:B------:R-:W-:-:S03]  /*c0a00*/  IADD3 R8, P3, R8, R165, RZ ;  /* 0x000000a508087210 */ /* 0x000fc60007f7e0ff */
[----:B------:R1:W-:Y:S04]  /*c0a10*/  LDGSTS.E [R2+0xb700], [R4.64], P0 ;  /* 0x0b70000004027fae */ /* 0x0003e80008121844 */
[----:B------:R-:W-:Y:S01]  /*c0a20*/  STL [R1+0x20a0], R7 ;  /* 0x0020a00701007387 */ /* 0x000fe20000100800 */
[----:B-1----:R-:W-:Y:S01]  /*c0a30*/  IMAD.MOV.U32 R4, RZ, RZ, R7 ;  /* 0x000000ffff047224 */ /* 0x002fe200078e0007 */
[----:B----4-:R-:W-:-:S04]  /*c0a40*/  IADD3.X R25, R25, R0, RZ, P2, !PT ;  /* 0x0000000019197210 */ /* 0x010fc800017fe4ff */
[----:B------:R-:W-:Y:S01]  /*c0a50*/  MOV R5, R25 ;  /* 0x0000001900057202 */ /* 0x000fe20000000f00 */
[----:B------:R1:W-:Y:S01]  /*c0a60*/  STL [R1+0x209c], R25 ;  /* 0x00209c1901007387 */ /* 0x0003e20000100800 */
[----:B------:R-:W-:-:S03]  /*c0a70*/  IMAD.X R49, R49, 0x1, R0, P3 ;  /* 0x0000000131317824 */ /* 0x000fc600018e0600 */
[----:B------:R-:W-:Y:S04]  /*c0a80*/  STL [R1+0x20a8], R8 ;  /* 0x0020a80801007387 */ /* 0x000fe80000100800 */
[----:B------:R4:W-:Y:S04]  /*c0a90*/  LDGSTS.E [R2+0xc600], [R4.64], P1 ;  /* 0x0c60000004027fae */ /* 0x0009e80008921844 */
[----:B-1----:R-:W3:Y:S04]  /*c0aa0*/  LDL.LU R25, [R1+0x2220] ;  /* 0x0022200001197983 */ /* 0x002ee80000300800 */
[----:B------:R1:W-:Y:S04]  /*c0ab0*/  STL [R1+0x20a4], R49 ;  /* 0x0020a43101007387 */ /* 0x0003e80000100800 */
[----:B------:R-:W3:Y:S01]  /*c0ac0*/  LDL.LU R7, [R1+0x2228] ;  /* 0x0022280001077983 */ /* 0x000ee20000300800 */
[----:B----4-:R-:W-:-:S03]  /*c0ad0*/  IMAD.MOV.U32 R5, RZ, RZ, R49 ;  /* 0x000000ffff057224 */ /* 0x010fc600078e0031 */
[----:B-1----:R-:W4:Y:S01]  /*c0ae0*/  LDL.LU R49, [R1+0x221c] ;  /* 0x00221c0001317983 */ /* 0x002f220000300800 */
[----:B------:R-:W-:-:S03]  /*c0af0*/  IMAD.MOV.U32 R4, RZ, RZ, R8 ;  /* 0x000000ffff047224 */ /* 0x000fc600078e0008 */
[----:B------:R-:W4:Y:S01]  /*c0b00*/  LDL.LU R8, [R1+0x2224] ;  /* 0x0022240001087983 */ /* 0x000f220000300800 */
[-C--:B--2---:R-:W-:Y:S02]  /*c0b10*/  IADD3 R9, P2, R9, R165.reuse, RZ ;  /* 0x000000a509097210 */ /* 0x084fe40007f5e0ff */
[----:B------:R-:W-:Y:S01]  /*c0b20*/  IADD3 R11, P3, R11, R165, RZ ;  /* 0x000000a50b0b7210 */ /* 0x000fe20007f7e0ff */
[----:B------:R1:W-:Y:S04]  /*c0b30*/  LDGSTS.E [R2+0xc700], [R4.64], P0 ;  /* 0x0c70000004027fae */ /* 0x0003e80008121844 */
[----:B------:R2:W-:Y:S01]  /*c0b40*/  STL [R1+0x2120], R9 ;  /* 0x0021200901007387 */ /* 0x0005e20000100800 */
[----:B-1----:R-:W-:Y:S01]  /*c0b50*/  IMAD.MOV.U32 R4, RZ, RZ, R9 ;  /* 0x000000ffff047224 */ /* 0x002fe200078e0009 */
[----:B------:R-:W-:-:S04]  /*c0b60*/  IADD3.X R27, R27, R0, RZ, P2, !PT ;  /* 0x000000001b1b7210 */ /* 0x000fc800017fe4ff */
[----:B------:R-:W-:Y:S01]  /*c0b70*/  MOV R5, R27 ;  /* 0x0000001b00057202 */ /* 0x000fe20000000f00 */
[----:B------:R-:W-:Y:S01]  /*c0b80*/  STL [R1+0x211c], R27 ;  /* 0x00211c1b01007387 */ /* 0x000fe20000100800 */
[----:B------:R-:W-:-:S03]  /*c0b90*/  IMAD.X R24, R24, 0x1, R0, P3 ;  /* 0x0000000118187824 */ /* 0x000fc600018e0600 */
[----:B------:R1:W-:Y:S04]  /*c0ba0*/  STL [R1+0x2128], R11 ;  /* 0x0021280b01007387 */ /* 0x0003e80000100800 */
[----:B--2---:R-:W2:Y:S04]  /*c0bb0*/  LDL.LU R9, [R1+0x22a0] ;  /* 0x0022a00001097983 */ /* 0x004ea80000300800 */
[----:B------:R1:W-:Y:S04]  /*c0bc0*/  STL [R1+0x2124], R24 ;  /* 0x0021241801007387 */ /* 0x0003e80000100800 */
[----:B------:R1:W-:Y:S04]  /*c0bd0*/  LDGSTS.E [R2+0xd600], [R4.64], P1 ;  /* 0x0d60000004027fae */ /* 0x0003e80008921844 */
[----:B------:R-:W2:Y:S01]  /*c0be0*/  LDL.LU R50, [R1+0x22a8] ;  /* 0x0022a80001327983 */ /* 0x000ea20000300800 */
[----:B-1----:R-:W-:-:S03]  /*c0bf0*/  IMAD.MOV.U32 R4, RZ, RZ, R11 ;  /* 0x000000ffff047224 */ /* 0x002fc600078e000b */
[----:B------:R-:W2:Y:S04]  /*c0c00*/  LDL.LU R11, [R1+0x229c] ;  /* 0x00229c00010b7983 */ /* 0x000ea80000300800 */
[----:B------:R-:W2:Y:S01]  /*c0c10*/  LDL.LU R51, [R1+0x22a4] ;  /* 0x0022a40001337983 */ /* 0x000ea20000300800 */
[----:B------:R-:W-:-:S03]  /*c0c20*/  IMAD.MOV.U32 R5, RZ, RZ, R24 ;  /* 0x000000ffff057224 */ /* 0x000fc600078e0018 */
[----:B------:R-:W2:Y:S04]  /*c0c30*/  LDL.LU R24, [R1+0x2320] ;  /* 0x0023200001187983 */ /* 0x000ea80000300800 */
[----:B------:R-:W2:Y:S04]  /*c0c40*/  LDL.LU R27, [R1+0x2328] ;  /* 0x00232800011b7983 */ /* 0x000ea80000300800 */
[----:B------:R1:W-:Y:S01]  /*c0c50*/  LDGSTS.E [R2+0xd700], [R4.64], P0 ;  /* 0x0d70000004027fae */ /* 0x0003e20008121844 */
[-C--:B------:R-:W-:Y:S02]  /*c0c60*/  IADD3 R26, P2, R26, R165.reuse, RZ ;  /* 0x000000a51a1a7210 */ /* 0x080fe40007f5e0ff */
[----:B------:R-:W-:-:S03]  /*c0c70*/  IADD3 R6, P3, R6, R165, RZ ;  /* 0x000000a506067210 */ /* 0x000fc60007f7e0ff */
[----:B------:R1:W-:Y:S01]  /*c0c80*/  STL [R1+0x21a0], R26 ;  /* 0x0021a01a01007387 */ /* 0x0003e20000100800 */
[----:B------:R-:W-:Y:S01]  /*c0c90*/  IADD3.X R48, R48, R0, RZ, P2, !PT ;  /* 0x0000000030307210 */ /* 0x000fe200017fe4ff */
[----:B-1----:R-:W-:Y:S02]  /*c0ca0*/  IMAD.MOV.U32 R4, RZ, RZ, R26 ;  /* 0x000000ffff047224 */ /* 0x002fe400078e001a */
[----:B------:R-:W-:Y:S02]  /*c0cb0*/  IMAD.X R10, R10, 0x1, R0, P3 ;  /* 0x000000010a0a7824 */ /* 0x000fe400018e0600 */
[----:B------:R1:W-:Y:S04]  /*c0cc0*/  STL [R1+0x219c], R48 ;  /* 0x00219c3001007387 */ /* 0x0003e80000100800 */
[----:B------:R1:W-:Y:S01]  /*c0cd0*/  STL [R1+0x21a8], R6 ;  /* 0x0021a80601007387 */ /* 0x0003e20000100800 */
[----:B------:R-:W-:-:S03]  /*c0ce0*/  MOV R5, R48 ;  /* 0x0000003000057202 */ /* 0x000fc60000000f00 */
[----:B------:R-:W2:Y:S04]  /*c0cf0*/  LDL.LU R26, [R1+0x231c] ;  /* 0x00231c00011a7983 */ /* 0x000ea80000300800 */
[----:B------:R1:W-:Y:S04]  /*c0d00*/  STL [R1+0x21a4], R10 ;  /* 0x0021a40a01007387 */ /* 0x0003e80000100800 */
[----:B-1----:R-:W2:Y:S04]  /*c0d10*/  LDL.LU R48, [R1+0x2324] ;  /* 0x0023240001307983 */ /* 0x002ea80000300800 */
[----:B------:R1:W-:Y:S02]  /*c0d20*/  LDGSTS.E [R2+0xe600], [R4.64], P1 ;  /* 0x0e60000004027fae */ /* 0x0003e40008921844 */
[----:B-1----:R-:W-:-:S02]  /*c0d30*/  IMAD.MOV.U32 R4, RZ, RZ, R6 ;  /* 0x000000ffff047224 */ /* 0x002fc400078e0006 */
[----:B------:R-:W-:Y:S01]  /*c0d40*/  IMAD.MOV.U32 R5, RZ, RZ, R10 ;  /* 0x000000ffff057224 */ /* 0x000fe200078e000a */
[----:B------:R-:W2:Y:S04]  /*c0d50*/  LDL.LU R6, [R1+0x23a0] ;  /* 0x0023a00001067983 */ /* 0x000ea80000300800 */
[----:B------:R-:W2:Y:S04]  /*c0d60*/  LDL.LU R10, [R1+0x23a8] ;  /* 0x0023a800010a7983 */ /* 0x000ea80000300800 */
[----:B------:R1:W-:Y:S01]  /*c0d70*/  LDGSTS.E [R2+0xe700], [R4.64], P0 ;  /* 0x0e70000004027fae */ /* 0x0003e20008121844 */
[----:B---3--:R-:W-:-:S02]  /*c0d80*/  IADD3 R25, P2, R25, R165, RZ ;  /* 0x000000a519197210 */ /* 0x008fc40007f5e0ff */
[----:B------:R-:W-:-:S03]  /*c0d90*/  IADD3 R7, P3, R7, R165, RZ ;  /* 0x000000a507077210 */ /* 0x000fc60007f7e0ff */
[----:B------:R3:W-:Y:S01]  /*c0da0*/  STL [R1+0x2220], R25 ;  /* 0x0022201901007387 */ /* 0x0007e20000100800 */
[----:B----4-:R-:W-:Y:S01]  /*c0db0*/  IADD3.X R49, R49, R0, RZ, P2, !PT ;  /* 0x0000000031317210 */ /* 0x010fe200017fe4ff */
[----:B-1----:R-:W-:Y:S02]  /*c0dc0*/  IMAD.MOV.U32 R4, RZ, RZ, R25 ;  /* 0x000000ffff047224 */ /* 0x002fe400078e0019 */
[----:B------:R-:W-:Y:S02]  /*c0dd0*/  IMAD.X R8, R8, 0x1, R0, P3 ;  /* 0x0000000108087824 */ /* 0x000fe400018e0600 */
[----:B------:R1:W-:Y:S04]  /*c0de0*/  STL [R1+0x221c], R49 ;  /* 0x00221c3101007387 */ /* 0x0003e80000100800 */
[----:B------:R-:W-:Y:S01]  /*c0df0*/  STL [R1+0x2228], R7 ;  /* 0x0022280701007387 */ /* 0x000fe20000100800 */
[----:B------:R-:W-:-:S03]  /*c0e00*/  MOV R5, R49 ;  /* 0x0000003100057202 */ /* 0x000fc60000000f00 */
[----:B---3--:R-:W3:Y:S04]  /*c0e10*/  LDL.LU R25, [R1+0x239c] ;  /* 0x00239c0001197983 */ /* 0x008ee80000300800 */
[----:B------:R4:W-:Y:S04]  /*c0e20*/  STL [R1+0x2224], R8 ;  /* 0x0022240801007387 */ /* 0x0009e80000100800 */
[----:B-1----:R-:W3:Y:S04]  /*c0e30*/  LDL.LU R49, [R1+0x23a4] ;  /* 0x0023a40001317983 */ /* 0x002ee80000300800 */
[----:B------:R1:W-:Y:S01]  /*c0e40*/  LDGSTS.E [R2+0xf600], [R4.64], P1 ;  /* 0x0f60000004027fae */ /* 0x0003e20008921844 */
[----:B--2---:R-:W-:Y:S01]  /*c0e50*/  IADD3 R9, P2, R9, R165, RZ ;  /* 0x000000a509097210 */ /* 0x004fe20007f5e0ff */
[----:B-1----:R-:W-:-:S02]  /*c0e60*/  IMAD.MOV.U32 R4, RZ, RZ, R7 ;  /* 0x000000ffff047224 */ /* 0x002fc400078e0007 */
[----:B------:R-:W-:Y:S02]  /*c0e70*/  IMAD.MOV.U32 R5, RZ, RZ, R8 ;  /* 0x000000ffff057224 */ /* 0x000fe400078e0008 */
[----:B----4-:R-:W2:Y:S04]  /*c0e80*/  LDL.LU R8, [R1+0x2420] ;  /* 0x0024200001087983 */ /* 0x010ea80000300800 */
[----:B------:R-:W2:Y:S01]  /*c0e90*/  LDL.LU R7, [R1+0x2428] ;  /* 0x0024280001077983 */ /* 0x000ea20000300800 */
[----:B------:R-:W-:-:S03]  /*c0ea0*/  IADD3 R50, P3, R50, R165, RZ ;  /* 0x000000a532327210 */ /* 0x000fc60007f7e0ff */
[----:B------:R-:W-:Y:S04]  /*c0eb0*/  STL [R1+0x22a0], R9 ;  /* 0x0022a00901007387 */ /* 0x000fe80000100800 */
[----:B------:R1:W-:Y:S01]  /*c0ec0*/  LDGSTS.E [R2+0xf700], [R4.64], P0 ;  /* 0x0f70000004027fae */ /* 0x0003e20008121844 */
[----:B------:R-:W-:Y:S01]  /*c0ed0*/  IADD3.X R11, R11, R0, RZ, P2, !PT ;  /* 0x000000000b0b7210 */ /* 0x000fe200017fe4ff */
[----:B------:R-:W-:-:S04]  /*c0ee0*/  IMAD.X R51, R51, 0x1, R0, P3 ;  /* 0x0000000133337824 */ /* 0x000fc800018e0600 */
[----:B------:R1:W-:Y:S02]  /*c0ef0*/  STL [R1+0x229c], R11 ;  /* 0x00229c0b01007387 */ /* 0x0003e40000100800 */
[----:B-1----:R-:W-:Y:S02]  /*c0f00*/  MOV R5, R11 ;  /* 0x0000000b00057202 */ /* 0x002fe40000000f00 */
[----:B------:R-:W-:Y:S01]  /*c0f10*/  STL [R1+0x22a8], R50 ;  /* 0x0022a83201007387 */ /* 0x000fe20000100800 */
[----:B------:R-:W-:-:S03]  /*c0f20*/  IMAD.MOV.U32 R4, RZ, RZ, R9 ;  /* 0x000000ffff047224 */ /* 0x000fc600078e0009 */
[----:B------:R-:W2:Y:S04]  /*c0f30*/  LDL.LU R11, [R1+0x241c] ;  /* 0x00241c00010b7983 */ /* 0x000ea80000300800 */
[----:B------:R-:W-:Y:S04]  /*c0f40*/  STL [R1+0x22a4], R51 ;  /* 0x0022a43301007387 */ /* 0x000fe80000100800 */
[----:B------:R-:W2:Y:S01]  /*c0f50*/  LDL.LU R9, [R1+0x2424] ;  /* 0x0024240001097983 */ /* 0x000ea20000300800 */
[----:B------:R-:W-:-:S03]  /*c0f60*/  IADD3 R24, P2, R24, R165, RZ ;  /* 0x000000a518187210 */ /* 0x000fc60007f5e0ff */
[----:B------:R1:W-:Y:S01]  /*c0f70*/  LDGSTS.E [R2+0x10600], [R4.64], P1 ;  /* 0x1060000004027fae */ /* 0x0003e20008921844 */
[----:B------:R-:W-:-:S03]  /*c0f80*/  IADD3 R27, P3, R27, R165, RZ ;  /* 0x000000a51b1b7210 */ /* 0x000fc60007f7e0ff */
[----:B------:R-:W-:Y:S01]  /*c0f90*/  STL [R1+0x2320], R24 ;  /* 0x0023201801007387 */ /* 0x000fe20000100800 */
[----:B-1----:R-:W-:Y:S02]  /*c0fa0*/  IMAD.MOV.U32 R4, RZ, RZ, R50 ;  /* 0x000000ffff047224 */ /* 0x002fe400078e0032 */
[----:B------:R-:W-:Y:S01]  /*c0fb0*/  IMAD.MOV.U32 R5, RZ, RZ, R51 ;  /* 0x000000ffff057224 */ /* 0x000fe200078e0033 */
[----:B------:R-:W-:-:S04]  /*c0fc0*/  IADD3.X R26, R26, R0, RZ, P2, !PT ;  /* 0x000000001a1a7210 */ /* 0x000fc800017fe4ff */
[----:B------:R1:W-:Y:S04]  /*c0fd0*/  LDGSTS.E [R2+0x10700], [R4.64], P0 ;  /* 0x1070000004027fae */ /* 0x0003e80008121844 */
[----:B------:R1:W-:Y:S01]  /*c0fe0*/  STL [R1+0x231c], R26 ;  /* 0x00231c1a01007387 */ /* 0x0003e20000100800 */
[----:B------:R-:W-:-:S03]  /*c0ff0*/  IMAD.X R48, R48, 0x1, R0, P3 ;  /* 0x0000000130307824 */ /* 0x000fc600018e0600 */
[----:B------:R-:W-:Y:S01]  /*c1000*/  STL [R1+0x2328], R27 ;  /* 0x0023281b01007387 */ /* 0x000fe20000100800 */
[----:B-1----:R-:W-:Y:S01]  /*c1010*/  IMAD.MOV.U32 R4, RZ, RZ, R24 ;  /* 0x000000ffff047224 */ /* 0x002fe200078e0018 */
[----:B------:R-:W-:Y:S02]  /*c1020*/  MOV R5, R26 ;  /* 0x0000001a00057202 */ /* 0x000fe40000000f00 */
[----:B------:R-:W2:Y:S04]  /*c1030*/  LDL.LU R26, [R1+0x24a0] ;  /* 0x0024a000011a7983 */ /* 0x000ea80000300800 */
[----:B------:R1:W-:Y:S04]  /*c1040*/  STL [R1+0x2324], R48 ;  /* 0x0023243001007387 */ /* 0x0003e80000100800 */
[----:B------:R1:W-:Y:S04]  /*c1050*/  LDGSTS.E [R2+0x11600], [R4.64], P1 ;  /* 0x1160000004027fae */ /* 0x0003e80008921844 */
        /* <DEDUP_REMOVED lines=10> */
[----:B---3--:R-:W-:-:S04]  /*c1100*/  IADD3.X R25, R25, R0, RZ, P2, !PT ;  /* 0x0000000019197210 */ /* 0x008fc800017fe4ff */
        /* <DEDUP_REMOVED lines=8> */
[----:B---3--:R-:W-:-:S03]  /*c1190*/  IMAD.MOV.U32 R5, RZ, RZ, R49 ;  /* 0x000000ffff057224 */ /* 0x008fc600078e0031 */
[----:B-1----:R-:W3:Y:S01]  /*c11a0*/  LDL.LU R49, [R1+0x2504] ;  /* 0x0025040001317983 */ /* 0x002ee20000300800 */
[----:B------:R-:W-:-:S03]  /*c11b0*/  IMAD.MOV.U32 R4, RZ, RZ, R10 ;  /* 0x000000ffff047224 */ /* 0x000fc600078e000a */
[----:B------:R-:W3:Y:S01]  /*c11c0*/  LDL.LU R10, [R1+0x250c] ;  /* 0x00250c00010a7983 */ /* 0x000ee20000300800 */
[-C--:B--2---:R-:W-:Y:S02]  /*c11d0*/  IADD3 R8, P2, R8, R165.reuse, RZ ;  /* 0x000000a508087210 */ /* 0x084fe40007f5e0ff */
[----:B------:R-:W-:Y:S01]  /*c11e0*/  IADD3 R7, P3, R7, R165, RZ ;  /* 0x000000a507077210 */ /* 0x000fe20007f7e0ff */
[----:B------:R1:W-:Y:S04]  /*c11f0*/  LDGSTS.E [R2+0x12700], [R4.64], P0 ;  /* 0x1270000004027fae */ /* 0x0003e80008121844 */
[----:B------:R2:W-:Y:S01]  /*c1200*/  STL [R1+0x2420], R8 ;  /* 0x0024200801007387 */ /* 0x0005e20000100800 */
[----:B-1----:R-:W-:Y:S01]  /*c1210*/  IMAD.MOV.U32 R4, RZ, RZ, R8 ;  /* 0x000000ffff047224 */ /* 0x002fe200078e0008 */
[----:B------:R-:W-:-:S05]  /*c1220*/  IADD3.X R11, R11, R0, RZ, P2, !PT ;  /* 0x000000000b0b7210 */ /* 0x000fca00017fe4ff */
[----:B------:R1:W-:Y:S01]  /*c1230*/  STL [R1+0x241c], R11 ;  /* 0x00241c0b01007387 */ /* 0x0003e20000100800 */
[----:B------:R-:W-:-:S03]  /*c1240*/  IMAD.X R9, R9, 0x1, R0, P3 ;  /* 0x0000000109097824 */ /* 0x000fc600018e0600 */
[----:B------:R1:W-:Y:S01]  /*c1250*/  STL [R1+0x2428], R7 ;  /* 0x0024280701007387 */ /* 0x0003e20000100800 */
[----:B------:R-:W-:-:S03]  /*c1260*/  MOV R5, R11 ;  /* 0x0000000b00057202 */ /* 0x000fc60000000f00 */
[----:B--2---:R-:W2:Y:S04]  /*c1270*/  LDL.LU R8, [R1+0x2598] ;  /* 0x0025980001087983 */ /* 0x004ea80000300800 */
[----:B------:R1:W-:Y:S04]  /*c1280*/  STL [R1+0x2424], R9 ;  /* 0x0024240901007387 */ /* 0x0003e80000100800 */
[----:B------:R-:W2:Y:S04]  /*c1290*/  LDL.LU R50, [R1+0x25a0] ;  /* 0x0025a00001327983 */ /* 0x000ea80000300800 */
[----:B-1----:R-:W2:Y:S04]  /*c12a0*/  LDL.LU R11, [R1+0x2594] ;  /* 0x00259400010b7983 */ /* 0x002ea80000300800 */
[----:B------:R-:W2:Y:S04]  /*c12b0*/  LDL.LU R51, [R1+0x259c] ;  /* 0x00259c0001337983 */ /* 0x000ea80000300800 */
[----:B------:R1:W-:Y:S01]  /*c12c0*/  LDGSTS.E [R2+0x13600], [R4.64], P1 ;  /* 0x1360000004027fae */ /* 0x0003e20008921844 */
[----:B------:R-:W-:Y:S01]  /*c12d0*/  IADD3 R26, P2, R26, R165, RZ ;  /* 0x000000a51a1a7210 */ /* 0x000fe20007f5e0ff */
[----:B-1----:R-:W-:-:S02]  /*c12e0*/  IMAD.MOV.U32 R4, RZ, RZ, R7 ;  /* 0x000000ffff047224 */ /* 0x002fc400078e0007 */
[----:B------:R-:W-:Y:S01]  /*c12f0*/  IMAD.MOV.U32 R5, RZ, RZ, R9 ;  /* 0x000000ffff057224 */ /* 0x000fe200078e0009 */
[----:B------:R-:W2:Y:S04]  /*c1300*/  LDL.LU R7, [R1+0x2618] ;  /* 0x0026180001077983 */ /* 0x000ea80000300800 */
[----:B------:R-:W2:Y:S01]  /*c1310*/  LDL.LU R9, [R1+0x2620] ;  /* 0x0026200001097983 */ /* 0x000ea20000300800 */
[----:B------:R-:W-:-:S03]  /*c1320*/  IADD3 R24, P3, R24, R165, RZ ;  /* 0x000000a518187210 */ /* 0x000fc60007f7e0ff */
[----:B------:R1:W-:Y:S04]  /*c1330*/  STL [R1+0x24a0], R26 ;  /* 0x0024a01a01007387 */ /* 0x0003e80000100800 */
[----:B------:R1:W-:Y:S01]  /*c1340*/  LDGSTS.E [R2+0x13700], [R4.64], P0 ;  /* 0x1370000004027fae */ /* 0x0003e20008121844 */
[----:B------:R-:W-:Y:S01]  /*c1350*/  IADD3.X R48, R48, R0, RZ, P2, !PT ;  /* 0x0000000030307210 */ /* 0x000fe200017fe4ff */
[----:B------:R-:W-:-:S04]  /*c1360*/  IMAD.X R27, R27, 0x1, R0, P3 ;  /* 0x000000011b1b7824 */ /* 0x000fc800018e0600 */
[----:B------:R1:W-:Y:S02]  /*c1370*/  STL [R1+0x249c], R48 ;  /* 0x00249c3001007387 */ /* 0x0003e40000100800 */
[----:B-1----:R-:W-:Y:S02]  /*c1380*/  IMAD.MOV.U32 R4, RZ, RZ, R26 ;  /* 0x000000ffff047224 */ /* 0x002fe400078e001a */
[----:B------:R-:W-:Y:S01]  /*c1390*/  STL [R1+0x24a8], R24 ;  /* 0x0024a81801007387 */ /* 0x000fe20000100800 */
[----:B------:R-:W-:-:S03]  /*c13a0*/  MOV R5, R48 ;  /* 0x0000003000057202 */ /* 0x000fc60000000f00 */
[----:B------:R-:W2:Y:S04]  /*c13b0*/  LDL.LU R26, [R1+0x2614] ;  /* 0x00261400011a7983 */ /* 0x000ea80000300800 */
[----:B------:R1:W-:Y:S04]  /*c13c0*/  STL [R1+0x24a4], R27 ;  /* 0x0024a41b01007387 */ /* 0x0003e80000100800 */
[----:B------:R-:W2:Y:S04]  /*c13d0*/  LDL.LU R48, [R1+0x261c] ;  /* 0x00261c0001307983 */ /* 0x000ea80000300800 */
[----:B------:R1:W-:Y:S02]  /*c13e0*/  LDGSTS.E [R2+0x14600], [R4.64], P1 ;  /* 0x1460000004027fae */ /* 0x0003e40008921844 */
[----:B-1----:R-:W-:-:S02]  /*c13f0*/  IMAD.MOV.U32 R4, RZ, RZ, R24 ;  /* 0x000000ffff047224 */ /* 0x002fc400078e0018 */
[----:B------:R-:W-:Y:S02]  /*c1400*/  IMAD.MOV.U32 R5, RZ, RZ, R27 ;  /* 0x000000ffff057224 */ /* 0x000fe400078e001b */
[----:B------:R-:W2:Y:S04]  /*c1410*/  LDL.LU R27, [R1+0x2698] ;  /* 0x00269800011b7983 */ /* 0x000ea80000300800 */
[----:B------:R-:W2:Y:S04]  /*c1420*/  LDL.LU R24, [R1+0x26a0] ;  /* 0x0026a00001187983 */ /* 0x000ea80000300800 */
[----:B------:R1:W-:Y:S01]  /*c1430*/  LDGSTS.E [R2+0x14700], [R4.64], P0 ;  /* 0x1470000004027fae */ /* 0x0003e20008121844 */
[----:B----4-:R-:W-:-:S02]  /*c1440*/  IADD3 R25, P2, R25, R165, RZ ;  /* 0x000000a519197210 */ /* 0x010fc40007f5e0ff */
[----:B------:R-:W-:-:S03]  /*c1450*/  IADD3 R6, P3, R6, R165, RZ ;  /* 0x000000a506067210 */ /* 0x000fc60007f7e0ff */
[----:B------:R-:W-:Y:S01]  /*c1460*/  STL [R1+0x2508], R25 ;  /* 0x0025081901007387 */ /* 0x000fe20000100800 */
[----:B---3--:R-:W-:Y:S01]  /*c1470*/  IADD3.X R49, R49, R0, RZ, P2, !PT ;  /* 0x0000000031317210 */ /* 0x008fe200017fe4ff */
[----:B------:R-:W-:-:S04]  /*c1480*/  IMAD.X R10, R10, 0x1, R0, P3 ;  /* 0x000000010a0a7824 */ /* 0x000fc800018e0600 */
[----:B------:R3:W-:Y:S01]  /*c1490*/  STL [R1+0x2504], R49 ;  /* 0x0025043101007387 */ /* 0x0007e20000100800 */
[----:B-1----:R-:W-:-:S03]  /*c14a0*/  MOV R5, R49 ;  /* 0x0000003100057202 */ /* 0x002fc60000000f00 */
[----:B------:R-:W-:Y:S01]  /*c14b0*/  STL [R1+0x2510], R6 ;  /* 0x0025100601007387 */ /* 0x000fe20000100800 */
[----:B------:R-:W-:-:S03]  /*c14c0*/  IMAD.MOV.U32 R4, RZ, RZ, R25 ;  /* 0x000000ffff047224 */ /* 0x000fc600078e0019 */
[----:B---3--:R-:W3:Y:S04]  /*c14d0*/  LDL.LU R49, [R1+0x2694] ;  /* 0x0026940001317983 */ /* 0x008ee80000300800 */
[----:B------:R1:W-:Y:S04]  /*c14e0*/  STL [R1+0x250c], R10 ;  /* 0x00250c0a01007387 */ /* 0x0003e80000100800 */
[----:B------:R-:W4:Y:S04]  /*c14f0*/  LDL.LU R25, [R1+0x269c] ;  /* 0x00269c0001197983 */ /* 0x000f280000300800 */
[----:B------:R1:W-:Y:S02]  /*c1500*/  LDGSTS.E [R2+0x15600], [R4.64], P1 ;  /* 0x1560000004027fae */ /* 0x0003e40008921844 */
[----:B-1----:R-:W-:Y:S01]  /*c1510*/  IMAD.MOV.U32 R4, RZ, RZ, R6 ;  /* 0x000000ffff047224 */ /* 0x002fe200078e0006 */
[----:B--2---:R-:W-:Y:S01]  /*c1520*/  IADD3 R8, P2, R8, R165, RZ ;  /* 0x000000a508087210 */ /* 0x004fe20007f5e0ff */
[----:B------:R-:W-:-:S02]  /*c1530*/  IMAD.MOV.U32 R5, RZ, RZ, R10 ;  /* 0x000000ffff057224 */ /* 0x000fc400078e000a */
[----:B------:R-:W2:Y:S04]  /*c1540*/  LDL.LU R10, [R1+0x2788] ;  /* 0x00278800010a7983 */ /* 0x000ea80000300800 */
[----:B------:R-:W2:Y:S01]  /*c1550*/  LDL.LU R6, [R1+0x2790] ;  /* 0x0027900001067983 */ /* 0x000ea20000300800 */
[----:B------:R-:W-:Y:S02]  /*c1560*/  IADD3 R50, P3, R50, R165, RZ ;  /* 0x000000a532327210 */ /* 0x000fe40007f7e0ff */
[----:B------:R-:W-:Y:S01]  /*c1570*/  IADD3.X R11, R11, R0, RZ, P2, !PT ;  /* 0x000000000b0b7210 */ /* 0x000fe200017fe4ff */
[----:B------:R-:W-:Y:S02]  /*c1580*/  STL [R1+0x2598], R8 ;  /* 0x0025980801007387 */ /* 0x000fe40000100800 */
[----:B------:R-:W-:-:S02]  /*c1590*/  IMAD.X R51, R51, 0x1, R0, P3 ;  /* 0x0000000133337824 */ /* 0x000fc400018e0600 */
        /* <DEDUP_REMOVED lines=11> */
[----:B------:R1:W-:Y:S02]  /*c1650*/  STL [R1+0x2618], R7 ;  /* 0x0026180701007387 */ /* 0x0003e40000100800 */
[----:B-1----:R-:W-:Y:S02]  /*c1660*/  IMAD.MOV.U32 R4, RZ, RZ, R50 ;  /* 0x000000ffff047224 */ /* 0x002fe400078e0032 */
[----:B------:R-:W-:-:S05]  /*c1670*/  IMAD.MOV.U32 R5, RZ, RZ, R51 ;  /* 0x000000ffff057224 */ /* 0x000fca00078e0033 */
[----:B------:R1:W-:Y:S01]  /*c1680*/  LDGSTS.E [R2+0x16700], [R4.64], P0 ;  /* 0x1670000004027fae */ /* 0x0003e20008121844 */
[----:B------:R-:W-:Y:S01]  /*c1690*/  IADD3.X R26, R26, R0, RZ, P2, !PT ;  /* 0x000000001a1a7210 */ /* 0x000fe200017fe4ff */
[----:B-1----:R-:W-:-:S03]  /*c16a0*/  IMAD.MOV.U32 R4, RZ, RZ, R7 ;  /* 0x000000ffff047224 */ /* 0x002fc600078e0007 */
[----:B------:R-:W-:Y:S01]  /*c16b0*/  MOV R5, R26 ;  /* 0x0000001a00057202 */ /* 0x000fe20000000f00 */
[----:B------:R1:W-:Y:S01]  /*c16c0*/  STL [R1+0x2614], R26 ;  /* 0x0026141a01007387 */ /* 0x0003e20000100800 */
[----:B------:R-:W-:-:S03]  /*c16d0*/  IMAD.X R48, R48, 0x1, R0, P3 ;  /* 0x0000000130307824 */ /* 0x000fc600018e0600 */
[----:B------:R1:W-:Y:S04]  /*c16e0*/  STL [R1+0x2620], R9 ;  /* 0x0026200901007387 */ /* 0x0003e80000100800 */
[----:B------:R-:W2:Y:S04]  /*c16f0*/  LDL.LU R7, [R1+0x27f8] ;  /* 0x0027f80001077983 */ /* 0x000ea80000300800 */
[----:B------:R1:W-:Y:S04]  /*c1700*/  STL [R1+0x261c], R48 ;  /* 0x00261c3001007387 */ /* 0x0003e80000100800 */
[----:B------:R1:W-:Y:S04]  /*c1710*/  LDGSTS.E [R2+0x17600], [R4.64], P1 ;  /* 0x1760000004027fae */ /* 0x0003e80008921844 */
[----:B-1----:R-:W2:Y:S01]  /*c1720*/  LDL.LU R26, [R1+0x2800] ;  /* 0x00280000011a7983 */ /* 0x002ea20000300800 */
[----:B------:R-:W-:-:S03]  /*c1730*/  IMAD.MOV.U32 R4, RZ, RZ, R9 ;  /* 0x000000ffff047224 */ /* 0x000fc600078e0009 */
[----:B------:R-:W2:Y:S01]  /*c1740*/  LDL.LU R9, [R1+0x27f4] ;  /* 0x0027f40001097983 */ /* 0x000ea20000300800 */
[----:B------:R-:W-:Y:S01]  /*c1750*/  IMAD.MOV.U32 R5, RZ, RZ, R48 ;  /* 0x000000ffff057224 */ /* 0x000fe200078e0030 */
[-C--:B------:R-:W-:Y:S02]  /*c1760*/  IADD3 R27, P2, R27, R165.reuse, RZ ;  /* 0x000000a51b1b7210 */ /* 0x080fe40007f5e0ff */
[----:B------:R-:W2:Y:S01]  /*c1770*/  LDL.LU R48, [R1+0x27fc] ;  /* 0x0027fc0001307983 */ /* 0x000ea20000300800 */
[----:B------:R-:W-:-:S03]  /*c1780*/  IADD3 R24, P3, R24, R165, RZ ;  /* 0x000000a518187210 */ /* 0x000fc60007f7e0ff */
[----:B------:R1:W-:Y:S04]  /*c1790*/  STL [R1+0x2698], R27 ;  /* 0x0026981b01007387 */ /* 0x0003e80000100800 */
[----:B------:R1:W-:Y:S02]  /*c17a0*/  LDGSTS.E [R2+0x17700], [R4.64], P0 ;  /* 0x1770000004027fae */ /* 0x0003e40008121844 */
[----:B-1----:R-:W-:Y:S01]  /*c17b0*/  IMAD.MOV.U32 R4, RZ, RZ, R27 ;  /* 0x000000ffff047224 */ /* 0x002fe200078e001b */
[----:B---3--:R-:W-:-:S05]  /*c17c0*/  IADD3.X R49, R49, R0, RZ, P2, !PT ;  /* 0x0000000031317210 */ /* 0x008fca00017fe4ff */
[----:B------:R1:W-:Y:S01]  /*c17d0*/  STL [R1+0x2694], R49 ;  /* 0x0026943101007387 */ /* 0x0003e20000100800 */
[----:B----4-:R-:W-:-:S03]  /*c17e0*/  IMAD.X R25, R25, 0x1, R0, P3 ;  /* 0x0000000119197824 */ /* 0x010fc600018e0600 */
[----:B------:R3:W-:Y:S01]  /*c17f0*/  STL [R1+0x26a0], R24 ;  /* 0x0026a01801007387 */ /* 0x0007e20000100800 */
[----:B------:R-:W-:-:S03]  /*c1800*/  MOV R5, R49 ;  /* 0x0000003100057202 */ /* 0x000fc60000000f00 */
[----:B------:R-:W4:Y:S04]  /*c1810*/  LDL.LU R27, [R1+0x2868] ;  /* 0x00286800011b7983 */ /* 0x000f280000300800 */
[----:B------:R-:W-:Y:S04]  /*c1820*/  STL [R1+0x269c], R25 ;  /* 0x00269c1901007387 */ /* 0x000fe80000100800 */
[----:B------:R-:W4:Y:S04]  /*c1830*/  LDL.LU R50, [R1+0x2870] ;  /* 0x0028700001327983 */ /* 0x000f280000300800 */
[----:B-1----:R-:W4:Y:S04]  /*c1840*/  LDL.LU R49, [R1+0x2864] ;  /* 0x0028640001317983 */ /* 0x002f280000300800 */
[----:B------:R-:W4:Y:S01]  /*c1850*/  LDL.LU R51, [R1+0x286c] ;  /* 0x00286c0001337983 */ /* 0x000f220000300800 */
[----:B--2---:R-:W-:-:S03]  /*c1860*/  IADD3 R10, P2, R10, R165, RZ ;  /* 0x000000a50a0a7210 */ /* 0x004fc60007f5e0ff */
[----:B------:R1:W-:Y:S01]  /*c1870*/  LDGSTS.E [R2+0x18600], [R4.64], P1 ;  /* 0x1860000004027fae */ /* 0x0003e20008921844 */
[----:B------:R-:W-:-:S03]  /*c1880*/  IADD3 R6, P3, R6, R165, RZ ;  /* 0x000000a506067210 */ /* 0x000fc60007f7e0ff */
[----:B------:R2:W-:Y:S01]  /*c1890*/  STL [R1+0x2788], R10 ;  /* 0x0027880a01007387 */ /* 0x0005e20000100800 */
[----:B-1----:R-:W-:Y:S02]  /*c18a0*/  IMAD.MOV.U32 R4, RZ, RZ, R24 ;  /* 0x000000ffff047224 */ /* 0x002fe400078e0018 */
[----:B------:R-:W-:-:S05]  /*c18b0*/  IMAD.MOV.U32 R5, RZ, RZ, R25 ;  /* 0x000000ffff057224 */ /* 0x000fca00078e0019 */
[----:B------:R1:W-:Y:S01]  /*c18c0*/  LDGSTS.E [R2+0x18700], [R4.64], P0 ;  /* 0x1870000004027fae */ /* 0x0003e20008121844 */
[----:B------:R-:W-:-:S05]  /*c18d0*/  IADD3.X R11, R11, R0, RZ, P2, !PT ;  /* 0x000000000b0b7210 */ /* 0x000fca00017fe4ff */
[----:B------:R2:W-:Y:S01]  /*c18e0*/  STL [R1+0x2784], R11 ;  /* 0x0027840b01007387 */ /* 0x0005e20000100800 */
[----:B------:R-:W-:-:S03]  /*c18f0*/  IMAD.X R8, R8, 0x1, R0, P3 ;  /* 0x0000000108087824 */ /* 0x000fc600018e0600 */
[----:B------:R2:W-:Y:S01]  /*c1900*/  STL [R1+0x2790], R6 ;  /* 0x0027900601007387 */ /* 0x0005e20000100800 */
[----:B-1----:R-:W-:-:S03]  /*c1910*/  IMAD.MOV.U32 R4, RZ, RZ, R10 ;  /* 0x000000ffff047224 */ /* 0x002fc600078e000a */
[----:B---3--:R-:W3:Y:S04]  /*c1920*/  LDL.LU R24, [R1+0x28e0] ;  /* 0x0028e00001187983 */ /* 0x008ee80000300800 */
[----:B------:R1:W-:Y:S04]  /*c1930*/  STL [R1+0x278c], R8 ;  /* 0x00278c0801007387 */ /* 0x0003e80000100800 */
[----:B--2---:R-:W2:Y:S04]  /*c1940*/  LDL.LU R10, [R1+0x28e8] ;  /* 0x0028e800010a7983 */ /* 0x004ea80000300800 */
[----:B------:R-:W2:Y:S01]  /*c1950*/  LDL.LU R25, [R1+0x28dc] ;  /* 0x0028dc0001197983 */ /* 0x000ea20000300800 */
[----:B------:R-:W-:-:S03]  /*c1960*/  MOV R5, R11 ;  /* 0x0000000b00057202 */ /* 0x000fc60000000f00 */
[----:B------:R-:W2:Y:S04]  /*c1970*/  LDL.LU R11, [R1+0x28e4] ;  /* 0x0028e400010b7983 */ /* 0x000ea80000300800 */
[----:B------:R1:W-:Y:S02]  /*c1980*/  LDGSTS.E [R2+0x19600], [R4.64], P1 ;  /* 0x1960000004027fae */ /* 0x0003e40008921844 */
[----:B-1----:R-:W-:Y:S02]  /*c1990*/  IMAD.MOV.U32 R4, RZ, RZ, R6 ;  /* 0x000000ffff047224 */ /* 0x002fe400078e0006 */
[----:B------:R-:W-:Y:S01]  /*c19a0*/  IMAD.MOV.U32 R5, RZ, RZ, R8 ;  /* 0x000000ffff057224 */ /* 0x000fe200078e0008 */
[----:B------:R-:W2:Y:S04]  /*c19b0*/  LDL.LU R6, [R1+0x2978] ;  /* 0x0029780001067983 */ /* 0x000ea80000300800 */
[----:B------:R-:W2:Y:S01]  /*c19c0*/  LDL.LU R8, [R1+0x2980] ;  /* 0x0029800001087983 */ /* 0x000ea20000300800 */
[----:B------:R-:W-:-:S03]  /*c19d0*/  IADD3 R7, P2, R7, R165, RZ ;  /* 0x000000a507077210 */ /* 0x000fc60007f5e0ff */
[----:B------:R1:W-:Y:S04]  /*c19e0*/  LDGSTS.E [R2+0x19700], [R4.64], P0 ;  /* 0x1970000004027fae */ /* 0x0003e80008121844 */
[----:B------:R1:W-:Y:S01]  /*c19f0*/  STL [R1+0x27f8], R7 ;  /* 0x0027f80701007387 */ /* 0x0003e20000100800 */
[----:B------:R-:W-:Y:S01]  /*c1a00*/  IADD3 R26, P3, R26, R165, RZ ;  /* 0x000000a51a1a7210 */ /* 0x000fe20007f7e0ff */
[----:B-1----:R-:W-:Y:S01]  /*c1a10*/  IMAD.MOV.U32 R4, RZ, RZ, R7 ;  /* 0x000000ffff047224 */ /* 0x002fe200078e0007 */
[----:B------:R-:W-:-:S05]  /*c1a20*/  IADD3.X R9, R9, R0, RZ, P2, !PT ;  /* 0x0000000009097210 */ /* 0x000fca00017fe4ff */
[----:B------:R1:W-:Y:S01]  /*c1a30*/  STL [R1+0x27f4], R9 ;  /* 0x0027f40901007387 */ /* 0x0003e20000100800 */
[----:B------:R-:W-:-:S03]  /*c1a40*/  IMAD.X R48, R48, 0x1, R0, P3 ;  /* 0x0000000130307824 */ /* 0x000fc600018e0600 */
[----:B------:R1:W-:Y:S04]  /*c1a50*/  STL [R1+0x2800], R26 ;  /* 0x0028001a01007387 */ /* 0x0003e80000100800 */
[----:B------:R-:W2:Y:S01]  /*c1a60*/  LDL.LU R7, [R1+0x2974] ;  /* 0x0029740001077983 */ /* 0x000ea20000300800 */
[----:B------:R-:W-:-:S03]  /*c1a70*/  MOV R5, R9 ;  /* 0x0000000900057202 */ /* 0x000fc60000000f00 */
        /* <DEDUP_REMOVED lines=8> */
[----:B----4-:R-:W-:-:S05]  /*c1b00*/  IADD3 R27, P2, R27, R165, RZ ;  /* 0x000000a51b1b7210 */ /* 0x010fca0007f5e0ff */
[----:B------:R4:W-:Y:S01]  /*c1b10*/  STL [R1+0x2868], R27 ;  /* 0x0028681b01007387 */ /* 0x0009e20000100800 */
[----:B------:R-:W-:Y:S02]  /*c1b20*/  IADD3 R50, P3, R50, R165, RZ ;  /* 0x000000a532327210 */ /* 0x000fe40007f7e0ff */
[----:B------:R-:W-:Y:S01]  /*c1b30*/  IADD3.X R49, R49, R0, RZ, P2, !PT ;  /* 0x0000000031317210 */ /* 0x000fe200017fe4ff */
[----:B-1----:R-:W-:-:S04]  /*c1b40*/  IMAD.MOV.U32 R4, RZ, RZ, R27 ;  /* 0x000000ffff047224 */ /* 0x002fc800078e001b */
[----:B------:R1:W-:Y:S01]  /*c1b50*/  STL [R1+0x2864], R49 ;  /* 0x0028643101007387 */ /* 0x0003e20000100800 */
[----:B------:R-:W-:-:S03]  /*c1b60*/  IMAD.X R51, R51, 0x1, R0, P3 ;  /* 0x0000000133337824 */ /* 0x000fc600018e0600 */
[----:B------:R-:W-:Y:S04]  /*c1b70*/  STL [R1+0x2870], R50 ;  /* 0x0028703201007387 */ /* 0x000fe80000100800 */
[----:B----4-:R-:W4:Y:S01]  /*c1b80*/  LDL.LU R27, [R1+0x29d4] ;  /* 0x0029d400011b7983 */ /* 0x010f220000300800 */
[----:B------:R-:W-:-:S03]  /*c1b90*/  MOV R5, R49 ;  /* 0x0000003100057202 */ /* 0x000fc60000000f00 */
[----:B------:R-:W-:Y:S04]  /*c1ba0*/  STL [R1+0x286c], R51 ;  /* 0x00286c3301007387 */ /* 0x000fe80000100800 */
[----:B-1----:R-:W4:Y:S04]  /*c1bb0*/  LDL.LU R49, [R1+0x29dc] ;  /* 0x0029dc0001317983 */ /* 0x002f280000300800 */
[----:B------:R-:W4:Y:S04]  /*c1bc0*/  LDL.LU R54, [R1+0x2a38] ;  /* 0x002a380001367983 */ /* 0x000f280000300800 */
[----:B------:R-:W4:Y:S04]  /*c1bd0*/  LDL.LU R56, [R1+0x2a40] ;  /* 0x002a400001387983 */ /* 0x000f280000300800 */
[----:B------:R1:W-:Y:S01]  /*c1be0*/  LDGSTS.E [R2+0x1b600], [R4.64], P1 ;  /* 0x1b60000004027fae */ /* 0x0003e20008921844 */
[----:B---3--:R-:W-:-:S05]  /*c1bf0*/  IADD3 R24, P2, R24, R165, RZ ;  /* 0x000000a518187210 */ /* 0x008fca0007f5e0ff */
[----:B------:R-:W-:Y:S01]  /*c1c00*/  STL [R1+0x28e0], R24 ;  /* 0x0028e01801007387 */ /* 0x000fe20000100800 */
[----:B--2---:R-:W-:Y:S02]  /*c1c10*/  IADD3 R10, P3, R10, R165, RZ ;  /* 0x000000a50a0a7210 */ /* 0x004fe40007f7e0ff */
[----:B------:R-:W-:-:S05]  /*c1c20*/  IADD3.X R25, R25, R0, RZ, P2, !PT ;  /* 0x0000000019197210 */ /* 0x000fca00017fe4ff */
[----:B------:R-:W-:Y:S01]  /*c1c30*/  STL [R1+0x28dc], R25 ;  /* 0x0028dc1901007387 */ /* 0x000fe20000100800 */
[----:B------:R-:W-:-:S03]  /*c1c40*/  IMAD.X R11, R11, 0x1, R0, P3 ;  /* 0x000000010b0b7824 */ /* 0x000fc600018e0600 */
[----:B------:R-:W-:Y:S04]  /*c1c50*/  STL [R1+0x28e8], R10 ;  /* 0x0028e80a01007387 */ /* 0x000fe80000100800 */
[----:B------:R-:W2:Y:S04]  /*c1c60*/  LDL.LU R55, [R1+0x2a34] ;  /* 0x002a340001377983 */ /* 0x000ea80000300800 */
[----:B------:R-:W-:Y:S04]  /*c1c70*/  STL [R1+0x28e4], R11 ;  /* 0x0028e40b01007387 */ /* 0x000fe80000100800 */
[----:B------:R-:W2:Y:S01]  /*c1c80*/  LDL.LU R57, [R1+0x2a3c] ;  /* 0x002a3c0001397983 */ /* 0x000ea20000300800 */
[----:B-1----:R-:W-:-:S02]  /*c1c90*/  IMAD.MOV.U32 R4, RZ, RZ, R50 ;  /* 0x000000ffff047224 */ /* 0x002fc400078e0032 */
[----:B------:R-:W-:Y:S01]  /*c1ca0*/  IMAD.MOV.U32 R5, RZ, RZ, R51 ;  /* 0x000000ffff057224 */ /* 0x000fe200078e0033 */
[----:B------:R-:W-:-:S04]  /*c1cb0*/  IADD3 R6, P2, R6, R165, RZ ;  /* 0x000000a506067210 */ /* 0x000fc80007f5e0ff */
[----:B------:R1:W-:Y:S01]  /*c1cc0*/  LDGSTS.E [R2+0x1b700], [R4.64], P0 ;  /* 0x1b70000004027fae */ /* 0x0003e20008121844 */
[----:B------:R-:W-:Y:S01]  /*c1cd0*/  IADD3 R8, P3, R8, R165, RZ ;  /* 0x000000a508087210 */ /* 0x000fe20007f7e0ff */
[----:B-1----:R-:W-:Y:S01]  /*c1ce0*/  IMAD.MOV.U32 R4, RZ, RZ, R24 ;  /* 0x000000ffff047224 */ /* 0x002fe200078e0018 */
[----:B------:R-:W-:-:S05]  /*c1cf0*/  MOV R5, R25 ;  /* 0x0000001900057202 */ /* 0x000fca0000000f00 */
[----:B------:R1:W-:Y:S04]  /*c1d00*/  LDGSTS.E [R2+0x1c600], [R4.64], P1 ;  /* 0x1c60000004027fae */ /* 0x0003e80008921844 */
        /* <DEDUP_REMOVED lines=10> */
[----:B------:R-:W2:Y:S04]  /*c1db0*/  LDL.LU.64 R6, [R1+0x1868] ;  /* 0x0018680001067983 */ /* 0x000ea80000300a00 */
[----:B------:R1:W-:Y:S04]  /*c1dc0*/  LDGSTS.E [R2+0x1d600], [R4.64], P1 ;  /* 0x1d60000004027fae */ /* 0x0003e80008921844 */
[----:B------:R1:W-:Y:S01]  /*c1dd0*/  STL [R1+0x297c], R9 ;  /* 0x00297c0901007387 */ /* 0x0003e20000100800 */
[----:B------:R-:W-:Y:S01]  /*c1de0*/  IADD3 R26, P2, R26, R165, RZ ;  /* 0x000000a51a1a7210 */ /* 0x000fe20007f5e0ff */
[----:B-1----:R-:W-:-:S02]  /*c1df0*/  IMAD.MOV.U32 R4, RZ, RZ, R8 ;  /* 0x000000ffff047224 */ /* 0x002fc400078e0008 */
[----:B------:R-:W-:Y:S02]  /*c1e00*/  IMAD.MOV.U32 R5, RZ, RZ, R9 ;  /* 0x000000ffff057224 */ /* 0x000fe400078e0009 */
[----:B------:R-:W2:Y:S04]  /*c1e10*/  LDL.LU.64 R8, [R1+0x1860] ;  /* 0x0018600001087983 */ /* 0x000ea80000300a00 */
[----:B------:R-:W2:Y:S01]  /*c1e20*/  LDL.LU.64 R10, [R1+0x1628] ;  /* 0x00162800010a7983 */ /* 0x000ea20000300a00 */
[----:B------:R-:W-:-:S03]  /*c1e30*/  IADD3 R48, P3, R48, R165, RZ ;  /* 0x000000a530307210 */ /* 0x000fc60007f7e0ff */
[----:B------:R-:W2:Y:S04]  /*c1e40*/  LDL.LU.64 R24, [R1+0x1620] ;  /* 0x0016200001187983 */ /* 0x000ea80000300a00 */
[----:B------:R-:W-:Y:S04]  /*c1e50*/  STL [R1+0x29d8], R26 ;  /* 0x0029d81a01007387 */ /* 0x000fe80000100800 */
[----:B------:R1:W-:Y:S02]  /*c1e60*/  LDGSTS.E [R2+0x1d700], [R4.64], P0 ;  /* 0x1d70000004027fae */ /* 0x0003e40008121844 */
[----:B-1----:R-:W-:Y:S01]  /*c1e70*/  IMAD.MOV.U32 R4, RZ, RZ, R26 ;  /* 0x000000ffff047224 */ /* 0x002fe200078e001a */
[----:B----4-:R-:W-:-:S04]  /*c1e80*/  IADD3.X R27, R27, R0, RZ, P2, !PT ;  /* 0x000000001b1b7210 */ /* 0x010fc800017fe4ff */
[----:B------:R-:W-:Y:S01]  /*c1e90*/  MOV R5, R27 ;  /* 0x0000001b00057202 */ /* 0x000fe20000000f00 */
[----:B------:R1:W-:Y:S01]  /*c1ea0*/  STL [R1+0x29d4], R27 ;  /* 0x0029d41b01007387 */ /* 0x0003e20000100800 */
[----:B------:R-:W-:-:S03]  /*c1eb0*/  IMAD.X R49, R49, 0x1, R0, P3 ;  /* 0x0000000131317824 */ /* 0x000fc600018e0600 */
[----:B------:R-:W-:Y:S04]  /*c1ec0*/  STL [R1+0x29e0], R48 ;  /* 0x0029e03001007387 */ /* 0x000fe80000100800 */
[----:B------:R4:W-:Y:S04]  /*c1ed0*/  LDGSTS.E [R2+0x1e600], [R4.64], P1 ;  /* 0x1e60000004027fae */ /* 0x0009e80008921844 */
[----:B-1----:R-:W3:Y:S04]  /*c1ee0*/  LDL.LU.64 R26, [R1+0x15d8] ;  /* 0x0015d800011a7983 */ /* 0x002ee80000300a00 */
[----:B------:R1:W-:Y:S01]  /*c1ef0*/  STL [R1+0x29dc], R49 ;  /* 0x0029dc3101007387 */ /* 0x0003e20000100800 */
[----:B----4-:R-:W-:-:S02]  /*c1f00*/  IMAD.MOV.U32 R4, RZ, RZ, R48 ;  /* 0x000000ffff047224 */ /* 0x010fc400078e0030 */
[----:B------:R-:W-:Y:S02]  /*c1f10*/  IMAD.MOV.U32 R5, RZ, RZ, R49 ;  /* 0x000000ffff057224 */ /* 0x000fe400078e0031 */
[----:B-1----:R-:W4:Y:S01]  /*c1f20*/  LDL.LU.64 R48, [R1+0x15d0] ;  /* 0x0015d00001307983 */ /* 0x002f220000300a00 */
[----:B------:R-:W-:-:S03]  /*c1f30*/  IADD3 R54, P2, R54, R165, RZ ;  /* 0x000000a536367210 */ /* 0x000fc60007f5e0ff */
[----:B------:R-:W4:Y:S01]  /*c1f40*/  LDL.LU.64 R50, [R1+0x1588] ;  /* 0x0015880001327983 */ /* 0x000f220000300a00 */
[----:B------:R-:W-:-:S03]  /*c1f50*/  IADD3 R56, P3, R56, R165, RZ ;  /* 0x000000a538387210 */ /* 0x000fc60007f7e0ff */
[----:B------:R-:W4:Y:S04]  /*c1f60*/  LDL.LU.64 R52, [R1+0x1580] ;  /* 0x0015800001347983 */ /* 0x000f280000300a00 */
[----:B------:R-:W-:Y:S04]  /*c1f70*/  STL [R1+0x2a38], R54 ;  /* 0x002a383601007387 */ /* 0x000fe80000100800 */
[----:B------:R1:W-:Y:S01]  /*c1f80*/  LDGSTS.E [R2+0x1e700], [R4.64], P0 ;  /* 0x1e70000004027fae */ /* 0x0003e20008121844 */
[----:B--2---:R-:W-:Y:S01]  /*c1f90*/  IADD3.X R55, R55, R0, RZ, P2, !PT ;  /* 0x0000000037377210 */ /* 0x004fe200017fe4ff */
[----:B-1----:R-:W-:-:S03]  /*c1fa0*/  IMAD.MOV.U32 R4, RZ, RZ, R54 ;  /* 0x000000ffff047224 */ /* 0x002fc600078e0036 */
[----:B------:R-:W-:Y:S01]  /*c1fb0*/  MOV R5, R55 ;  /* 0x0000003700057202 */ /* 0x000fe20000000f00 */
[----:B------:R1:W-:Y:S01]  /*c1fc0*/  STL [R1+0x2a34], R55 ;  /* 0x002a343701007387 */ /* 0x0003e20000100800 */
[----:B------:R-:W-:-:S03]  /*c1fd0*/  IMAD.X R57, R57, 0x1, R0, P3 ;  /* 0x0000000139397824 */ /* 0x000fc600018e0600 */
[----:B------:R-:W-:Y:S04]  /*c1fe0*/  STL [R1+0x2a40], R56 ;  /* 0x002a403801007387 */ /* 0x000fe80000100800 */
[----:B------:R2:W-:Y:S04]  /*c1ff0*/  LDGSTS.E [R2+0x1f600], [R4.64], P1 ;  /* 0x1f60000004027fae */ /* 0x0005e80008921844 */
[----:B-1----:R-:W4:Y:S04]  /*c2000*/  LDL.LU.64 R54, [R1+0x1538] ;  /* 0x0015380001367983 */ /* 0x002f280000300a00 */
[----:B------:R1:W-:Y:S01]  /*c2010*/  STL [R1+0x2a3c], R57 ;  /* 0x002a3c3901007387 */ /* 0x0003e20000100800 */
[----:B--2---:R-:W-:-:S02]  /*c2020*/  IMAD.MOV.U32 R4, RZ, RZ, R56 ;  /* 0x000000ffff047224 */ /* 0x004fc400078e0038 */
[----:B------:R-:W-:Y:S02]  /*c2030*/  IMAD.MOV.U32 R5, RZ, RZ, R57 ;  /* 0x000000ffff057224 */ /* 0x000fe400078e0039 */
        /* <DEDUP_REMOVED lines=48> */
[----:B------:R-:W2:Y:S01]  /*c2340*/  LDL.LU.64 R148, [R1+0x1380] ;  /* 0x0013800001947983 */ /* 0x000ea20000300a00 */
[----:B------:R-:W-:-:S03]  /*c2350*/  IADD3.X R5, R7, R0, RZ, P2, !PT ;  /* 0x0000000007057210 */ /* 0x000fc600017fe4ff */
[----:B------:R-:W2:Y:S01]  /*c2360*/  LDL.LU.64 R150, [R1+0x1378] ;  /* 0x0013780001967983 */ /* 0x000ea20000300a00 */
[----:B------:R-:W-:-:S03]  /*c2370*/  IADD3 R6, P2, R8, R165, RZ ;  /* 0x000000a508067210 */ /* 0x000fc60007f5e0ff */
        /* <DEDUP_REMOVED lines=8> */
[----:B------:R-:W2:Y:S04]  /*c2400*/  LDL.LU.64 R158, [R1+0x1358] ;  /* 0x00135800019e7983 */ /* 0x000ea80000300a00 */
[----:B------:R-:W2:Y:S04]  /*c2410*/  LDL.LU.64 R160, [R1+0x1350] ;  /* 0x0013500001a07983 */ /* 0x000ea80000300a00 */
[----:B------:R-:W2:Y:S04]  /*c2420*/  LDL.LU.64 R162, [R1+0x1348] ;  /* 0x0013480001a27983 */ /* 0x000ea80000300a00 */
[----:B------:R-:W2:Y:S01]  /*c2430*/  LDL.LU.64 R170, [R1+0x1340] ;  /* 0x0013400001aa7983 */ /* 0x000ea20000300a00 */
[----:B---3--:R-:W-:-:S03]  /*c2440*/  IADD3 R24, P2, R26, R165, RZ ;  /* 0x000000a51a187210 */ /* 0x008fc60007f5e0ff */
[----:B------:R1:W-:Y:S02]  /*c2450*/  LDGSTS.E [R2+0x20600], [R4.64], P1 ;  /* 0x2060000004027fae */ /* 0x0003e40008921844 */
[----:B------:R-:W-:Y:S02]  /*c2460*/  IMAD.X R25, R27, 0x1, R0, P2 ;  /* 0x000000011b197824 */ /* 0x000fe400010e0600 */
[----:B------:R1:W-:Y:S04]  /*c2470*/  STL.64 [R1+0x1868], R4 ;  /* 0x0018680401007387 */ /* 0x0003e80000100a00 */
[----:B------:R3:W-:Y:S01]  /*c2480*/  LDGSTS.E [R2+0x20700], [R6.64], P0 ;  /* 0x2070000006027fae */ /* 0x0007e20008121844 */
[----:B----4-:R-:W-:-:S03]  /*c2490*/  IADD3 R26, P2, R48, R165, RZ ;  /* 0x000000a5301a7210 */ /* 0x010fc60007f5e0ff */
[----:B------:R-:W-:Y:S02]  /*c24a0*/  STL.64 [R1+0x1860], R6 ;  /* 0x0018600601007387 */ /* 0x000fe40000100a00 */
[----:B------:R-:W-:Y:S01]  /*c24b0*/  IMAD.X R27, R49, 0x1, R0, P2 ;  /* 0x00000001311b7824 */ /* 0x000fe200010e0600 */
[-C--:B------:R-:W-:Y:S01]  /*c24c0*/  IADD3 R48, P2, R50, R165.reuse, RZ ;  /* 0x000000a532307210 */ /* 0x080fe20007f5e0ff */
[----:B------:R2:W-:Y:S03]  /*c24d0*/  LDGSTS.E [R2+0x21600], [R8.64], P1 ;  /* 0x2160000008027fae */ /* 0x0005e60008921844 */
[----:B------:R-:W-:Y:S01]  /*c24e0*/  IADD3.X R49, R51, R0, RZ, P2, !PT ;  /* 0x0000000033317210 */ /* 0x000fe200017fe4ff */
[----:B------:R-:W-:Y:S01]  /*c24f0*/  STL.64 [R1+0x1628], R8 ;  /* 0x0016280801007387 */ /* 0x000fe20000100a00 */
[----:B------:R-:W-:-:S03]  /*c2500*/  IADD3 R50, P2, R52, R165, RZ ;  /* 0x000000a534327210 */ /* 0x000fc60007f5e0ff */
[----:B------:R1:W-:Y:S02]  /*c2510*/  LDGSTS.E [R2+0x21700], [R10.64], P0 ;  /* 0x217000000a027fae */ /* 0x0003e40008121844 */
[----:B------:R-:W-:Y:S02]  /*c2520*/  IMAD.X R51, R53, 0x1, R0, P2 ;  /* 0x0000000135337824 */ /* 0x000fe400010e0600 */
[----:B------:R-:W-:Y:S04]  /*c2530*/  STL.64 [R1+0x1620], R10 ;  /* 0x0016200a01007387 */ /* 0x000fe80000100a00 */
[----:B------:R1:W-:Y:S01]  /*c2540*/  LDGSTS.E [R2+0x22600], [R24.64], P1 ;  /* 0x2260000018027fae */ /* 0x0003e20008921844 */
[----:B------:R-:W-:-:S03]  /*c2550*/  IADD3 R52, P2, R54, R165, RZ ;  /* 0x000000a536347210 */ /* 0x000fc60007f5e0ff */
[----:B------:R1:W-:Y:S02]  /*c2560*/  STL.64 [R1+0x15d8], R24 ;  /* 0x0015d81801007387 */ /* 0x0003e40000100a00 */
[----:B------:R-:W-:Y:S02]  /*c2570*/  IMAD.X R53, R55, 0x1, R0, P2 ;  /* 0x0000000137357824 */ /* 0x000fe400010e0600 */
[----:B------:R1:W-:Y:S04]  /*c2580*/  LDGSTS.E [R2+0x22700], [R26.64], P0 ;  /* 0x227000001a027fae */ /* 0x0003e80008121844 */
[----:B------:R-:W-:Y:S01]  /*c2590*/  STL.64 [R1+0x15d0], R26 ;  /* 0x0015d01a01007387 */ /* 0x000fe20000100a00 */
[----:B--2---:R-:W-:-:S03]  /*c25a0*/  IADD3 R54, P2, R56, R165, RZ ;  /* 0x000000a538367210 */ /* 0x004fc60007f5e0ff */
[----:B------:R2:W-:Y:S01]  /*c25b0*/  LDGSTS.E [R2+0x23600], [R48.64], P1 ;  /* 0x2360000030027fae */ /* 0x0005e20008921844 */
[----:B------:R-:W-:-:S03]  /*c25c0*/  IADD3.X R55, R57, R0, RZ, P2, !PT ;  /* 0x0000000039377210 */ /* 0x000fc600017fe4ff */
[----:B------:R2:W-:Y:S01]  /*c25d0*/  STL.64 [R1+0x1588], R48 ;  /* 0x0015883001007387 */ /* 0x0005e20000100a00 */
        /* <DEDUP_REMOVED lines=224> */
[----:B-1----:R-:W4:Y:S04]  /*c33e0*/  LDL.LU R4, [R1+0x2c40] ;  /* 0x002c400001047983 */ /* 0x002f280000300800 */
[----:B------:R-:W4:Y:S04]  /*c33f0*/  LDL.LU R24, [R1+0x2c38] ;  /* 0x002c380001187983 */ /* 0x000f280000300800 */
[----:B------:R-:W4:Y:S04]  /*c3400*/  LDL.LU R5, [R1+0x2c34] ;  /* 0x002c340001057983 */ /* 0x000f280000300800 */
[----:B--2---:R-:W2:Y:S04]  /*c3410*/  LDL.LU R49, [R1+0x2c2c] ;  /* 0x002c2c0001317983 */ /* 0x004ea80000300800 */
        /* <DEDUP_REMOVED lines=10> */
[----:B-1----:R-:W-:Y:S01]  /*c34c0*/  IMAD R2, R166, 0x40000, R169 ;  /* 0x00040000a6027824 */ /* 0x002fe200078e02a9 */
[----:B----4-:R-:W-:-:S02]  /*c34d0*/  IADD3 R4, P2, R4, R165, RZ ;  /* 0x000000a504047210 */ /* 0x010fc40007f5e0ff */
[----:B------:R-:W-:-:S03]  /*c34e0*/  IADD3 R24, P3, R24, R165, RZ ;  /* 0x000000a518187210 */ /* 0x000fc60007f7e0ff */
[----:B------:R-:W-:Y:S01]  /*c34f0*/  IMAD.X R5, R5, 0x1, R0, P2 ;  /* 0x0000000105057824 */ /* 0x000fe200010e0600 */
[----:B------:R-:W-:Y:S01]  /*c3500*/  STL [R1+0x2c40], R4 ;  /* 0x002c400401007387 */ /* 0x000fe20000100800 */
[----:B--2---:R-:W-:-:S03]  /*c3510*/  IADD3.X R49, R49, R0, RZ, P3, !PT ;  /* 0x0000000031317210 */ /* 0x004fc60001ffe4ff */
[----:B------:R1:W-:Y:S04]  /*c3520*/  STL [R1+0x2c34], R5 ;  /* 0x002c340501007387 */ /* 0x0003e80000100800 */
[----:B------:R-:W-:Y:S04]  /*c3530*/  STL [R1+0x2c38], R24 ;  /* 0x002c381801007387 */ /* 0x000fe80000100800 */
[----:B------:R2:W-:Y:S04]  /*c3540*/  STL [R1+0x2c2c], R49 ;  /* 0x002c2c3101007387 */ /* 0x0005e80000100800 */
[----:B------:R-:W4:Y:S04]  /*c3550*/  LDL.LU R25, [R1+0x2ac0] ;  /* 0x002ac00001197983 */ /* 0x000f280000300800 */
[----:B------:R1:W-:Y:S04]  /*c3560*/  LDGSTS.E [R2+0x800], [R4.64], P1 ;  /* 0x0080000004027fae */ /* 0x0003e80008921844 */
[----:B------:R-:W4:Y:S01]  /*c3570*/  LDL.LU R6, [R1+0x2ab8] ;  /* 0x002ab80001067983 */ /* 0x000f220000300800 */
[----:B------:R-:W-:-:S02]  /*c3580*/  IADD3 R10, P2, R10, R165, RZ ;  /* 0x000000a50a0a7210 */ /* 0x000fc40007f5e0ff */
[----:B-1----:R-:W-:Y:S02]  /*c3590*/  MOV R5, R49 ;  /* 0x0000003100057202 */ /* 0x002fe40000000f00 */
[----:B--2---:R-:W2:Y:S01]  /*c35a0*/  LDL.LU R49, [R1+0x2ab4] ;  /* 0x002ab40001317983 */ /* 0x004ea20000300800 */
[----:B------:R-:W-:-:S03]  /*c35b0*/  IMAD.MOV.U32 R4, RZ, RZ, R24 ;  /* 0x000000ffff047224 */ /* 0x000fc600078e0018 */
[----:B------:R-:W2:Y:S01]  /*c35c0*/  LDL.LU R24, [R1+0x2aac] ;  /* 0x002aac0001187983 */ /* 0x000ea20000300800 */
[----:B---3--:R-:W-:Y:S01]  /*c35d0*/  IADD3 R7, P3, R7, R165, RZ ;  /* 0x000000a507077210 */ /* 0x008fe20007f7e0ff */
[--C-:B------:R-:W-:Y:S02]  /*c35e0*/  IMAD.X R27, R27, 0x1, R0.reuse, P2 ;  /* 0x000000011b1b7824 */ /* 0x100fe400010e0600 */
[----:B------:R1:W-:Y:S02]  /*c35f0*/  STL [R1+0x2bc0], R10 ;  /* 0x002bc00a01007387 */ /* 0x0003e40000100800 */
[----:B------:R-:W-:Y:S02]  /*c3600*/  IMAD.X R8, R8, 0x1, R0, P3 ;  /* 0x0000000108087824 */ /* 0x000fe400018e0600 */
[----:B------:R3:W-:Y:S04]  /*c3610*/  LDGSTS.E [R2+0x900], [R4.64], P0 ;  /* 0x0090000004027fae */ /* 0x0007e80008121844 */
[----:B------:R1:W-:Y:S04]  /*c3620*/  STL [R1+0x2bb4], R27 ;  /* 0x002bb41b01007387 */ /* 0x0003e80000100800 */
[----:B------:R1:W-:Y:S01]  /*c3630*/  STL [R1+0x2bb8], R7 ;  /* 0x002bb80701007387 */ /* 0x0003e20000100800 */
[----:B---3--:R-:W-:-:S03]  /*c3640*/  MOV R4, R10 ;  /* 0x0000000a00047202 */ /* 0x008fc60000000f00 */
[----:B-1----:R-:W3:Y:S01]  /*c3650*/  LDL.LU R10, [R1+0x1cb0] ;  /* 0x001cb000010a7983 */ /* 0x002ee20000300800 */
[----:B------:R-:W-:-:S03]  /*c3660*/  IMAD.MOV.U32 R5, RZ, RZ, R27 ;  /* 0x000000ffff057224 */ /* 0x000fc600078e001b */
[----:B------:R1:W-:Y:S04]  /*c3670*/  STL [R1+0x2bac], R8 ;  /* 0x002bac0801007387 */ /* 0x0003e80000100800 */
[----:B------:R-:W3:Y:S04]  /*c3680*/  LDL.LU R50, [R1+0x1cb8] ;  /* 0x001cb80001327983 */ /* 0x000ee80000300800 */
[----:B------:R-:W3:Y:S04]  /*c3690*/  LDL.LU R27, [R1+0x1cac] ;  /* 0x001cac00011b7983 */ /* 0x000ee80000300800 */
[----:B------:R-:W3:Y:S01]  /*c36a0*/  LDL.LU R51, [R1+0x1cb4] ;  /* 0x001cb40001337983 */ /* 0x000ee20000300800 */
[----:B------:R-:W-:-:S03]  /*c36b0*/  IADD3 R26, P2, R26, R165, RZ ;  /* 0x000000a51a1a7210 */ /* 0x000fc60007f5e0ff */
[----:B------:R1:W-:Y:S01]  /*c36c0*/  LDGSTS.E [R2+0x1800], [R4.64], P1 ;  /* 0x0180000004027fae */ /* 0x0003e20008921844 */
[----:B------:R-:W-:Y:S01]  /*c36d0*/  IADD3 R9, P3, R9, R165, RZ ;  /* 0x000000a509097210 */ /* 0x000fe20007f7e0ff */
[----:B------:R-:W-:-:S04]  /*c36e0*/  IMAD.X R48, R48, 0x1, R0, P2 ;  /* 0x0000000130307824 */ /* 0x000fc800010e0600 */
[----:B------:R-:W-:Y:S02]  /*c36f0*/  IMAD.X R11, R11, 0x1, R0, P3 ;  /* 0x000000010b0b7824 */ /* 0x000fe400018e0600 */
[----:B-1----:R-:W-:Y:S01]  /*c3700*/  IMAD.MOV.U32 R4, RZ, RZ, R7 ;  /* 0x000000ffff047224 */ /* 0x002fe200078e0007 */
[----:B------:R-:W-:Y:S01]  /*c3710*/  MOV R5, R8 ;  /* 0x0000000800057202 */ /* 0x000fe20000000f00 */
[----:B------:R-:W3:Y:S04]  /*c3720*/  LDL.LU R7, [R1+0x1d30] ;  /* 0x001d300001077983 */ /* 0x000ee80000300800 */
[----:B------:R-:W3:Y:S04]  /*c3730*/  LDL.LU R8, [R1+0x1d38] ;  /* 0x001d380001087983 */ /* 0x000ee80000300800 */
[----:B------:R1:W-:Y:S04]  /*c3740*/  STL [R1+0x2b40], R26 ;  /* 0x002b401a01007387 */ /* 0x0003e80000100800 */
[----:B------:R1:W-:Y:S04]  /*c3750*/  LDGSTS.E [R2+0x1900], [R4.64], P0 ;  /* 0x0190000004027fae */ /* 0x0003e80008121844 */
[----:B------:R1:W-:Y:S04]  /*c3760*/  STL [R1+0x2b34], R48 ;  /* 0x002b343001007387 */ /* 0x0003e80000100800 */
[----:B------:R1:W-:Y:S02]  /*c3770*/  STL [R1+0x2b38], R9 ;  /* 0x002b380901007387 */ /* 0x0003e40000100800 */
[----:B-1----:R-:W-:-:S02]  /*c3780*/  MOV R4, R26 ;  /* 0x0000001a00047202 */ /* 0x002fc40000000f00 */
        /* <DEDUP_REMOVED lines=12> */
[----:B------:R-:W-:Y:S02]  /*c3850*/  IADD3 R6, P3, R6, R165, RZ ;  /* 0x000000a506067210 */ /* 0x000fe40007f7e0ff */
[----:B-1----:R-:W-:Y:S01]  /*c3860*/  MOV R4, R25 ;  /* 0x0000001900047202 */ /* 0x002fe20000000f00 */
[--C-:B--2---:R-:W-:Y:S02]  /*c3870*/  IMAD.X R49, R49, 0x1, R0.reuse, P2 ;  /* 0x0000000131317824 */ /* 0x104fe400010e0600 */
[----:B------:R-:W-:-:S03]  /*c3880*/  IMAD.X R24, R24, 0x1, R0, P3 ;  /* 0x0000000118187824 */ /* 0x000fc600018e0600 */
[----:B------:R1:W-:Y:S04]  /*c3890*/  STL [R1+0x2ab4], R49 ;  /* 0x002ab43101007387 */ /* 0x0003e80000100800 */
[----:B------:R-:W-:Y:S04]  /*c38a0*/  STL [R1+0x2ab8], R6 ;  /* 0x002ab80601007387 */ /* 0x000fe80000100800 */
[----:B----4-:R-:W2:Y:S01]  /*c38b0*/  LDL.LU R25, [R1+0x1dac] ;  /* 0x001dac0001197983 */ /* 0x010ea20000300800 */
[----:B------:R-:W-:-:S03]  /*c38c0*/  IMAD.MOV.U32 R5, RZ, RZ, R49 ;  /* 0x000000ffff057224 */ /* 0x000fc600078e0031 */
[----:B------:R4:W-:Y:S04]  /*c38d0*/  STL [R1+0x2aac], R24 ;  /* 0x002aac1801007387 */ /* 0x0009e80000100800 */
[----:B-1----:R-:W2:Y:S04]  /*c38e0*/  LDL.LU R49, [R1+0x1db4] ;  /* 0x001db40001317983 */ /* 0x002ea80000300800 */
[----:B------:R1:W-:Y:S01]  /*c38f0*/  LDGSTS.E [R2+0x3800], [R4.64], P1 ;  /* 0x0380000004027fae */ /* 0x0003e20008921844 */
[-C--:B---3--:R-:W-:Y:S02]  /*c3900*/  IADD3 R10, P2, R10, R165.reuse, RZ ;  /* 0x000000a50a0a7210 */ /* 0x088fe40007f5e0ff */
[----:B------:R-:W-:Y:S01]  /*c3910*/  IADD3 R50, P3, R50, R165, RZ ;  /* 0x000000a532327210 */ /* 0x000fe20007f7e0ff */
[----:B-1----:R-:W-:Y:S01]  /*c3920*/  IMAD.MOV.U32 R4, RZ, RZ, R6 ;  /* 0x000000ffff047224 */ /* 0x002fe200078e0006 */
[----:B------:R-:W-:Y:S01]  /*c3930*/  MOV R5, R24 ;  /* 0x0000001800057202 */ /* 0x000fe20000000f00 */
[--C-:B------:R-:W-:Y:S01]  /*c3940*/  IMAD.X R27, R27, 0x1, R0.reuse, P2 ;  /* 0x000000011b1b7824 */ /* 0x100fe200010e0600 */
[----:B----4-:R-:W3:Y:S04]  /*c3950*/  LDL.LU R24, [R1+0x1e30] ;  /* 0x001e300001187983 */ /* 0x010ee80000300800 */
        /* <DEDUP_REMOVED lines=1656> */
[----:B------:R-:W-:Y:S02]  /*ca0e0*/  STL.64 [R1+0xf10], R118 ;  /* 0x000f107601007387 */ /* 0x000fe40000100a00 */
[--C-:B------:R-:W-:Y:S01]  /*ca0f0*/  IMAD.X R159, R161, 0x1, R0.reuse, P2 ;  /* 0x00000001a19f7824 */ /* 0x100fe200010e0600 */
[----:B------:R-:W-:Y:S01]  /*ca100*/  IADD3 R160, P2, R162, R165, RZ ;  /* 0x000000a5a2a07210 */ /* 0x000fe20007f5e0ff */
[----:B------:R-:W-:Y:S04]  /*ca110*/  STL.64 [R1+0xf08], R120 ;  /* 0x000f087801007387 */ /* 0x000fe80000100a00 */
[----:B------:R-:W-:Y:S04]  /*ca120*/  STL.64 [R1+0xf00], R122 ;  /* 0x000f007a01007387 */ /* 0x000fe80000100a00 */
[----:B------:R-:W-:Y:S01]  /*ca130*/  STL.64 [R1+0xef8], R124 ;  /* 0x000ef87c01007387 */ /* 0x000fe20000100a00 */
[----:B------:R-:W-:-:S03]  /*ca140*/  IMAD.X R161, R163, 0x1, R0, P2 ;  /* 0x00000001a3a17824 */ /* 0x000fc600010e0600 */
[----:B------:R-:W-:Y:S01]  /*ca150*/  STL.64 [R1+0xef0], R126 ;  /* 0x000ef07e01007387 */ /* 0x000fe20000100a00 */
[----:B------:R-:W-:-:S03]  /*ca160*/  IADD3 R162, P2, R170, R165, RZ ;  /* 0x000000a5aaa27210 */ /* 0x000fc60007f5e0ff */
[----:B------:R-:W-:Y:S04]  /*ca170*/  STL.64 [R1+0xee8], R128 ;  /* 0x000ee88001007387 */ /* 0x000fe80000100a00 */
[----:B------:R-:W-:Y:S04]  /*ca180*/  STL.64 [R1+0xee0], R130 ;  /* 0x000ee08201007387 */ /* 0x000fe80000100a00 */
[----:B------:R-:W-:Y:S04]  /*ca190*/  STL.64 [R1+0xed8], R132 ;  /* 0x000ed88401007387 */ /* 0x000fe80000100a00 */
[----:B------:R-:W-:Y:S01]  /*ca1a0*/  STL.64 [R1+0xed0], R134 ;  /* 0x000ed08601007387 */ /* 0x000fe20000100a00 */
[----:B------:R-:W-:-:S03]  /*ca1b0*/  IADD3.X R163, R171, R0, RZ, P2, !PT ;  /* 0x00000000aba37210 */ /* 0x000fc600017fe4ff */
        /* <DEDUP_REMOVED lines=24> */
[----:B------:R1:W-:Y:S04]  /*ca340*/  LDGSTS.E [R2+0x34b00], [R118.64], P0 ;  /* 0x34b0000076027fae */ /* 0x0003e80008121844 */
[----:B------:R1:W-:Y:S04]  /*ca350*/  LDGSTS.E [R2+0x35a00], [R120.64], P1 ;  /* 0x35a0000078027fae */ /* 0x0003e80008921844 */
[----:B------:R1:W-:Y:S04]  /*ca360*/  LDGSTS.E [R2+0x35b00], [R122.64], P0 ;  /* 0x35b000007a027fae */ /* 0x0003e80008121844 */
[----:B------:R-:W3:Y:S04]  /*ca370*/  LDL.LU R26, [R1+0x2b20] ;  /* 0x002b2000011a7983 */ /* 0x000ee80000300800 */
[----:B------:R1:W-:Y:S04]  /*ca380*/  LDGSTS.E [R2+0x36a00], [R124.64], P1 ;  /* 0x36a000007c027fae */ /* 0x0003e80008921844 */
[----:B------:R1:W-:Y:S04]  /*ca390*/  LDGSTS.E [R2+0x36b00], [R126.64], P0 ;  /* 0x36b000007e027fae */ /* 0x0003e80008121844 */
[----:B------:R1:W-:Y:S04]  /*ca3a0*/  LDGSTS.E [R2+0x37a00], [R128.64], P1 ;  /* 0x37a0000080027fae */ /* 0x0003e80008921844 */
[----:B------:R1:W-:Y:S04]  /*ca3b0*/  LDGSTS.E [R2+0x37b00], [R130.64], P0 ;  /* 0x37b0000082027fae */ /* 0x0003e80008121844 */
[----:B------:R-:W3:Y:S04]  /*ca3c0*/  LDL.LU R9, [R1+0x2b18] ;  /* 0x002b180001097983 */ /* 0x000ee80000300800 */
[----:B------:R1:W-:Y:S04]  /*ca3d0*/  LDGSTS.E [R2+0x38a00], [R132.64], P1 ;  /* 0x38a0000084027fae */ /* 0x0003e80008921844 */
[----:B------:R-:W3:Y:S04]  /*ca3e0*/  LDL.LU R48, [R1+0x2b14] ;  /* 0x002b140001307983 */ /* 0x000ee80000300800 */
        /* <DEDUP_REMOVED lines=15> */
[----:B------:R1:W-:Y:S02]  /*ca4e0*/  LDGSTS.E [R2+0x3fb00], [R170.64], P0 ;  /* 0x3fb00000aa027fae */ /* 0x0003e40008121844 */
[----:B-1----:R-:W-:Y:S01]  /*ca4f0*/  IMAD R2, R166, 0x40000, R168 ;  /* 0x00040000a6027824 */ /* 0x002fe200078e02a8 */
[----:B----4-:R-:W-:-:S02]  /*ca500*/  IADD3 R4, P2, R4, R165, RZ ;  /* 0x000000a504047210 */ /* 0x010fc40007f5e0ff */
[-C--:B------:R-:W-:Y:S02]  /*ca510*/  IADD3 R24, P3, R24, R165.reuse, RZ ;  /* 0x000000a518187210 */ /* 0x080fe40007f7e0ff */
[----:B------:R-:W-:Y:S01]  /*ca520*/  IADD3.X R5, R5, R0, RZ, P2, !PT ;  /* 0x0000000005057210 */ /* 0x000fe200017fe4ff */
[----:B------:R-:W-:Y:S02]  /*ca530*/  STL [R1+0x2c20], R4 ;  /* 0x002c200401007387 */ /* 0x000fe40000100800 */
[----:B--2---:R-:W-:Y:S02]  /*ca540*/  IMAD.X R49, R49, 0x1, R0, P3 ;  /* 0x0000000131317824 */ /* 0x004fe400018e0600 */
[----:B------:R1:W-:Y:S04]  /*ca550*/  STL [R1+0x2c14], R5 ;  /* 0x002c140501007387 */ /* 0x0003e80000100800 */
[----:B------:R-:W-:Y:S04]  /*ca560*/  STL [R1+0x2c18], R24 ;  /* 0x002c181801007387 */ /* 0x000fe80000100800 */
[----:B------:R2:W-:Y:S04]  /*ca570*/  STL [R1+0x2c0c], R49 ;  /* 0x002c0c3101007387 */ /* 0x0005e80000100800 */
[----:B------:R-:W4:Y:S04]  /*ca580*/  LDL.LU R25, [R1+0x2aa0] ;  /* 0x002aa00001197983 */ /* 0x000f280000300800 */
[----:B------:R1:W-:Y:S04]  /*ca590*/  LDGSTS.E [R2+0xc00], [R4.64], P1 ;  /* 0x00c0000004027fae */ /* 0x0003e80008921844 */
[----:B------:R-:W4:Y:S01]  /*ca5a0*/  LDL.LU R6, [R1+0x2a98] ;  /* 0x002a980001067983 */ /* 0x000f220000300800 */
[----:B------:R-:W-:Y:S01]  /*ca5b0*/  IADD3 R10, P2, R10, R165, RZ ;  /* 0x000000a50a0a7210 */ /* 0x000fe20007f5e0ff */
[----:B-1----:R-:W-:-:S02]  /*ca5c0*/  IMAD.MOV.U32 R5, RZ, RZ, R49 ;  /* 0x000000ffff057224 */ /* 0x002fc400078e0031 */
[----:B--2---:R-:W2:Y:S01]  /*ca5d0*/  LDL.LU R49, [R1+0x2a94] ;  /* 0x002a940001317983 */ /* 0x004ea20000300800 */
[----:B------:R-:W-:-:S03]  /*ca5e0*/  MOV R4, R24 ;  /* 0x0000001800047202 */ /* 0x000fc60000000f00 */
[----:B------:R-:W2:Y:S01]  /*ca5f0*/  LDL.LU R24, [R1+0x2a8c] ;  /* 0x002a8c0001187983 */ /* 0x000ea20000300800 */
[----:B---3--:R-:W-:Y:S01]  /*ca600*/  IMAD.X R27, R27, 0x1, R0, P2 ;  /* 0x000000011b1b7824 */ /* 0x008fe200010e0600 */
[----:B------:R-:W-:Y:S02]  /*ca610*/  IADD3 R7, P3, R7, R165, RZ ;  /* 0x000000a507077210 */ /* 0x000fe40007f7e0ff */
[----:B------:R1:W-:Y:S02]  /*ca620*/  STL [R1+0x2ba0], R10 ;  /* 0x002ba00a01007387 */ /* 0x0003e40000100800 */
[----:B------:R-:W-:Y:S02]  /*ca630*/  IADD3.X R8, R8, R0, RZ, P3, !PT ;  /* 0x0000000008087210 */ /* 0x000fe40001ffe4ff */
[----:B------:R3:W-:Y:S04]  /*ca640*/  LDGSTS.E [R2+0xd00], [R4.64], P0 ;  /* 0x00d0000004027fae */ /* 0x0007e80008121844 */
[----:B------:R1:W-:Y:S04]  /*ca650*/  STL [R1+0x2b94], R27 ;  /* 0x002b941b01007387 */ /* 0x0003e80000100800 */
[----:B------:R3:W-:Y:S02]  /*ca660*/  STL [R1+0x2b98], R7 ;  /* 0x002b980701007387 */ /* 0x0007e40000100800 */
[----:B---3--:R-:W-:-:S02]  /*ca670*/  IMAD.MOV.U32 R4, RZ, RZ, R10 ;  /* 0x000000ffff047224 */ /* 0x008fc400078e000a */
        /* <DEDUP_REMOVED lines=9> */
[----:B------:R-:W-:Y:S01]  /*ca710*/  IMAD.X R48, R48, 0x1, R0, P2 ;  /* 0x0000000130307824 */ /* 0x000fe200010e0600 */
[----:B-1----:R-:W-:Y:S01]  /*ca720*/  MOV R4, R7 ;  /* 0x0000000700047202 */ /* 0x002fe20000000f00 */
[----:B------:R-:W-:Y:S01]  /*ca730*/  IMAD.MOV.U32 R5, RZ, RZ, R8 ;  /* 0x000000ffff057224 */ /* 0x000fe200078e0008 */
[----:B------:R-:W3:Y:S01]  /*ca740*/  LDL.LU R7, [R1+0x1d50] ;  /* 0x001d500001077983 */ /* 0x000ee20000300800 */
[----:B------:R-:W-:-:S03]  /*ca750*/  IADD3.X R11, R11, R0, RZ, P3, !PT ;  /* 0x000000000b0b7210 */ /* 0x000fc60001ffe4ff */
[----:B------:R-:W3:Y:S04]  /*ca760*/  LDL.LU R8, [R1+0x1d58] ;  /* 0x001d580001087983 */ /* 0x000ee80000300800 */
[----:B------:R1:W-:Y:S04]  /*ca770*/  STL [R1+0x2b20], R26 ;  /* 0x002b201a01007387 */ /* 0x0003e80000100800 */
[----:B------:R1:W-:Y:S04]  /*ca780*/  LDGSTS.E [R2+0x1d00], [R4.64], P0 ;  /* 0x01d0000004027fae */ /* 0x0003e80008121844 */
[----:B------:R1:W-:Y:S04]  /*ca790*/  STL [R1+0x2b14], R48 ;  /* 0x002b143001007387 */ /* 0x0003e80000100800 */
[----:B------:R1:W-:Y:S02]  /*ca7a0*/  STL [R1+0x2b18], R9 ;  /* 0x002b180901007387 */ /* 0x0003e40000100800 */
[----:B-1----:R-:W-:-:S02]  /*ca7b0*/  IMAD.MOV.U32 R4, RZ, RZ, R26 ;  /* 0x000000ffff047224 */ /* 0x002fc400078e001a */
[----:B------:R-:W3:Y:S01]  /*ca7c0*/  LDL.LU R26, [R1+0x1d4c] ;  /* 0x001d4c00011a7983 */ /* 0x000ee20000300800 */
[----:B------:R-:W-:-:S03]  /*ca7d0*/  IMAD.MOV.U32 R5, RZ, RZ, R48 ;  /* 0x000000ffff057224 */ /* 0x000fc600078e0030 */
[----:B------:R1:W-:Y:S04]  /*ca7e0*/  STL [R1+0x2b0c], R11 ;  /* 0x002b0c0b01007387 */ /* 0x0003e80000100800 */
[----:B------:R-:W3:Y:S04]  /*ca7f0*/  LDL.LU R48, [R1+0x1d54] ;  /* 0x001d540001307983 */ /* 0x000ee80000300800 */
[----:B------:R1:W-:Y:S02]  /*ca800*/  LDGSTS.E [R2+0x2c00], [R4.64], P1 ;  /* 0x02c0000004027fae */ /* 0x0003e40008921844 */
[----:B-1----:R-:W-:Y:S01]  /*ca810*/  MOV R4, R9 ;  /* 0x0000000900047202 */ /* 0x002fe20000000f00 */
[----:B------:R-:W-:Y:S01]  /*ca820*/  IMAD.MOV.U32 R5, RZ, RZ, R11 ;  /* 0x000000ffff057224 */ /* 0x000fe200078e000b */
[----:B------:R-:W3:Y:S04]  /*ca830*/  LDL.LU R9, [R1+0x1dd0] ;  /* 0x001dd00001097983 */ /* 0x000ee80000300800 */
[----:B------:R-:W3:Y:S04]  /*ca840*/  LDL.LU R11, [R1+0x1dd8] ;  /* 0x001dd800010b7983 */ /* 0x000ee80000300800 */
[----:B------:R1:W-:Y:S01]  /*ca850*/  LDGSTS.E [R2+0x2d00], [R4.64], P0 ;  /* 0x02d0000004027fae */ /* 0x0003e20008121844 */
[----:B----4-:R-:W-:-:S05]  /*ca860*/  IADD3 R25, P2, R25, R165, RZ ;  /* 0x000000a519197210 */ /* 0x010fca0007f5e0ff */
[----:B------:R4:W-:Y:S01]  /*ca870*/  STL [R1+0x2aa0], R25 ;  /* 0x002aa01901007387 */ /* 0x0009e20000100800 */
[----:B------:R-:W-:Y:S01]  /*ca880*/  IADD3 R6, P3, R6, R165, RZ ;  /* 0x000000a506067210 */ /* 0x000fe20007f7e0ff */
[----:B-1----:R-:W-:Y:S02]  /*ca890*/  IMAD.MOV.U32 R4, RZ, RZ, R25 ;  /* 0x000000ffff047224 */ /* 0x002fe400078e0019 */
[----:B--2---:R-:W-:Y:S01]  /*ca8a0*/  IMAD.X R49, R49, 0x1, R0, P2 ;  /* 0x0000000131317824 */ /* 0x004fe200010e0600 */
[----:B------:R-:W-:-:S04]  /*ca8b0*/  IADD3.X R24, R24, R0, RZ, P3, !PT ;  /* 0x0000000018187210 */ /* 0x000fc80001ffe4ff */
        /* <DEDUP_REMOVED lines=8> */
[----:B------:R-:W-:-:S02]  /*ca940*/  IADD3 R50, P3, R50, R165, RZ ;  /* 0x000000a532327210 */ /* 0x000fc40007f7e0ff */
[----:B-1----:R-:W-:Y:S01]  /*ca950*/  MOV R4, R6 ;  /* 0x0000000600047202 */ /* 0x002fe20000000f00 */
[----:B------:R-:W-:Y:S02]  /*ca960*/  IMAD.MOV.U32 R5, RZ, RZ, R24 ;  /* 0x000000ffff057224 */ /* 0x000fe400078e0018 */
[----:B------:R-:W-:Y:S01]  /*ca970*/  IMAD.X R27, R27, 0x1, R0, P2 ;  /* 0x000000011b1b7824 */ /* 0x000fe200010e0600 */
[----:B----4-:R-:W3:Y:S01]  /*ca980*/  LDL.LU R24, [R1+0x1e50] ;  /* 0x001e500001187983 */ /* 0x010ee20000300800 */
[----:B------:R-:W-:-:S03]  /*ca990*/  IADD3.X R51, R51, R0, RZ, P3, !PT ;  /* 0x0000000033337210 */ /* 0x000fc60001ffe4ff */
[----:B------:R-:W3:Y:S04]  /*ca9a0*/  LDL.LU R6, [R1+0x1e58] ;  /* 0x001e580001067983 */ /* 0x000ee80000300800 */
[----:B------:R-:W-:Y:S04]  /*ca9b0*/  STL [R1+0x1cd0], R10 ;  /* 0x001cd00a01007387 */ /* 0x000fe80000100800 */
[----:B------:R1:W-:Y:S04]  /*ca9c0*/  LDGSTS.E [R2+0x3d00], [R4.64], P0 ;  /* 0x03d0000004027fae */ /* 0x0003e80008121844 */
[----:B------:R1:W-:Y:S04]  /*ca9d0*/  STL [R1+0x1ccc], R27 ;  /* 0x001ccc1b01007387 */ /* 0x0003e80000100800 */
[----:B------:R-:W-:Y:S01]  /*ca9e0*/  STL [R1+0x1cd8], R50 ;  /* 0x001cd83201007387 */ /* 0x000fe20000100800 */
[----:B-1----:R-:W-:-:S03]  /*ca9f0*/  IMAD.MOV.U32 R5, RZ, RZ, R27 ;  /* 0x000000ffff057224 */ /* 0x002fc600078e001b */
[----:B------:R-:W3:Y:S01]  /*caa00*/  LDL.LU R27, [R1+0x1e4c] ;  /* 0x001e4c00011b7983 */ /* 0x000ee20000300800 */
[----:B------:R-:W-:-:S03]  /*caa10*/  IMAD.MOV.U32 R4, RZ, RZ, R10 ;  /* 0x000000ffff047224 */ /* 0x000fc600078e000a */
[----:B------:R-:W-:Y:S04]  /*caa20*/  STL [R1+0x1cd4], R51 ;  /* 0x001cd43301007387 */ /* 0x000fe80000100800 */
[----:B------:R-:W3:Y:S01]  /*caa30*/  LDL.LU R10, [R1+0x1e54] ;  /* 0x001e5400010a7983 */ /* 0x000ee20000300800 */
[----:B------:R-:W-:-:S03]  /*caa40*/  IADD3 R7, P2, R7, R165, RZ ;  /* 0x000000a507077210 */ /* 0x000fc60007f5e0ff */
[----:B------:R1:W-:Y:S01]  /*caa50*/  LDGSTS.E [R2+0x4c00], [R4.64], P1 ;  /* 0x04c0000004027fae */ /* 0x0003e20008921844 */
[----:B------:R-:W-:Y:S01]  /*caa60*/  IADD3 R8, P3, R8, R165, RZ ;  /* 0x000000a508087210 */ /* 0x000fe20007f7e0ff */
[----:B------:R-:W-:Y:S01]  /*caa70*/  IMAD.X R26, R26, 0x1, R0, P2 ;  /* 0x000000011a1a7824 */ /* 0x000fe200010e0600 */
[----:B-1----:R-:W-:Y:S01]  /*caa80*/  MOV R4, R50 ;  /* 0x0000003200047202 */ /* 0x002fe20000000f00 */
[----:B------:R-:W-:Y:S01]  /*caa90*/  IMAD.MOV.U32 R5, RZ, RZ, R51 ;  /* 0x000000ffff057224 */ /* 0x000fe200078e0033 */
[----:B------:R-:W-:Y:S01]  /*caaa0*/  STL [R1+0x1d50], R7 ;  /* 0x001d500701007387 */ /* 0x000fe20000100800 */
[----:B------:R-:W-:-:S03]  /*caab0*/  IADD3.X R48, R48, R0, RZ, P3, !PT ;  /* 0x0000000030307210 */ /* 0x000fc60001ffe4ff */
[----:B------:R1:W-:Y:S04]  /*caac0*/  LDGSTS.E [R2+0x4d00], [R4.64], P0 ;  /* 0x04d0000004027fae */ /* 0x0003e80008121844 */
[----:B------:R1:W-:Y:S04]  /*caad0*/  STL [R1+0x1d4c], R26 ;  /* 0x001d4c1a01007387 */ /* 0x0003e80000100800 */
[----:B------:R-:W-:Y:S01]  /*caae0*/  STL [R1+0x1d58], R8 ;  /* 0x001d580801007387 */ /* 0x000fe20000100800 */
[----:B-1----:R-:W-:Y:S02]  /*caaf0*/  IMAD.MOV.U32 R4, RZ, RZ, R7 ;  /* 0x000000ffff047224 */ /* 0x002fe400078e0007 */
[----:B------:R-:W-:-:S02]  /*cab00*/  IMAD.MOV.U32 R5, RZ, RZ, R26 ;  /* 0x000000ffff057224 */ /* 0x000fc400078e001a */
[----:B------:R-:W3:Y:S04]  /*cab10*/  LDL.LU R26, [R1+0x1ed0] ;  /* 0x001ed000011a7983 */ /* 0x000ee80000300800 */
[----:B------:R1:W-:Y:S04]  /*cab20*/  STL [R1+0x1d54], R48 ;  /* 0x001d543001007387 */ /* 0x0003e80000100800 */
[----:B------:R1:W-:Y:S04]  /*cab30*/  LDGSTS.E [R2+0x5c00], [R4.64], P1 ;  /* 0x05c0000004027fae */ /* 0x0003e80008921844 */
[----:B------:R-:W3:Y:S01]  /*cab40*/  LDL.LU R7, [R1+0x1ed8] ;  /* 0x001ed80001077983 */ /* 0x000ee20000300800 */
[----:B------:R-:W-:Y:S01]  /*cab50*/  IADD3 R9, P2, R9, R165, RZ ;  /* 0x000000a509097210 */ /* 0x000fe20007f5e0ff */
[----:B-1----:R-:W-:-:S02]  /*cab60*/  IMAD.MOV.U32 R5, RZ, RZ, R48 ;  /* 0x000000ffff057224 */ /* 0x002fc400078e0030 */
[----:B------:R-:W3:Y:S01]  /*cab70*/  LDL.LU R48, [R1+0x1ecc] ;  /* 0x001ecc0001307983 */ /* 0x000ee20000300800 */
[----:B------:R-:W-:-:S03]  /*cab80*/  MOV R4, R8 ;  /* 0x0000000800047202 */ /* 0x000fc60000000f00 */
[----:B------:R-:W3:Y:S01]  /*cab90*/  LDL.LU R8, [R1+0x1ed4] ;  /* 0x001ed40001087983 */ /* 0x000ee20000300800 */
[----:B------:R-:W-:-:S03]  /*caba0*/  IADD3 R11, P3, R11, R165, RZ ;  /* 0x000000a50b0b7210 */ /* 0x000fc60007f7e0ff */
[----:B------:R1:W-:Y:S04]  /*cabb0*/  LDGSTS.E [R2+0x5d00], [R4.64], P0 ;  /* 0x05d0000004027fae */ /* 0x0003e80008121844 */
[----:B------:R-:W-:Y:S01]  /*cabc0*/  STL [R1+0x1dd0], R9 ;  /* 0x001dd00901007387 */ /* 0x000fe20000100800 */
[----:B-1----:R-:W-:Y:S02]  /*cabd0*/  IMAD.MOV.U32 R4, RZ, RZ, R9 ;  /* 0x000000ffff047224 */ /* 0x002fe400078e0009 */
[----:B--2---:R-:W-:-:S04]  /*cabe0*/  IMAD.X R25, R25, 0x1, R0, P2 ;  /* 0x0000000119197824 */ /* 0x004fc800010e0600 */
[----:B------:R-:W-:Y:S01]  /*cabf0*/  IMAD.MOV.U32 R5, RZ, RZ, R25 ;  /* 0x000000ffff057224 */ /* 0x000fe200078e0019 */
[----:B------:R1:W-:Y:S01]  /*cac00*/  STL [R1+0x1dcc], R25 ;  /* 0x001dcc1901007387 */ /* 0x0003e20000100800 */
[----:B------:R-:W-:-:S03]  /*cac10*/  IADD3.X R49, R49, R0, RZ, P3, !PT ;  /* 0x0000000031317210 */ /* 0x000fc60001ffe4ff */
[----:B------:R-:W-:Y:S04]  /*cac20*/  STL [R1+0x1dd8], R11 ;  /* 0x001dd80b01007387 */ /* 0x000fe80000100800 */
[----:B------:R2:W-:Y:S04]  /*cac30*/  LDGSTS.E [R2+0x6c00], [R4.64], P1 ;  /* 0x06c0000004027fae */ /* 0x0005e80008921844 */
[----:B-1----:R-:W4:Y:S04]  /*cac40*/  LDL.LU R25, [R1+0x1f50] ;  /* 0x001f500001197983 */ /* 0x002f280000300800 */
[----:B------:R1:W-:Y:S04]  /*cac50*/  STL [R1+0x1dd4], R49 ;  /* 0x001dd43101007387 */ /* 0x0003e80000100800 */
[----:B------:R-:W4:Y:S01]  /*cac60*/  LDL.LU R9, [R1+0x1f58] ;  /* 0x001f580001097983 */ /* 0x000f220000300800 */
[----:B--2---:R-:W-:-:S03]  /*cac70*/  IMAD.MOV.U32 R5, RZ, RZ, R49 ;  /* 0x000000ffff057224 */ /* 0x004fc600078e0031 */
[----:B-1----:R-:W2:Y:S01]  /*cac80*/  LDL.LU R49, [R1+0x1f4c] ;  /* 0x001f4c0001317983 */ /* 0x002ea20000300800 */
[----:B------:R-:W-:Y:S02]  /*cac90*/  MOV R4, R11 ;  /* 0x0000000b00047202 */ /* 0x000fe40000000f00 */
[-C--:B---3--:R-:W-:Y:S01]  /*caca0*/  IADD3 R24, P2, R24, R165.reuse, RZ ;  /* 0x000000a518187210 */ /* 0x088fe20007f5e0ff */
[----:B------:R-:W3:Y:S01]  /*cacb0*/  LDL.LU R11, [R1+0x1f54] ;  /* 0x001f5400010b7983 */ /* 0x000ee20000300800 */
[----:B------:R-:W-:-:S03]  /*cacc0*/  IADD3 R6, P3, R6, R165, RZ ;  /* 0x000000a506067210 */ /* 0x000fc60007f7e0ff */
[----:B------:R1:W-:Y:S04]  /*cacd0*/  STL [R1+0x1e50], R24 ;  /* 0x001e501801007387 */ /* 0x0003e80000100800 */
[----:B------:R1:W-:Y:S01]  /*cace0*/  LDGSTS.E [R2+0x6d00], [R4.64], P0 ;  /* 0x06d0000004027fae */ /* 0x0003e20008121844 */
[----:B------:R-:W-:Y:S02]  /*cacf0*/  IMAD.X R27, R27, 0x1, R0, P2 ;  /* 0x000000011b1b7824 */ /* 0x000fe400010e0600 */
[----:B-1----:R-:W-:-:S03]  /*cad00*/  IMAD.MOV.U32 R4, RZ, RZ, R24 ;  /* 0x000000ffff047224 */ /* 0x002fc600078e0018 */
[----:B------:R1:W-:Y:S01]  /*cad10*/  STL [R1+0x1e4c], R27 ;  /* 0x001e4c1b01007387 */ /* 0x0003e20000100800 */
[----:B------:R-:W-:-:S03]  /*cad20*/  IADD3.X R10, R10, R0, RZ, P3, !PT ;  /* 0x000000000a0a7210 */ /* 0x000fc60001ffe4ff */
        /* <DEDUP_REMOVED lines=10> */
[----:B------:R-:W-:-:S02]  /*cadd0*/  MOV R4, R6 ;  /* 0x0000000600047202 */ /* 0x000fc40000000f00 */
[----:B------:R-:W3:Y:S04]  /*cade0*/  LDL.LU R6, [R1+0x2050] ;  /* 0x0020500001067983 */ /* 0x000ee80000300800 */
[----:B------:R-:W3:Y:S01]  /*cadf0*/  LDL.LU R10, [R1+0x2058] ;  /* 0x00205800010a7983 */ /* 0x000ee20000300800 */
[----:B------:R-:W-:-:S03]  /*cae00*/  IADD3 R7, P3, R7, R165, RZ ;  /* 0x000000a507077210 */ /* 0x000fc60007f7e0ff */
[----:B------:R1:W-:Y:S04]  /*cae10*/  STL [R1+0x1ed0], R26 ;  /* 0x001ed01a01007387 */ /* 0x0003e80000100800 */
[----:B------:R1:W-:Y:S01]  /*cae20*/  LDGSTS.E [R2+0x7d00], [R4.64], P0 ;  /* 0x07d0000004027fae */ /* 0x0003e20008121844 */
[----:B------:R-:W-:Y:S01]  /*cae30*/  IMAD.X R48, R48, 0x1, R0, P2 ;  /* 0x0000000130307824 */ /* 0x000fe200010e0600 */
[----:B------:R-:W-:-:S04]  /*cae40*/  IADD3.X R8, R8, R0, RZ, P3, !PT ;  /* 0x0000000008087210 */ /* 0x000fc80001ffe4ff */
[----:B------:R1:W-:Y:S02]  /*cae50*/  STL [R1+0x1ecc], R48 ;  /* 0x001ecc3001007387 */ /* 0x0003e40000100800 */
[----:B-1----:R-:W-:Y:S02]  /*cae60*/  IMAD.MOV.U32 R4, RZ, RZ, R26 ;  /* 0x000000ffff047224 */ /* 0x002fe400078e001a */
[----:B------:R1:W-:Y:S04]  /*cae70*/  STL [R1+0x1ed8], R7 ;  /* 0x001ed80701007387 */ /* 0x0003e80000100800 */
        /* <DEDUP_REMOVED lines=13> */
[----:B--2---:R-:W-:Y:S02]  /*caf50*/  IMAD.X R49, R49, 0x1, R0, P2 ;  /* 0x0000000131317824 */ /* 0x004fe400010e0600 */
[----:B-1----:R-:W-:Y:S01]  /*caf60*/  IMAD.MOV.U32 R4, RZ, RZ, R25 ;  /* 0x000000ffff047224 */ /* 0x002fe200078e0019 */
[----:B---3--:R-:W-:Y:S02]  /*caf70*/  IADD3.X R11, R11, R0, RZ, P3, !PT ;  /* 0x000000000b0b7210 */ /* 0x008fe40001ffe4ff */
        /* <DEDUP_REMOVED lines=9> */
[----:B------:R-:W-:-:S02]  /*cb010*/  MOV R4, R9 ;  /* 0x0000000900047202 */ /* 0x000fc40000000f00 */
[----:B--2---:R-:W2:Y:S01]  /*cb020*/  LDL.LU R9, [R1+0x2150] ;  /* 0x0021500001097983 */ /* 0x004ea20000300800 */
[----:B------:R-:W-:-:S03]  /*cb030*/  IADD3 R50, P3, R50, R165, RZ ;  /* 0x000000a532327210 */ /* 0x000fc60007f7e0ff */
[----:B----4-:R-:W2:Y:S01]  /*cb040*/  LDL.LU R11, [R1+0x2158] ;  /* 0x00215800010b7983 */ /* 0x010ea20000300800 */
[----:B------:R-:W-:-:S03]  /*cb050*/  IMAD.X R27, R27, 0x1, R0, P2 ;  /* 0x000000011b1b7824 */ /* 0x000fc600010e0600 */
[----:B------:R-:W-:Y:S01]  /*cb060*/  STL [R1+0x1fd0], R24 ;  /* 0x001fd01801007387 */ /* 0x000fe20000100800 */
[----:B------:R-:W-:-:S03]  /*cb070*/  IADD3.X R51, R51, R0, RZ, P3, !PT ;  /* 0x0000000033337210 */ /* 0x000fc60001ffe4ff */
[----:B------:R1:W-:Y:S04]  /*cb080*/  LDGSTS.E [R2+0x9d00], [R4.64], P0 ;  /* 0x09d0000004027fae */ /* 0x0003e80008121844 */
[----:B------:R1:W-:Y:S04]  /*cb090*/  STL [R1+0x1fcc], R27 ;  /* 0x001fcc1b01007387 */ /* 0x0003e80000100800 */
[----:B------:R-:W-:Y:S01]  /*cb0a0*/  STL [R1+0x1fd8], R50 ;  /* 0x001fd83201007387 */ /* 0x000fe20000100800 */
[----:B-1----:R-:W-:-:S03]  /*cb0b0*/  IMAD.MOV.U32 R5, RZ, RZ, R27 ;  /* 0x000000ffff057224 */ /* 0x002fc600078e001b */
        /* <DEDUP_REMOVED lines=8> */
[----:B-1----:R-:W-:Y:S01]  /*cb140*/  MOV R4, R50 ;  /* 0x0000003200047202 */ /* 0x002fe20000000f00 */
[----:B------:R-:W-:-:S05]  /*cb150*/  IMAD.MOV.U32 R5, RZ, RZ, R51 ;  /* 0x000000ffff057224 */ /* 0x000fca00078e0033 */
[----:B------:R1:W-:Y:S01]  /*cb160*/  LDGSTS.E [R2+0xad00], [R4.64], P0 ;  /* 0x0ad0000004027fae */ /* 0x0003e20008121844 */
[----:B------:R-:W-:-:S05]  /*cb170*/  IMAD.X R26, R26, 0x1, R0, P2 ;  /* 0x000000011a1a7824 */ /* 0x000fca00010e0600 */
[----:B------:R1:W-:Y:S02]  /*cb180*/  STL [R1+0x204c], R26 ;  /* 0x00204c1a01007387 */ /* 0x0003e40000100800 */
[----:B-1----:R-:W-:Y:S01]  /*cb190*/  IMAD.MOV.U32 R4, RZ, RZ, R6 ;  /* 0x000000ffff047224 */ /* 0x002fe200078e0006 */
[----:B------:R-:W-:Y:S01]  /*cb1a0*/  IADD3.X R48, R48, R0, RZ, P3, !PT ;  /* 0x0000000030307210 */ /* 0x000fe20001ffe4ff */
[----:B------:R-:W-:Y:S01]  /*cb1b0*/  IMAD.MOV.U32 R5, RZ, RZ, R26 ;  /* 0x000000ffff057224 */ /* 0x000fe200078e001a */
[----:B------:R-:W-:Y:S04]  /*cb1c0*/  STL [R1+0x2058], R10 ;  /* 0x0020580a01007387 */ /* 0x000fe80000100800 */
[----:B------:R1:W-:Y:S04]  /*cb1d0*/  LDGSTS.E [R2+0xbc00], [R4.64], P1 ;  /* 0x0bc0000004027fae */ /* 0x0003e80008921844 */
[----:B------:R-:W2:Y:S04]  /*cb1e0*/  LDL.LU R26, [R1+0x21d0] ;  /* 0x0021d000011a7983 */ /* 0x000ea80000300800 */
[----:B------:R1:W-:Y:S04]  /*cb1f0*/  STL [R1+0x2054], R48 ;  /* 0x0020543001007387 */ /* 0x0003e80000100800 */
[----:B------:R-:W2:Y:S01]  /*cb200*/  LDL.LU R6, [R1+0x21d8] ;  /* 0x0021d80001067983 */ /* 0x000ea20000300800 */
[----:B-1----:R-:W-:-:S03]  /*cb210*/  IMAD.MOV.U32 R5, RZ, RZ, R48 ;  /* 0x000000ffff057224 */ /* 0x002fc600078e0030 */
[----:B------:R-:W2:Y:S01]  /*cb220*/  LDL.LU R48, [R1+0x21cc] ;  /* 0x0021cc0001307983 */ /* 0x000ea20000300800 */
[----:B------:R-:W-:Y:S02]  /*cb230*/  MOV R4, R10 ;  /* 0x0000000a00047202 */ /* 0x000fe40000000f00 */
[-C--:B------:R-:W-:Y:S01]  /*cb240*/  IADD3 R7, P2, R7, R165.reuse, RZ ;  /* 0x000000a507077210 */ /* 0x080fe20007f5e0ff */
[----:B------:R-:W2:Y:S01]  /*cb250*/  LDL.LU R10, [R1+0x21d4] ;  /* 0x0021d400010a7983 */ /* 0x000ea20000300800 */
[----:B------:R-:W-:-:S03]  /*cb260*/  IADD3 R8, P3, R8, R165, RZ ;  /* 0x000000a508087210 */ /* 0x000fc60007f7e0ff */
[----:B------:R1:W-:Y:S04]  /*cb270*/  LDGSTS.E [R2+0xbd00], [R4.64], P0 ;  /* 0x0bd0000004027fae */ /* 0x0003e80008121844 */
[----:B------:R-:W-:Y:S01]  /*cb280*/  STL [R1+0x20d0], R7 ;  /* 0x0020d00701007387 */ /* 0x000fe20000100800 */
[----:B-1----:R-:W-:Y:S02]  /*cb290*/  IMAD.MOV.U32 R4, RZ, RZ, R7 ;  /* 0x000000ffff047224 */ /* 0x002fe400078e0007 */
[----:B---3--:R-:W-:-:S04]  /*cb2a0*/  IMAD.X R25, R25, 0x1, R0, P2 ;  /* 0x0000000119197824 */ /* 0x008fc800010e0600 */
        /* <DEDUP_REMOVED lines=8> */
[----:B---3--:R-:W-:-:S03]  /*cb330*/  IMAD.MOV.U32 R5, RZ, RZ, R49 ;  /* 0x000000ffff057224 */ /* 0x008fc600078e0031 */
[----:B-1----:R-:W3:Y:S01]  /*cb340*/  LDL.LU R49, [R1+0x224c] ;  /* 0x00224c0001317983 */ /* 0x002ee20000300800 */
[----:B------:R-:W-:Y:S02]  /*cb350*/  MOV R4, R8 ;  /* 0x0000000800047202 */ /* 0x000fe40000000f00 */
[-C--:B--2---:R-:W-:Y:S01]  /*cb360*/  IADD3 R9, P2, R9, R165.reuse, RZ ;  /* 0x000000a509097210 */ /* 0x084fe20007f5e0ff */
[----:B------:R-:W2:Y:S01]  /*cb370*/  LDL.LU R8, [R1+0x2254] ;  /* 0x0022540001087983 */ /* 0x000ea20000300800 */
[----:B------:R-:W-:-:S03]  /*cb380*/  IADD3 R11, P3, R11, R165, RZ ;  /* 0x000000a50b0b7210 */ /* 0x000fc60007f7e0ff */
[----:B------:R1:W-:Y:S04]  /*cb390*/  LDGSTS.E [R2+0xcd00], [R4.64], P0 ;  /* 0x0cd0000004027fae */ /* 0x0003e80008121844 */
[----:B------:R1:W-:Y:S01]  /*cb3a0*/  STL [R1+0x2150], R9 ;  /* 0x0021500901007387 */ /* 0x0003e20000100800 */
[----:B------:R-:W-:Y:S02]  /*cb3b0*/  IMAD.X R27, R27, 0x1, R0, P2 ;  /* 0x000000011b1b7824 */ /* 0x000fe400010e0600 */
[----:B-1----:R-:W-:Y:S02]  /*cb3c0*/  IMAD.MOV.U32 R4, RZ, RZ, R9 ;  /* 0x000000ffff047224 */ /* 0x002fe400078e0009 */
[----:B------:R-:W-:Y:S01]  /*cb3d0*/  IMAD.MOV.U32 R5, RZ, RZ, R27 ;  /* 0x000000ffff057224 */ /* 0x000fe200078e001b */
[----:B------:R-:W-:Y:S01]  /*cb3e0*/  STL [R1+0x214c], R27 ;  /* 0x00214c1b01007387 */ /* 0x000fe20000100800 */
[----:B------:R-:W-:-:S03]  /*cb3f0*/  IADD3.X R24, R24, R0, RZ, P3, !PT ;  /* 0x0000000018187210 */ /* 0x000fc60001ffe4ff */
[----:B------:R1:W-:Y:S04]  /*cb400*/  STL [R1+0x2158], R11 ;  /* 0x0021580b01007387 */ /* 0x0003e80000100800 */
[----:B------:R-:W2:Y:S04]  /*cb410*/  LDL.LU R9, [R1+0x22d0] ;  /* 0x0022d00001097983 */ /* 0x000ea80000300800 */
[----:B------:R1:W-:Y:S04]  /*cb420*/  STL [R1+0x2154], R24 ;  /* 0x0021541801007387 */ /* 0x0003e80000100800 */
[----:B------:R1:W-:Y:S04]  /*cb430*/  LDGSTS.E [R2+0xdc00], [R4.64], P1 ;  /* 0x0dc0000004027fae */ /* 0x0003e80008921844 */
[----:B------:R-:W2:Y:S01]  /*cb440*/  LDL.LU R50, [R1+0x22d8] ;  /* 0x0022d80001327983 */ /* 0x000ea20000300800 */
[----:B-1----:R-:W-:-:S03]  /*cb450*/  MOV R4, R11 ;  /* 0x0000000b00047202 */ /* 0x002fc60000000f00 */
[----:B------:R-:W2:Y:S04]  /*cb460*/  LDL.LU R11, [R1+0x22cc] ;  /* 0x0022cc00010b7983 */ /* 0x000ea80000300800 */
[----:B------:R-:W2:Y:S01]  /*cb470*/  LDL.LU R51, [R1+0x22d4] ;  /* 0x0022d40001337983 */ /* 0x000ea20000300800 */
[----:B------:R-:W-:-:S03]  /*cb480*/  IMAD.MOV.U32 R5, RZ, RZ, R24 ;  /* 0x000000ffff057224 */ /* 0x000fc600078e0018 */
[----:B------:R-:W2:Y:S04]  /*cb490*/  LDL.LU R24, [R1+0x2350] ;  /* 0x0023500001187983 */ /* 0x000ea80000300800 */
[----:B------:R-:W2:Y:S04]  /*cb4a0*/  LDL.LU R27, [R1+0x2358] ;  /* 0x00235800011b7983 */ /* 0x000ea80000300800 */
[----:B------:R1:W-:Y:S01]  /*cb4b0*/  LDGSTS.E [R2+0xdd00], [R4.64], P0 ;  /* 0x0dd0000004027fae */ /* 0x0003e20008121844 */
[----:B------:R-:W-:-:S05]  /*cb4c0*/  IADD3 R26, P2, R26, R165, RZ ;  /* 0x000000a51a1a7210 */ /* 0x000fca0007f5e0ff */
[----:B------:R1:W-:Y:S01]  /*cb4d0*/  STL [R1+0x21d0], R26 ;  /* 0x0021d01a01007387 */ /* 0x0003e20000100800 */
[----:B------:R-:W-:Y:S01]  /*cb4e0*/  IADD3 R6, P3, R6, R165, RZ ;  /* 0x000000a506067210 */ /* 0x000fe20007f7e0ff */
[----:B------:R-:W-:Y:S02]  /*cb4f0*/  IMAD.X R48, R48, 0x1, R0, P2 ;  /* 0x0000000130307824 */ /* 0x000fe400010e0600 */
[----:B-1----:R-:W-:Y:S01]  /*cb500*/  IMAD.MOV.U32 R4, RZ, RZ, R26 ;  /* 0x000000ffff047224 */ /* 0x002fe200078e001a */
[----:B------:R-:W-:Y:S02]  /*cb510*/  IADD3.X R10, R10, R0, RZ, P3, !PT ;  /* 0x000000000a0a7210 */ /* 0x000fe40001ffe4ff */
[----:B------:R1:W-:Y:S04]  /*cb520*/  STL [R1+0x21cc], R48 ;  /* 0x0021cc3001007387 */ /* 0x0003e80000100800 */
[----:B------:R1:W-:Y:S04]  /*cb530*/  STL [R1+0x21d8], R6 ;  /* 0x0021d80601007387 */ /* 0x0003e80000100800 */
[----:B------:R-:W2:Y:S01]  /*cb540*/  LDL.LU R26, [R1+0x234c] ;  /* 0x00234c00011a7983 */ /* 0x000ea20000300800 */
[----:B------:R-:W-:-:S03]  /*cb550*/  IMAD.MOV.U32 R5, RZ, RZ, R48 ;  /* 0x000000ffff057224 */ /* 0x000fc600078e0030 */
[----:B------:R1:W-:Y:S04]  /*cb560*/  STL [R1+0x21d4], R10 ;  /* 0x0021d40a01007387 */ /* 0x0003e80000100800 */
[----:B-1----:R-:W2:Y:S04]  /*cb570*/  LDL.LU R48, [R1+0x2354] ;  /* 0x0023540001307983 */ /* 0x002ea80000300800 */
[----:B------:R1:W-:Y:S02]  /*cb580*/  LDGSTS.E [R2+0xec00], [R4.64], P1 ;  /* 0x0ec0000004027fae */ /* 0x0003e40008921844 */
[----:B-1----:R-:W-:Y:S01]  /*cb590*/  MOV R4, R6 ;  /* 0x0000000600047202 */ /* 0x002fe20000000f00 */
[----:B------:R-:W-:Y:S01]  /*cb5a0*/  IMAD.MOV.U32 R5, RZ, RZ, R10 ;  /* 0x000000ffff057224 */ /* 0x000fe200078e000a */
[----:B------:R-:W2:Y:S04]  /*cb5b0*/  LDL.LU R6, [R1+0x23d0] ;  /* 0x0023d00001067983 */ /* 0x000ea80000300800 */
[----:B------:R-:W2:Y:S04]  /*cb5c0*/  LDL.LU R10, [R1+0x23d8] ;  /* 0x0023d800010a7983 */ /* 0x000ea80000300800 */
[----:B------:R1:W-:Y:S01]  /*cb5d0*/  LDGSTS.E [R2+0xed00], [R4.64], P0 ;  /* 0x0ed0000004027fae */ /* 0x0003e20008121844 */
[----:B----4-:R-:W-:-:S05]  /*cb5e0*/  IADD3 R25, P2, R25, R165, RZ ;  /* 0x000000a519197210 */ /* 0x010fca0007f5e0ff */
[----:B------:R4:W-:Y:S01]  /*cb5f0*/  STL [R1+0x2250], R25 ;  /* 0x0022501901007387 */ /* 0x0009e20000100800 */
[----:B------:R-:W-:Y:S01]  /*cb600*/  IADD3 R7, P3, R7, R165, RZ ;  /* 0x000000a507077210 */ /* 0x000fe20007f7e0ff */
[----:B---3--:R-:W-:Y:S02]  /*cb610*/  IMAD.X R49, R49, 0x1, R0, P2 ;  /* 0x0000000131317824 */ /* 0x008fe400010e0600 */
[----:B-1----:R-:W-:Y:S01]  /*cb620*/  IMAD.MOV.U32 R4, RZ, RZ, R25 ;  /* 0x000000ffff047224 */ /* 0x002fe200078e0019 */
[----:B--2---:R-:W-:Y:S02]  /*cb630*/  IADD3.X R8, R8, R0, RZ, P3, !PT ;  /* 0x0000000008087210 */ /* 0x004fe40001ffe4ff */
        /* <DEDUP_REMOVED lines=9> */
[----:B------:R-:W-:Y:S01]  /*cb6d0*/  MOV R4, R7 ;  /* 0x0000000700047202 */ /* 0x000fe20000000f00 */
[----:B---3--:R-:W3:Y:S04]  /*cb6e0*/  LDL.LU R8, [R1+0x2450] ;  /* 0x0024500001087983 */ /* 0x008ee80000300800 */
[----:B------:R-:W3:Y:S01]  /*cb6f0*/  LDL.LU R7, [R1+0x2458] ;  /* 0x0024580001077983 */ /* 0x000ee20000300800 */
[----:B------:R-:W-:-:S03]  /*cb700*/  IADD3 R50, P3, R50, R165, RZ ;  /* 0x000000a532327210 */ /* 0x000fc60007f7e0ff */
[----:B------:R-:W-:Y:S04]  /*cb710*/  STL [R1+0x22d0], R9 ;  /* 0x0022d00901007387 */ /* 0x000fe80000100800 */
[----:B------:R1:W-:Y:S01]  /*cb720*/  LDGSTS.E [R2+0xfd00], [R4.64], P0 ;  /* 0x0fd0000004027fae */ /* 0x0003e20008121844 */
[----:B------:R-:W-:Y:S01]  /*cb730*/  IMAD.X R11, R11, 0x1, R0, P2 ;  /* 0x000000010b0b7824 */ /* 0x000fe200010e0600 */
[----:B------:R-:W-:-:S04]  /*cb740*/  IADD3.X R51, R51, R0, RZ, P3, !PT ;  /* 0x0000000033337210 */ /* 0x000fc80001ffe4ff */
[----:B------:R1:W-:Y:S02]  /*cb750*/  STL [R1+0x22cc], R11 ;  /* 0x0022cc0b01007387 */ /* 0x0003e40000100800 */
[----:B-1----:R-:W-:Y:S02]  /*cb760*/  IMAD.MOV.U32 R5, RZ, RZ, R11 ;  /* 0x000000ffff057224 */ /* 0x002fe400078e000b */
[----:B------:R-:W-:Y:S01]  /*cb770*/  STL [R1+0x22d8], R50 ;  /* 0x0022d83201007387 */ /* 0x000fe20000100800 */
[----:B------:R-:W-:-:S03]  /*cb780*/  IMAD.MOV.U32 R4, RZ, RZ, R9 ;  /* 0x000000ffff047224 */ /* 0x000fc600078e0009 */
[----:B------:R-:W3:Y:S04]  /*cb790*/  LDL.LU R11, [R1+0x244c] ;  /* 0x00244c00010b7983 */ /* 0x000ee80000300800 */
[----:B------:R-:W-:Y:S04]  /*cb7a0*/  STL [R1+0x22d4], R51 ;  /* 0x0022d43301007387 */ /* 0x000fe80000100800 */
[----:B------:R-:W3:Y:S01]  /*cb7b0*/  LDL.LU R9, [R1+0x2454] ;  /* 0x0024540001097983 */ /* 0x000ee20000300800 */
        /* <DEDUP_REMOVED lines=8> */
[----:B------:R1:W-:Y:S01]  /*cb840*/  STL [R1+0x234c], R26 ;  /* 0x00234c1a01007387 */ /* 0x0003e20000100800 */
[----:B------:R-:W-:-:S03]  /*cb850*/  IADD3.X R48, R48, R0, RZ, P3, !PT ;  /* 0x0000000030307210 */ /* 0x000fc60001ffe4ff */
[----:B------:R-:W-:Y:S01]  /*cb860*/  STL [R1+0x2358], R27 ;  /* 0x0023581b01007387 */ /* 0x000fe20000100800 */
[----:B-1----:R-:W-:Y:S02]  /*cb870*/  IMAD.MOV.U32 R4, RZ, RZ, R24 ;  /* 0x000000ffff047224 */ /* 0x002fe400078e0018 */
[----:B------:R-:W-:Y:S02]  /*cb880*/  IMAD.MOV.U32 R5, RZ, RZ, R26 ;  /* 0x000000ffff057224 */ /* 0x000fe400078e001a */
        /* <DEDUP_REMOVED lines=16> */
[----:B----4-:R-:W-:-:S03]  /*cb990*/  IADD3.X R49, R49, R0, RZ, P3, !PT ;  /* 0x0000000031317210 */ /* 0x010fc60001ffe4ff */
        /* <DEDUP_REMOVED lines=37> */
[----:B------:R-:W-:Y:S04]  /*cbbf0*/  STL [R1+0x24d8], R24 ;  /* 0x0024d81801007387 */ /* 0x000fe80000100800 */
[----:B------:R-:W3:Y:S01]  /*cbc00*/  LDL.LU R26, [R1+0x2644] ;  /* 0x00264400011a7983 */ /* 0x000ee20000300800 */
[----:B------:R-:W-:-:S03]  /*cbc10*/  IMAD.MOV.U32 R5, RZ, RZ, R48 ;  /* 0x000000ffff057224 */ /* 0x000fc600078e0030 */
[----:B------:R1:W-:Y:S04]  /*cbc20*/  STL [R1+0x24d4], R27 ;  /* 0x0024d41b01007387 */ /* 0x0003e80000100800 */
[----:B------:R-:W3:Y:S04]  /*cbc30*/  LDL.LU R48, [R1+0x264c] ;  /* 0x00264c0001307983 */ /* 0x000ee80000300800 */
[----:B------:R1:W-:Y:S02]  /*cbc40*/  LDGSTS.E [R2+0x14c00], [R4.64], P1 ;  /* 0x14c0000004027fae */ /* 0x0003e40008921844 */
[----:B-1----:R-:W-:Y:S01]  /*cbc50*/  MOV R4, R24 ;  /* 0x0000001800047202 */ /* 0x002fe20000000f00 */
[----:B------:R-:W-:-:S02]  /*cbc60*/  IMAD.MOV.U32 R5, RZ, RZ, R27 ;  /* 0x000000ffff057224 */ /* 0x000fc400078e001b */
[----:B------:R-:W3:Y:S04]  /*cbc70*/  LDL.LU R27, [R1+0x26c8] ;  /* 0x0026c800011b7983 */ /* 0x000ee80000300800 */
[----:B------:R-:W3:Y:S04]  /*cbc80*/  LDL.LU R24, [R1+0x26d0] ;  /* 0x0026d00001187983 */ /* 0x000ee80000300800 */
[----:B------:R1:W-:Y:S01]  /*cbc90*/  LDGSTS.E [R2+0x14d00], [R4.64], P0 ;  /* 0x14d0000004027fae */ /* 0x0003e20008121844 */
[----:B----4-:R-:W-:-:S05]  /*cbca0*/  IADD3 R25, P2, R25, R165, RZ ;  /* 0x000000a519197210 */ /* 0x010fca0007f5e0ff */
[----:B------:R-:W-:Y:S01]  /*cbcb0*/  STL [R1+0x2538], R25 ;  /* 0x0025381901007387 */ /* 0x000fe20000100800 */
[----:B------:R-:W-:Y:S01]  /*cbcc0*/  IADD3 R6, P3, R6, R165, RZ ;  /* 0x000000a506067210 */ /* 0x000fe20007f7e0ff */
[----:B--2---:R-:W-:-:S03]  /*cbcd0*/  IMAD.X R49, R49, 0x1, R0, P2 ;  /* 0x0000000131317824 */ /* 0x004fc600010e0600 */
[----:B---3--:R-:W-:Y:S02]  /*cbce0*/  IADD3.X R10, R10, R0, RZ, P3, !PT ;  /* 0x000000000a0a7210 */ /* 0x008fe40001ffe4ff */
[----:B------:R2:W-:Y:S01]  /*cbcf0*/  STL [R1+0x2534], R49 ;  /* 0x0025343101007387 */ /* 0x0005e20000100800 */
[----:B-1----:R-:W-:-:S03]  /*cbd00*/  IMAD.MOV.U32 R5, RZ, RZ, R49 ;  /* 0x000000ffff057224 */ /* 0x002fc600078e0031 */
[----:B------:R-:W-:Y:S01]  /*cbd10*/  STL [R1+0x2540], R6 ;  /* 0x0025400601007387 */ /* 0x000fe20000100800 */
[----:B------:R-:W-:-:S03]  /*cbd20*/  IMAD.MOV.U32 R4, RZ, RZ, R25 ;  /* 0x000000ffff047224 */ /* 0x000fc600078e0019 */
[----:B--2---:R-:W2:Y:S04]  /*cbd30*/  LDL.LU R49, [R1+0x26c4] ;  /* 0x0026c40001317983 */ /* 0x004ea80000300800 */
[----:B------:R1:W-:Y:S04]  /*cbd40*/  STL [R1+0x253c], R10 ;  /* 0x00253c0a01007387 */ /* 0x0003e80000100800 */
[----:B------:R-:W3:Y:S04]  /*cbd50*/  LDL.LU R25, [R1+0x26cc] ;  /* 0x0026cc0001197983 */ /* 0x000ee80000300800 */
[----:B------:R4:W-:Y:S01]  /*cbd60*/  LDGSTS.E [R2+0x15c00], [R4.64], P1 ;  /* 0x15c0000004027fae */ /* 0x0009e20008921844 */
[-C--:B------:R-:W-:Y:S01]  /*cbd70*/  IADD3 R8, P2, R8, R165.reuse, RZ ;  /* 0x000000a508087210 */ /* 0x080fe20007f5e0ff */
[----:B----4-:R-:W-:Y:S01]  /*cbd80*/  IMAD.MOV.U32 R5, RZ, RZ, R10 ;  /* 0x000000ffff057224 */ /* 0x010fe200078e000a */
[----:B------:R-:W-:Y:S01]  /*cbd90*/  MOV R4, R6 ;  /* 0x0000000600047202 */ /* 0x000fe20000000f00 */
[----:B-1----:R-:W4:Y:S04]  /*cbda0*/  LDL.LU R10, [R1+0x27b8] ;  /* 0x0027b800010a7983 */ /* 0x002f280000300800 */
[----:B------:R-:W4:Y:S01]  /*cbdb0*/  LDL.LU R6, [R1+0x27c0] ;  /* 0x0027c00001067983 */ /* 0x000f220000300800 */
[----:B------:R-:W-:Y:S01]  /*cbdc0*/  IADD3 R50, P3, R50, R165, RZ ;  /* 0x000000a532327210 */ /* 0x000fe20007f7e0ff */
[----:B------:R-:W-:-:S02]  /*cbdd0*/  IMAD.X R11, R11, 0x1, R0, P2 ;  /* 0x000000010b0b7824 */ /* 0x000fc400010e0600 */
[----:B------:R-:W-:Y:S01]  /*cbde0*/  STL [R1+0x25c8], R8 ;  /* 0x0025c80801007387 */ /* 0x000fe20000100800 */
[----:B------:R-:W-:-:S03]  /*cbdf0*/  IADD3.X R51, R51, R0, RZ, P3, !PT ;  /* 0x0000000033337210 */ /* 0x000fc60001ffe4ff */
[----:B------:R1:W-:Y:S04]  /*cbe00*/  LDGSTS.E [R2+0x15d00], [R4.64], P0 ;  /* 0x15d0000004027fae */ /* 0x0003e80008121844 */
[----:B------:R1:W-:Y:S04]  /*cbe10*/  STL [R1+0x25c4], R11 ;  /* 0x0025c40b01007387 */ /* 0x0003e80000100800 */
[----:B------:R-:W-:Y:S01]  /*cbe20*/  STL [R1+0x25d0], R50 ;  /* 0x0025d03201007387 */ /* 0x000fe20000100800 */
[----:B-1----:R-:W-:-:S03]  /*cbe30*/  IMAD.MOV.U32 R5, RZ, RZ, R11 ;  /* 0x000000ffff057224 */ /* 0x002fc600078e000b */
[----:B------:R-:W4:Y:S01]  /*cbe40*/  LDL.LU R11, [R1+0x27b4] ;  /* 0x0027b400010b7983 */ /* 0x000f220000300800 */
[----:B------:R-:W-:-:S03]  /*cbe50*/  IMAD.MOV.U32 R4, RZ, RZ, R8 ;  /* 0x000000ffff047224 */ /* 0x000fc600078e0008 */
[----:B------:R-:W-:Y:S04]  /*cbe60*/  STL [R1+0x25cc], R51 ;  /* 0x0025cc3301007387 */ /* 0x000fe80000100800 */
[----:B------:R-:W4:Y:S01]  /*cbe70*/  LDL.LU R8, [R1+0x27bc] ;  /* 0x0027bc0001087983 */ /* 0x000f220000300800 */
[----:B------:R-:W-:-:S03]  /*cbe80*/  IADD3 R7, P2, R7, R165, RZ ;  /* 0x000000a507077210 */ /* 0x000fc60007f5e0ff */
[----:B------:R1:W-:Y:S01]  /*cbe90*/  LDGSTS.E [R2+0x16c00], [R4.64], P1 ;  /* 0x16c0000004027fae */ /* 0x0003e20008921844 */
[----:B------:R-:W-:-:S03]  /*cbea0*/  IADD3 R9, P3, R9, R165, RZ ;  /* 0x000000a509097210 */ /* 0x000fc60007f7e0ff */
[----:B------:R1:W-:Y:S02]  /*cbeb0*/  STL [R1+0x2648], R7 ;  /* 0x0026480701007387 */ /* 0x0003e40000100800 */
[----:B-1----:R-:W-:Y:S01]  /*cbec0*/  MOV R4, R50 ;  /* 0x0000003200047202 */ /* 0x002fe20000000f00 */
[----:B------:R-:W-:-:S05]  /*cbed0*/  IMAD.MOV.U32 R5, RZ, RZ, R51 ;  /* 0x000000ffff057224 */ /* 0x000fca00078e0033 */
[----:B------:R1:W-:Y:S01]  /*cbee0*/  LDGSTS.E [R2+0x16d00], [R4.64], P0 ;  /* 0x16d0000004027fae */ /* 0x0003e20008121844 */
[----:B------:R-:W-:Y:S02]  /*cbef0*/  IMAD.X R26, R26, 0x1, R0, P2 ;  /* 0x000000011a1a7824 */ /* 0x000fe400010e0600 */
[----:B-1----:R-:W-:-:S03]  /*cbf00*/  IMAD.MOV.U32 R4, RZ, RZ, R7 ;  /* 0x000000ffff047224 */ /* 0x002fc600078e0007 */
[----:B------:R1:W-:Y:S01]  /*cbf10*/  STL [R1+0x2644], R26 ;  /* 0x0026441a01007387 */ /* 0x0003e20000100800 */
[----:B------:R-:W-:Y:S01]  /*cbf20*/  IMAD.MOV.U32 R5, RZ, RZ, R26 ;  /* 0x000000ffff057224 */ /* 0x000fe200078e001a */
[----:B------:R-:W-:Y:S02]  /*cbf30*/  IADD3.X R48, R48, R0, RZ, P3, !PT ;  /* 0x0000000030307210 */ /* 0x000fe40001ffe4ff */
[----:B------:R1:W-:Y:S04]  /*cbf40*/  STL [R1+0x2650], R9 ;  /* 0x0026500901007387 */ /* 0x0003e80000100800 */
[----:B------:R-:W4:Y:S04]  /*cbf50*/  LDL.LU R7, [R1+0x2828] ;  /* 0x0028280001077983 */ /* 0x000f280000300800 */
[----:B------:R1:W-:Y:S04]  /*cbf60*/  STL [R1+0x264c], R48 ;  /* 0x00264c3001007387 */ /* 0x0003e80000100800 */
[----:B------:R1:W-:Y:S04]  /*cbf70*/  LDGSTS.E [R2+0x17c00], [R4.64], P1 ;  /* 0x17c0000004027fae */ /* 0x0003e80008921844 */
[----:B-1----:R-:W4:Y:S01]  /*cbf80*/  LDL.LU R26, [R1+0x2830] ;  /* 0x00283000011a7983 */ /* 0x002f220000300800 */
[----:B------:R-:W-:-:S03]  /*cbf90*/  MOV R4, R9 ;  /* 0x0000000900047202 */ /* 0x000fc60000000f00 */
[----:B------:R-:W4:Y:S01]  /*cbfa0*/  LDL.LU R9, [R1+0x2824] ;  /* 0x0028240001097983 */ /* 0x000f220000300800 */
[-C--:B------:R-:W-:Y:S01]  /*cbfb0*/  IADD3 R27, P2, R27, R165.reuse, RZ ;  /* 0x000000a51b1b7210 */ /* 0x080fe20007f5e0ff */
[----:B------:R-:W-:Y:S02]  /*cbfc0*/  IMAD.MOV.U32 R5, RZ, RZ, R48 ;  /* 0x000000ffff057224 */ /* 0x000fe400078e0030 */
[----:B------:R-:W4:Y:S01]  /*cbfd0*/  LDL.LU R48, [R1+0x282c] ;  /* 0x00282c0001307983 */ /* 0x000f220000300800 */
[----:B------:R-:W-:-:S03]  /*cbfe0*/  IADD3 R24, P3, R24, R165, RZ ;  /* 0x000000a518187210 */ /* 0x000fc60007f7e0ff */
[----:B------:R1:W-:Y:S04]  /*cbff0*/  STL [R1+0x26c8], R27 ;  /* 0x0026c81b01007387 */ /* 0x0003e80000100800 */
[----:B------:R1:W-:Y:S02]  /*cc000*/  LDGSTS.E [R2+0x17d00], [R4.64], P0 ;  /* 0x17d0000004027fae */ /* 0x0003e40008121844 */
[----:B-1----:R-:W-:Y:S02]  /*cc010*/  IMAD.MOV.U32 R4, RZ, RZ, R27 ;  /* 0x000000ffff047224 */ /* 0x002fe400078e001b */
[----:B--2---:R-:W-:-:S05]  /*cc020*/  IMAD.X R49, R49, 0x1, R0, P2 ;  /* 0x0000000131317824 */ /* 0x004fca00010e0600 */
[----:B------:R1:W-:Y:S01]  /*cc030*/  STL [R1+0x26c4], R49 ;  /* 0x0026c43101007387 */ /* 0x0003e20000100800 */
[----:B---3--:R-:W-:-:S03]  /*cc040*/  IADD3.X R25, R25, R0, RZ, P3, !PT ;  /* 0x0000000019197210 */ /* 0x008fc60001ffe4ff */
        /* <DEDUP_REMOVED lines=11> */
[----:B-1----:R-:W-:Y:S01]  /*cc100*/  MOV R4, R24 ;  /* 0x0000001800047202 */ /* 0x002fe20000000f00 */
[----:B------:R-:W-:-:S05]  /*cc110*/  IMAD.MOV.U32 R5, RZ, RZ, R25 ;  /* 0x000000ffff057224 */ /* 0x000fca00078e0019 */
[----:B------:R1:W-:Y:S01]  /*cc120*/  LDGSTS.E [R2+0x18d00], [R4.64], P0 ;  /* 0x18d0000004027fae */ /* 0x0003e20008121844 */
[----:B------:R-:W-:-:S05]  /*cc130*/  IMAD.X R11, R11, 0x1, R0, P2 ;  /* 0x000000010b0b7824 */ /* 0x000fca00010e0600 */
[----:B------:R4:W-:Y:S01]  /*cc140*/  STL [R1+0x27b4], R11 ;  /* 0x0027b40b01007387 */ /* 0x0009e20000100800 */
[----:B------:R-:W-:-:S03]  /*cc150*/  IADD3.X R8, R8, R0, RZ, P3, !PT ;  /* 0x0000000008087210 */ /* 0x000fc60001ffe4ff */
[----:B------:R4:W-:Y:S01]  /*cc160*/  STL [R1+0x27c0], R6 ;  /* 0x0027c00601007387 */ /* 0x0009e20000100800 */
[----:B-1----:R-:W-:-:S03]  /*cc170*/  IMAD.MOV.U32 R4, RZ, RZ, R10 ;  /* 0x000000ffff047224 */ /* 0x002fc600078e000a */
[----:B--2---:R-:W2:Y:S04]  /*cc180*/  LDL.LU R24, [R1+0x2948] ;  /* 0x0029480001187983 */ /* 0x004ea80000300800 */
[----:B------:R1:W-:Y:S04]  /*cc190*/  STL [R1+0x27bc], R8 ;  /* 0x0027bc0801007387 */ /* 0x0003e80000100800 */
[----:B----4-:R-:W4:Y:S04]  /*cc1a0*/  LDL.LU R10, [R1+0x2950] ;  /* 0x00295000010a7983 */ /* 0x010f280000300800 */
[----:B------:R-:W4:Y:S01]  /*cc1b0*/  LDL.LU R25, [R1+0x2944] ;  /* 0x0029440001197983 */ /* 0x000f220000300800 */
[----:B------:R-:W-:-:S03]  /*cc1c0*/  IMAD.MOV.U32 R5, RZ, RZ, R11 ;  /* 0x000000ffff057224 */ /* 0x000fc600078e000b */
[----:B------:R-:W4:Y:S04]  /*cc1d0*/  LDL.LU R11, [R1+0x294c] ;  /* 0x00294c00010b7983 */ /* 0x000f280000300800 */
[----:B------:R1:W-:Y:S02]  /*cc1e0*/  LDGSTS.E [R2+0x19c00], [R4.64], P1 ;  /* 0x19c0000004027fae */ /* 0x0003e40008921844 */
[----:B-1----:R-:W-:Y:S01]  /*cc1f0*/  MOV R4, R6 ;  /* 0x0000000600047202 */ /* 0x002fe20000000f00 */
[----:B------:R-:W-:Y:S01]  /*cc200*/  IMAD.MOV.U32 R5, RZ, RZ, R8 ;  /* 0x000000ffff057224 */ /* 0x000fe200078e0008 */
[----:B------:R-:W4:Y:S01]  /*cc210*/  LDL.LU R6, [R1+0x29a8] ;  /* 0x0029a80001067983 */ /* 0x000f220000300800 */
[----:B------:R-:W-:-:S03]  /*cc220*/  IADD3 R7, P2, R7, R165, RZ ;  /* 0x000000a507077210 */ /* 0x000fc60007f5e0ff */
[----:B------:R-:W4:Y:S04]  /*cc230*/  LDL.LU R8, [R1+0x29b0] ;  /* 0x0029b00001087983 */ /* 0x000f280000300800 */
[----:B------:R1:W-:Y:S04]  /*cc240*/  STL [R1+0x2828], R7 ;  /* 0x0028280701007387 */ /* 0x0003e80000100800 */
[----:B------:R1:W-:Y:S01]  /*cc250*/  LDGSTS.E [R2+0x19d00], [R4.64], P0 ;  /* 0x19d0000004027fae */ /* 0x0003e20008121844 */
[----:B------:R-:W-:Y:S01]  /*cc260*/  IADD3 R26, P3, R26, R165, RZ ;  /* 0x000000a51a1a7210 */ /* 0x000fe20007f7e0ff */
[----:B------:R-:W-:-:S02]  /*cc270*/  IMAD.X R9, R9, 0x1, R0, P2 ;  /* 0x0000000109097824 */ /* 0x000fc400010e0600 */
[----:B-1----:R-:W-:-:S03]  /*cc280*/  IMAD.MOV.U32 R4, RZ, RZ, R7 ;  /* 0x000000ffff047224 */ /* 0x002fc600078e0007 */
[----:B------:R1:W-:Y:S01]  /*cc290*/  STL [R1+0x2824], R9 ;  /* 0x0028240901007387 */ /* 0x0003e20000100800 */
[----:B------:R-:W-:-:S03]  /*cc2a0*/  IADD3.X R48, R48, R0, RZ, P3, !PT ;  /* 0x0000000030307210 */ /* 0x000fc60001ffe4ff */
[----:B------:R1:W-:Y:S04]  /*cc2b0*/  STL [R1+0x2830], R26 ;  /* 0x0028301a01007387 */ /* 0x0003e80000100800 */
[----:B------:R-:W4:Y:S01]  /*cc2c0*/  LDL.LU R7, [R1+0x29a4] ;  /* 0x0029a40001077983 */ /* 0x000f220000300800 */
[----:B------:R-:W-:-:S03]  /*cc2d0*/  IMAD.MOV.U32 R5, RZ, RZ, R9 ;  /* 0x000000ffff057224 */ /* 0x000fc600078e0009 */
[----:B------:R1:W-:Y:S04]  /*cc2e0*/  STL [R1+0x282c], R48 ;  /* 0x00282c3001007387 */ /* 0x0003e80000100800 */
[----:B-1----:R-:W4:Y:S04]  /*cc2f0*/  LDL.LU R9, [R1+0x29ac] ;  /* 0x0029ac0001097983 */ /* 0x002f280000300800 */
[----:B------:R1:W-:Y:S02]  /*cc300*/  LDGSTS.E [R2+0x1ac00], [R4.64], P1 ;  /* 0x1ac0000004027fae */ /* 0x0003e40008921844 */
[----:B-1----:R-:W-:Y:S01]  /*cc310*/  MOV R4, R26 ;  /* 0x0000001a00047202 */ /* 0x002fe20000000f00 */
[----:B------:R-:W-:Y:S01]  /*cc320*/  IMAD.MOV.U32 R5, RZ, RZ, R48 ;  /* 0x000000ffff057224 */ /* 0x000fe200078e0030 */
[----:B------:R-:W4:Y:S04]  /*cc330*/  LDL.LU R26, [R1+0x2a08] ;  /* 0x002a0800011a7983 */ /* 0x000f280000300800 */
[----:B------:R-:W4:Y:S04]  /*cc340*/  LDL.LU R48, [R1+0x2a10] ;  /* 0x002a100001307983 */ /* 0x000f280000300800 */
[----:B------:R1:W-:Y:S01]  /*cc350*/  LDGSTS.E [R2+0x1ad00], [R4.64], P0 ;  /* 0x1ad0000004027fae */ /* 0x0003e20008121844 */
[----:B---3--:R-:W-:-:S05]  /*cc360*/  IADD3 R27, P2, R27, R165, RZ ;  /* 0x000000a51b1b7210 */ /* 0x008fca0007f5e0ff */
[----:B------:R3:W-:Y:S01]  /*cc370*/  STL [R1+0x28a0], R27 ;  /* 0x0028a01b01007387 */ /* 0x0007e20000100800 */
[----:B------:R-:W-:Y:S01]  /*cc380*/  IADD3 R50, P3, R50, R165, RZ ;  /* 0x000000a532327210 */ /* 0x000fe20007f7e0ff */
[----:B------:R-:W-:Y:S02]  /*cc390*/  IMAD.X R49, R49, 0x1, R0, P2 ;  /* 0x0000000131317824 */ /* 0x000fe400010e0600 */
[----:B-1----:R-:W-:-:S03]  /*cc3a0*/  IMAD.MOV.U32 R4, RZ, RZ, R27 ;  /* 0x000000ffff047224 */ /* 0x002fc600078e001b */
[----:B------:R1:W-:Y:S01]  /*cc3b0*/  STL [R1+0x289c], R49 ;  /* 0x00289c3101007387 */ /* 0x0003e20000100800 */
[----:B------:R-:W-:-:S03]  /*cc3c0*/  IADD3.X R51, R51, R0, RZ, P3, !PT ;  /* 0x0000000033337210 */ /* 0x000fc60001ffe4ff */
        /* <DEDUP_REMOVED lines=13> */
[----:B------:R-:W-:-:S03]  /*cc4a0*/  IADD3.X R11, R11, R0, RZ, P3, !PT ;  /* 0x000000000b0b7210 */ /* 0x000fc60001ffe4ff */
[----:B------:R-:W-:Y:S04]  /*cc4b0*/  STL [R1+0x2950], R10 ;  /* 0x0029500a01007387 */ /* 0x000fe80000100800 */
[----:B------:R-:W2:Y:S04]  /*cc4c0*/  LDL.LU R55, [R1+0x2a64] ;  /* 0x002a640001377983 */ /* 0x000ea80000300800 */
[----:B------:R-:W-:Y:S04]  /*cc4d0*/  STL [R1+0x294c], R11 ;  /* 0x00294c0b01007387 */ /* 0x000fe80000100800 */
[----:B------:R-:W2:Y:S01]  /*cc4e0*/  LDL.LU R57, [R1+0x2a6c] ;  /* 0x002a6c0001397983 */ /* 0x000ea20000300800 */
[----:B-1----:R-:W-:Y:S01]  /*cc4f0*/  MOV R4, R50 ;  /* 0x0000003200047202 */ /* 0x002fe20000000f00 */
[----:B------:R-:W-:Y:S01]  /*cc500*/  IMAD.MOV.U32 R5, RZ, RZ, R51 ;  /* 0x000000ffff057224 */ /* 0x000fe200078e0033 */
[----:B------:R-:W-:-:S04]  /*cc510*/  IADD3 R6, P2, R6, R165, RZ ;  /* 0x000000a506067210 */ /* 0x000fc80007f5e0ff */
[----:B------:R1:W-:Y:S01]  /*cc520*/  LDGSTS.E [R2+0x1bd00], [R4.64], P0 ;  /* 0x1bd0000004027fae */ /* 0x0003e20008121844 */
[----:B------:R-:W-:Y:S01]  /*cc530*/  IADD3 R8, P3, R8, R165, RZ ;  /* 0x000000a508087210 */ /* 0x000fe20007f7e0ff */
[----:B-1----:R-:W-:Y:S02]  /*cc540*/  IMAD.MOV.U32 R4, RZ, RZ, R24 ;  /* 0x000000ffff047224 */ /* 0x002fe400078e0018 */
[----:B------:R-:W-:-:S05]  /*cc550*/  IMAD.MOV.U32 R5, RZ, RZ, R25 ;  /* 0x000000ffff057224 */ /* 0x000fca00078e0019 */
[----:B------:R1:W-:Y:S04]  /*cc560*/  LDGSTS.E [R2+0x1cc00], [R4.64], P1 ;  /* 0x1cc0000004027fae */ /* 0x0003e80008921844 */
[----:B------:R-:W-:Y:S01]  /*cc570*/  STL [R1+0x29a8], R6 ;  /* 0x0029a80601007387 */ /* 0x000fe20000100800 */
[----:B-1----:R-:W-:Y:S01]  /*cc580*/  MOV R4, R10 ;  /* 0x0000000a00047202 */ /* 0x002fe20000000f00 */
[----:B------:R-:W-:Y:S02]  /*cc590*/  IMAD.MOV.U32 R5, RZ, RZ, R11 ;  /* 0x000000ffff057224 */ /* 0x000fe400078e000b */
[----:B------:R-:W-:-:S03]  /*cc5a0*/  IMAD.X R7, R7, 0x1, R0, P2 ;  /* 0x0000000107077824 */ /* 0x000fc600010e0600 */
[----:B------:R1:W-:Y:S04]  /*cc5b0*/  LDGSTS.E [R2+0x1cd00], [R4.64], P0 ;  /* 0x1cd0000004027fae */ /* 0x0003e80008121844 */
[----:B------:R1:W-:Y:S01]  /*cc5c0*/  STL [R1+0x29a4], R7 ;  /* 0x0029a40701007387 */ /* 0x0003e20000100800 */
[----:B------:R-:W-:-:S03]  /*cc5d0*/  IADD3.X R9, R9, R0, RZ, P3, !PT ;  /* 0x0000000009097210 */ /* 0x000fc60001ffe4ff */
[----:B------:R-:W-:Y:S01]  /*cc5e0*/  STL [R1+0x29b0], R8 ;  /* 0x0029b00801007387 */ /* 0x000fe20000100800 */
[----:B-1----:R-:W-:Y:S02]  /*cc5f0*/  IMAD.MOV.U32 R4, RZ, RZ, R6 ;  /* 0x000000ffff047224 */ /* 0x002fe400078e0006 */
[----:B------:R-:W-:Y:S02]  /*cc600*/  IMAD.MOV.U32 R5, RZ, RZ, R7 ;  /* 0x000000ffff057224 */ /* 0x000fe400078e0007 */
[----:B------:R-:W2:Y:S04]  /*cc610*/  LDL.LU.64 R6, [R1+0x1838] ;  /* 0x0018380001067983 */ /* 0x000ea80000300a00 */
[----:B------:R1:W-:Y:S04]  /*cc620*/  LDGSTS.E [R2+0x1dc00], [R4.64], P1 ;  /* 0x1dc0000004027fae */ /* 0x0003e80008921844 */
[----:B------:R1:W-:Y:S01]  /*cc630*/  STL [R1+0x29ac], R9 ;  /* 0x0029ac0901007387 */ /* 0x0003e20000100800 */
[----:B------:R-:W-:-:S02]  /*cc640*/  IADD3 R26, P2, R26, R165, RZ ;  /* 0x000000a51a1a7210 */ /* 0x000fc40007f5e0ff */
[----:B-1----:R-:W-:Y:S01]  /*cc650*/  MOV R4, R8 ;  /* 0x0000000800047202 */ /* 0x002fe20000000f00 */
[----:B------:R-:W-:Y:S02]  /*cc660*/  IMAD.MOV.U32 R5, RZ, RZ, R9 ;  /* 0x000000ffff057224 */ /* 0x000fe400078e0009 */
[----:B------:R-:W2:Y:S04]  /*cc670*/  LDL.LU.64 R8, [R1+0x1640] ;  /* 0x0016400001087983 */ /* 0x000ea80000300a00 */
[----:B------:R-:W2:Y:S01]  /*cc680*/  LDL.LU.64 R10, [R1+0x15f8] ;  /* 0x0015f800010a7983 */ /* 0x000ea20000300a00 */
[----:B------:R-:W-:-:S03]  /*cc690*/  IADD3 R48, P3, R48, R165, RZ ;  /* 0x000000a530307210 */ /* 0x000fc60007f7e0ff */
[----:B------:R-:W2:Y:S04]  /*cc6a0*/  LDL.LU.64 R24, [R1+0x15f0] ;  /* 0x0015f00001187983 */ /* 0x000ea80000300a00 */
        /* <DEDUP_REMOVED lines=9> */
[----:B-1----:R-:W4:Y:S04]  /*cc740*/  LDL.LU.64 R26, [R1+0x15a8] ;  /* 0x0015a800011a7983 */ /* 0x002f280000300a00 */
[----:B------:R1:W-:Y:S01]  /*cc750*/  STL [R1+0x2a0c], R49 ;  /* 0x002a0c3101007387 */ /* 0x0003e20000100800 */
[----:B---3--:R-:W-:Y:S01]  /*cc760*/  MOV R4, R48 ;  /* 0x0000003000047202 */ /* 0x008fe20000000f00 */
[----:B------:R-:W-:-:S02]  /*cc770*/  IMAD.MOV.U32 R5, RZ, RZ, R49 ;  /* 0x000000ffff057224 */ /* 0x000fc400078e0031 */
[----:B-1----:R-:W3:Y:S01]  /*cc780*/  LDL.LU.64 R48, [R1+0x15a0] ;  /* 0x0015a00001307983 */ /* 0x002ee20000300a00 */
[----:B------:R-:W-:-:S03]  /*cc790*/  IADD3 R54, P2, R54, R165, RZ ;  /* 0x000000a536367210 */ /* 0x000fc60007f5e0ff */
[----:B------:R-:W3:Y:S01]  /*cc7a0*/  LDL.LU.64 R50, [R1+0x1558] ;  /* 0x0015580001327983 */ /* 0x000ee20000300a00 */
[----:B------:R-:W-:-:S03]  /*cc7b0*/  IADD3 R56, P3, R56, R165, RZ ;  /* 0x000000a538387210 */ /* 0x000fc60007f7e0ff */
[----:B------:R-:W3:Y:S04]  /*cc7c0*/  LDL.LU.64 R52, [R1+0x1550] ;  /* 0x0015500001347983 */ /* 0x000ee80000300a00 */
[----:B------:R-:W-:Y:S04]  /*cc7d0*/  STL [R1+0x2a68], R54 ;  /* 0x002a683601007387 */ /* 0x000fe80000100800 */
[----:B------:R1:W-:Y:S01]  /*cc7e0*/  LDGSTS.E [R2+0x1ed00], [R4.64], P0 ;  /* 0x1ed0000004027fae */ /* 0x0003e20008121844 */
[----:B--2---:R-:W-:Y:S02]  /*cc7f0*/  IMAD.X R55, R55, 0x1, R0, P2 ;  /* 0x0000000137377824 */ /* 0x004fe400010e0600 */
[----:B-1----:R-:W-:-:S02]  /*cc800*/  IMAD.MOV.U32 R4, RZ, RZ, R54 ;  /* 0x000000ffff047224 */ /* 0x002fc400078e0036 */
[----:B------:R-:W-:Y:S01]  /*cc810*/  IMAD.MOV.U32 R5, RZ, RZ, R55 ;  /* 0x000000ffff057224 */ /* 0x000fe200078e0037 */
[----:B------:R1:W-:Y:S01]  /*cc820*/  STL [R1+0x2a64], R55 ;  /* 0x002a643701007387 */ /* 0x0003e20000100800 */
[----:B------:R-:W-:-:S03]  /*cc830*/  IADD3.X R57, R57, R0, RZ, P3, !PT ;  /* 0x0000000039397210 */ /* 0x000fc60001ffe4ff */
[----:B------:R-:W-:Y:S04]  /*cc840*/  STL [R1+0x2a70], R56 ;  /* 0x002a703801007387 */ /* 0x000fe80000100800 */
[----:B------:R2:W-:Y:S04]  /*cc850*/  LDGSTS.E [R2+0x1fc00], [R4.64], P1 ;  /* 0x1fc0000004027fae */ /* 0x0005e80008921844 */
[----:B-1----:R-:W3:Y:S04]  /*cc860*/  LDL.LU.64 R54, [R1+0x1508] ;  /* 0x0015080001367983 */ /* 0x002ee80000300a00 */
[----:B------:R1:W-:Y:S01]  /*cc870*/  STL [R1+0x2a6c], R57 ;  /* 0x002a6c3901007387 */ /* 0x0003e20000100800 */
[----:B--2---:R-:W-:Y:S01]  /*cc880*/  MOV R4, R56 ;  /* 0x0000003800047202 */ /* 0x004fe20000000f00 */
[----:B------:R-:W-:-:S02]  /*cc890*/  IMAD.MOV.U32 R5, RZ, RZ, R57 ;  /* 0x000000ffff057224 */ /* 0x000fc400078e0039 */
        /* <DEDUP_REMOVED lines=56> */
[--C-:B------:R-:W-:Y:S01]  /*ccc20*/  IMAD.X R9, R11, 0x1, R0.reuse, P2 ;  /* 0x000000010b097824 */ /* 0x100fe200010e0600 */
[-C--:B------:R-:W-:Y:S01]  /*ccc30*/  IADD3 R10, P2, R24, R165.reuse, RZ ;  /* 0x000000a5180a7210 */ /* 0x080fe20007f5e0ff */
[----:B------:R-:W2:Y:S04]  /*ccc40*/  LDL.LU.64 R156, [R1+0xd20] ;  /* 0x000d2000019c7983 */ /* 0x000ea80000300a00 */
[----:B------:R-:W-:Y:S01]  /*ccc50*/  IMAD.X R11, R25, 0x1, R0, P2 ;  /* 0x00000001190b7824 */ /* 0x000fe200010e0600 */
[----:B------:R-:W2:Y:S04]  /*ccc60*/  LDL.LU.64 R158, [R1+0xd18] ;  /* 0x000d1800019e7983 */ /* 0x000ea80000300a00 */
[----:B------:R-:W2:Y:S04]  /*ccc70*/  LDL.LU.64 R160, [R1+0xd10] ;  /* 0x000d100001a07983 */ /* 0x000ea80000300a00 */
[----:B------:R-:W2:Y:S04]  /*ccc80*/  LDL.LU.64 R162, [R1+0xd08] ;  /* 0x000d080001a27983 */ /* 0x000ea80000300a00 */
[----:B------:R-:W2:Y:S01]  /*ccc90*/  LDL.LU.64 R168, [R1+0xd00] ;  /* 0x000d000001a87983 */ /* 0x000ea20000300a00 */
[----:B----4-:R-:W-:-:S03]  /*ccca0*/  IADD3 R24, P2, R26, R165, RZ ;  /* 0x000000a51a187210 */ /* 0x010fc60007f5e0ff */
[----:B------:R1:W-:Y:S01]  /*cccb0*/  LDGSTS.E [R2+0x20c00], [R4.64], P1 ;  /* 0x20c0000004027fae */ /* 0x0003e20008921844 */
[----:B------:R-:W-:-:S03]  /*cccc0*/  IADD3.X R25, R27, R0, RZ, P2, !PT ;  /* 0x000000001b197210 */ /* 0x000fc600017fe4ff */
[----:B------:R1:W-:Y:S04]  /*cccd0*/  STL.64 [R1+0x1838], R4 ;  /* 0x0018380401007387 */ /* 0x0003e80000100a00 */
[----:B------:R4:W-:Y:S01]  /*ccce0*/  LDGSTS.E [R2+0x20d00], [R6.64], P0 ;  /* 0x20d0000006027fae */ /* 0x0009e20008121844 */
[----:B---3--:R-:W-:-:S03]  /*cccf0*/  IADD3 R26, P2, R48, R165, RZ ;  /* 0x000000a5301a7210 */ /* 0x008fc60007f5e0ff */
[----:B------:R-:W-:Y:S02]  /*ccd00*/  STL.64 [R1+0x1640], R6 ;  /* 0x0016400601007387 */ /* 0x000fe40000100a00 */
[--C-:B------:R-:W-:Y:S01]  /*ccd10*/  IMAD.X R27, R49, 0x1, R0.reuse, P2 ;  /* 0x00000001311b7824 */ /* 0x100fe200010e0600 */
[-C--:B------:R-:W-:Y:S01]  /*ccd20*/  IADD3 R48, P2, R50, R165.reuse, RZ ;  /* 0x000000a532307210 */ /* 0x080fe20007f5e0ff */
[----:B------:R2:W-:Y:S04]  /*ccd30*/  LDGSTS.E [R2+0x21c00], [R8.64], P1 ;  /* 0x21c0000008027fae */ /* 0x0005e80008921844 */
[----:B------:R-:W-:Y:S01]  /*ccd40*/  IMAD.X R49, R51, 0x1, R0, P2 ;  /* 0x0000000133317824 */ /* 0x000fe200010e0600 */
[-C--:B------:R-:W-:Y:S01]  /*ccd50*/  IADD3 R50, P2, R52, R165.reuse, RZ ;  /* 0x000000a534327210 */ /* 0x080fe20007f5e0ff */
[----:B------:R-:W-:Y:S03]  /*ccd60*/  STL.64 [R1+0x15f8], R8 ;  /* 0x0015f80801007387 */ /* 0x000fe60000100a00 */
[----:B------:R-:W-:Y:S01]  /*ccd70*/  IADD3.X R51, R53, R0, RZ, P2, !PT ;  /* 0x0000000035337210 */ /* 0x000fe200017fe4ff */
[----:B------:R1:W-:Y:S04]  /*ccd80*/  LDGSTS.E [R2+0x21d00], [R10.64], P0 ;  /* 0x21d000000a027fae */ /* 0x0003e80008121844 */
[----:B------:R-:W-:Y:S01]  /*ccd90*/  STL.64 [R1+0x15f0], R10 ;  /* 0x0015f00a01007387 */ /* 0x000fe20000100a00 */
[----:B------:R-:W-:-:S03]  /*ccda0*/  IADD3 R52, P2, R54, R165, RZ ;  /* 0x000000a536347210 */ /* 0x000fc60007f5e0ff */
[----:B------:R1:W-:Y:S02]  /*ccdb0*/  LDGSTS.E [R2+0x22c00], [R24.64], P1 ;  /* 0x22c0000018027fae */ /* 0x0003e40008921844 */
[----:B------:R-:W-:Y:S02]  /*ccdc0*/  IMAD.X R53, R55, 0x1, R0, P2 ;  /* 0x0000000137357824 */ /* 0x000fe400010e0600 */
[----:B------:R1:W-:Y:S04]  /*ccdd0*/  STL.64 [R1+0x15a8], R24 ;  /* 0x0015a81801007387 */ /* 0x0003e80000100a00 */
[----:B------:R1:W-:Y:S01]  /*ccde0*/  LDGSTS.E [R2+0x22d00], [R26.64], P0 ;  /* 0x22d000001a027fae */ /* 0x0003e20008121844 */
[----:B--2---:R-:W-:-:S03]  /*ccdf0*/  IADD3 R54, P2, R56, R165, RZ ;  /* 0x000000a538367210 */ /* 0x004fc60007f5e0ff */
[----:B------:R-:W-:Y:S02]  /*cce00*/  STL.64 [R1+0x15a0], R26 ;  /* 0x0015a01a01007387 */ /* 0x000fe40000100a00 */
[----:B------:R-:W-:Y:S01]  /*cce10*/  IMAD.X R55, R57, 0x1, R0, P2 ;  /* 0x0000000139377824 */ /* 0x000fe200010e0600 */
[-C--:B------:R-:W-:Y:S01]  /*cce20*/  IADD3 R56, P2, R58, R165.reuse, RZ ;  /* 0x000000a53a387210 */ /* 0x080fe20007f5e0ff */
[----:B------:R2:W-:Y:S03]  /*cce30*/  LDGSTS.E [R2+0x23c00], [R48.64], P1 ;  /* 0x23c0000030027fae */ /* 0x0005e60008921844 */
[----:B------:R-:W-:Y:S01]  /*cce40*/  IADD3.X R57, R59, R0, RZ, P2, !PT ;  /* 0x000000003b397210 */ /* 0x000fe200017fe4ff */
        /* <DEDUP_REMOVED lines=168> */
[----:B------:R-:W-:Y:S03]  /*cd8d0*/  STL.64 [R1+0xdf8], R116 ;  /* 0x000df87401007387 */ /* 0x000fe60000100a00 */
[----:B------:R-:W-:Y:S01]  /*cd8e0*/  IADD3.X R159, R161, R0, RZ, P2, !PT ;  /* 0x00000000a19f7210 */ /* 0x000fe200017fe4ff */
[----:B------:R-:W-:Y:S01]  /*cd8f0*/  STL.64 [R1+0xdf0], R118 ;  /* 0x000df07601007387 */ /* 0x000fe20000100a00 */
[----:B------:R-:W-:-:S03]  /*cd900*/  IADD3 R160, P2, R162, R165, RZ ;  /* 0x000000a5a2a07210 */ /* 0x000fc60007f5e0ff */
        /* <DEDUP_REMOVED lines=52> */
[----:B------:R1:W-:Y:S04]  /*cdc50*/  LDGSTS.E [R2+0x3bc00], [R144.64], P1 ;  /* 0x3bc0000090027fae */ /* 0x0003e80008921844 */
[----:B------:R-:W4:Y:S04]  /*cdc60*/  LDL.LU R11, [R1+0x2adc] ;  /* 0x002adc00010b7983 */ /* 0x000f280000300800 */
        /* <DEDUP_REMOVED lines=11> */
[----:B---3--:R-:W-:-:S02]  /*cdd20*/  IADD3 R4, P2, R4, R165, RZ ;  /* 0x000000a504047210 */ /* 0x008fc40007f5e0ff */
[----:B------:R-:W-:-:S03]  /*cdd30*/  IADD3 R24, P3, R24, R165, RZ ;  /* 0x000000a518187210 */ /* 0x000fc60007f7e0ff */
[----:B------:R-:W-:Y:S01]  /*cdd40*/  IMAD.X R5, R5, 0x1, R0, P2 ;  /* 0x0000000105057824 */ /* 0x000fe200010e0600 */
[----:B------:R-:W-:Y:S01]  /*cdd50*/  STL [R1+0x2c10], R4 ;  /* 0x002c100401007387 */ /* 0x000fe20000100800 */
[----:B--2---:R-:W-:-:S03]  /*cdd60*/  IADD3.X R49, R49, R0, RZ, P3, !PT ;  /* 0x0000000031317210 */ /* 0x004fc60001ffe4ff */
[----:B------:R1:W-:Y:S04]  /*cdd70*/  STL [R1+0x2c04], R5 ;  /* 0x002c040501007387 */ /* 0x0003e80000100800 */
[----:B------:R-:W-:Y:S04]  /*cdd80*/  STL [R1+0x2c08], R24 ;  /* 0x002c081801007387 */ /* 0x000fe80000100800 */
[----:B------:R2:W-:Y:S04]  /*cdd90*/  STL [R1+0x2bfc], R49 ;  /* 0x002bfc3101007387 */ /* 0x0005e80000100800 */
[----:B------:R-:W3:Y:S04]  /*cdda0*/  LDL.LU R25, [R1+0x2a90] ;  /* 0x002a900001197983 */ /* 0x000ee80000300800 */
[----:B------:R1:W-:Y:S04]  /*cddb0*/  LDGSTS.E [R2+0xe00], [R4.64], P1 ;  /* 0x00e0000004027fae */ /* 0x0003e80008921844 */
[----:B------:R-:W3:Y:S01]  /*cddc0*/  LDL.LU R6, [R1+0x2a88] ;  /* 0x002a880001067983 */ /* 0x000ee20000300800 */
[----:B------:R-:W-:-:S02]  /*cddd0*/  IADD3 R10, P2, R10, R165, RZ ;  /* 0x000000a50a0a7210 */ /* 0x000fc40007f5e0ff */
[----:B-1----:R-:W-:Y:S02]  /*cdde0*/  MOV R5, R49 ;  /* 0x0000003100057202 */ /* 0x002fe40000000f00 */
[----:B--2---:R-:W2:Y:S01]  /*cddf0*/  LDL.LU R49, [R1+0x2a84] ;  /* 0x002a840001317983 */ /* 0x004ea20000300800 */
[----:B------:R-:W-:-:S03]  /*cde00*/  IMAD.MOV.U32 R4, RZ, RZ, R24 ;  /* 0x000000ffff047224 */ /* 0x000fc600078e0018 */
[----:B------:R-:W2:Y:S01]  /*cde10*/  LDL.LU R24, [R1+0x1c68] ;  /* 0x001c680001187983 */ /* 0x000ea20000300800 */
[----:B----4-:R-:W-:Y:S01]  /*cde20*/  IADD3 R7, P3, R7, R165, RZ ;  /* 0x000000a507077210 */ /* 0x010fe20007f7e0ff */
[--C-:B------:R-:W-:Y:S02]  /*cde30*/  IMAD.X R27, R27, 0x1, R0.reuse, P2 ;  /* 0x000000011b1b7824 */ /* 0x100fe400010e0600 */
[----:B------:R1:W-:Y:S02]  /*cde40*/  STL [R1+0x2b90], R10 ;  /* 0x002b900a01007387 */ /* 0x0003e40000100800 */
[----:B------:R-:W-:Y:S02]  /*cde50*/  IMAD.X R8, R8, 0x1, R0, P3 ;  /* 0x0000000108087824 */ /* 0x000fe400018e0600 */
[----:B------:R4:W-:Y:S04]  /*cde60*/  LDGSTS.E [R2+0xf00], [R4.64], P0 ;  /* 0x00f0000004027fae */ /* 0x0009e80008121844 */
[----:B------:R1:W-:Y:S04]  /*cde70*/  STL [R1+0x2b84], R27 ;  /* 0x002b841b01007387 */ /* 0x0003e80000100800 */
[----:B------:R4:W-:Y:S02]  /*cde80*/  STL [R1+0x2b88], R7 ;  /* 0x002b880701007387 */ /* 0x0009e40000100800 */
[----:B----4-:R-:W-:-:S02]  /*cde90*/  MOV R4, R10 ;  /* 0x0000000a00047202 */ /* 0x010fc40000000f00 */
[----:B-1----:R-:W4:Y:S01]  /*cdea0*/  LDL.LU R10, [R1+0x1ce0] ;  /* 0x001ce000010a7983 */ /* 0x002f220000300800 */
[----:B------:R-:W-:-:S03]  /*cdeb0*/  IMAD.MOV.U32 R5, RZ, RZ, R27 ;  /* 0x000000ffff057224 */ /* 0x000fc600078e001b */
[----:B------:R1:W-:Y:S04]  /*cdec0*/  STL [R1+0x2b6c], R8 ;  /* 0x002b6c0801007387 */ /* 0x0003e80000100800 */
[----:B------:R-:W4:Y:S04]  /*cded0*/  LDL.LU R50, [R1+0x1ce8] ;  /* 0x001ce80001327983 */ /* 0x000f280000300800 */
[----:B------:R-:W4:Y:S04]  /*cdee0*/  LDL.LU R27, [R1+0x1cdc] ;  /* 0x001cdc00011b7983 */ /* 0x000f280000300800 */
[----:B------:R-:W4:Y:S01]  /*cdef0*/  LDL.LU R51, [R1+0x1ce4] ;  /* 0x001ce40001337983 */ /* 0x000f220000300800 */
[----:B------:R-:W-:-:S03]  /*cdf00*/  IADD3 R26, P2, R26, R165, RZ ;  /* 0x000000a51a1a7210 */ /* 0x000fc60007f5e0ff */
[----:B------:R1:W-:Y:S01]  /*cdf10*/  LDGSTS.E [R2+0x1e00], [R4.64], P1 ;  /* 0x01e0000004027fae */ /* 0x0003e20008921844 */
[----:B------:R-:W-:Y:S01]  /*cdf20*/  IADD3 R9, P3, R9, R165, RZ ;  /* 0x000000a509097210 */ /* 0x000fe20007f7e0ff */
[--C-:B------:R-:W-:Y:S02]  /*cdf30*/  IMAD.X R48, R48, 0x1, R0.reuse, P2 ;  /* 0x0000000130307824 */ /* 0x100fe400010e0600 */
[----:B-1----:R-:W-:Y:S01]  /*cdf40*/  IMAD.MOV.U32 R4, RZ, RZ, R7 ;  /* 0x000000ffff047224 */ /* 0x002fe200078e0007 */
[----:B------:R-:W-:Y:S01]  /*cdf50*/  MOV R5, R8 ;  /* 0x0000000800057202 */ /* 0x000fe20000000f00 */
[----:B------:R-:W4:Y:S01]  /*cdf60*/  LDL.LU R7, [R1+0x1d60] ;  /* 0x001d600001077983 */ /* 0x000f220000300800 */
[----:B------:R-:W-:-:S03]  /*cdf70*/  IMAD.X R11, R11, 0x1, R0, P3 ;  /* 0x000000010b0b7824 */ /* 0x000fc600018e0600 */
[----:B------:R-:W4:Y:S04]  /*cdf80*/  LDL.LU R8, [R1+0x1d68] ;  /* 0x001d680001087983 */ /* 0x000f280000300800 */
[----:B------:R1:W-:Y:S04]  /*cdf90*/  STL [R1+0x2b10], R26 ;  /* 0x002b101a01007387 */ /* 0x0003e80000100800 */
[----:B------:R1:W-:Y:S04]  /*cdfa0*/  LDGSTS.E [R2+0x1f00], [R4.64], P0 ;  /* 0x01f0000004027fae */ /* 0x0003e80008121844 */
[----:B------:R1:W-:Y:S04]  /*cdfb0*/  STL [R1+0x2b04], R48 ;  /* 0x002b043001007387 */ /* 0x0003e80000100800 */
[----:B------:R1:W-:Y:S02]  /*cdfc0*/  STL [R1+0x2b08], R9 ;  /* 0x002b080901007387 */ /* 0x0003e40000100800 */
[----:B-1----:R-:W-:-:S02]  /*cdfd0*/  MOV R4, R26 ;  /* 0x0000001a00047202 */ /* 0x002fc40000000f00 */
[----:B------:R-:W4:Y:S01]  /*cdfe0*/  LDL.LU R26, [R1+0x1d5c] ;  /* 0x001d5c00011a7983 */ /* 0x000f220000300800 */
[----:B------:R-:W-:-:S03]  /*cdff0*/  IMAD.MOV.U32 R5, RZ, RZ, R48 ;  /* 0x000000ffff057224 */ /* 0x000fc600078e0030 */
[----:B------:R1:W-:Y:S04]  /*ce000*/  STL [R1+0x2adc], R11 ;  /* 0x002adc0b01007387 */ /* 0x0003e80000100800 */
[----:B------:R-:W4:Y:S04]  /*ce010*/  LDL.LU R48, [R1+0x1d64] ;  /* 0x001d640001307983 */ /* 0x000f280000300800 */
        /* <DEDUP_REMOVED lines=8> */
[----:B------:R-:W-:Y:S02]  /*ce0a0*/  IADD3 R6, P3, R6, R165, RZ ;  /* 0x000000a506067210 */ /* 0x000fe40007f7e0ff */
        /* <DEDUP_REMOVED lines=8> */
[----:B-1----:R-:W2:Y:S04]  /*ce130*/  LDL.LU R49, [R1+0x1de4] ;  /* 0x001de40001317983 */ /* 0x002ea80000300800 */
[----:B------:R1:W-:Y:S01]  /*ce140*/  LDGSTS.E [R2+0x3e00], [R4.64], P1 ;  /* 0x03e0000004027fae */ /* 0x0003e20008921844 */
[-C--:B----4-:R-:W-:Y:S02]  /*ce150*/  IADD3 R10, P2, R10, R165.reuse, RZ ;  /* 0x000000a50a0a7210 */ /* 0x090fe40007f5e0ff */
        /* <DEDUP_REMOVED lines=572> */
[----:B------:R4:W-:Y:S01]  /*d0520*/  STL.64 [R1+0x1630], R6 ;  /* 0x0016300601007387 */ /* 0x0009e20000100a00 */
[----:B------:R-:W-:-:S03]  /*d0530*/  IADD3.X R27, R49, R0, RZ, P2, !PT ;  /* 0x00000000311b7210 */ /* 0x000fc600017fe4ff */
[----:B------:R4:W-:Y:S01]  /*d0540*/  LDGSTS.E [R2+0x21e00], [R8.64], P1 ;  /* 0x21e0000008027fae */ /* 0x0009e20008921844 */
[----:B------:R-:W-:-:S03]  /*d0550*/  IADD3 R48, P2, R50, R165, RZ ;  /* 0x000000a532307210 */ /* 0x000fc60007f5e0ff */
[----:B------:R4:W-:Y:S02]  /*d0560*/  STL.64 [R1+0x15e8], R8 ;  /* 0x0015e80801007387 */ /* 0x0009e40000100a00 */
[--C-:B------:R-:W-:Y:S01]  /*d0570*/  IMAD.X R49, R51, 0x1, R0.reuse, P2 ;  /* 0x0000000133317824 */ /* 0x100fe200010e0600 */
[-C--:B------:R-:W-:Y:S01]  /*d0580*/  IADD3 R50, P2, R52, R165.reuse, RZ ;  /* 0x000000a534327210 */ /* 0x080fe20007f5e0ff */
[----:B------:R4:W-:Y:S04]  /*d0590*/  LDGSTS.E [R2+0x21f00], [R10.64], P0 ;  /* 0x21f000000a027fae */ /* 0x0009e80008121844 */
[----:B------:R-:W-:Y:S01]  /*d05a0*/  IMAD.X R51, R53, 0x1, R0, P2 ;  /* 0x0000000135337824 */ /* 0x000fe200010e0600 */
[----:B------:R4:W-:Y:S04]  /*d05b0*/  STL.64 [R1+0x15e0], R10 ;  /* 0x0015e00a01007387 */ /* 0x0009e80000100a00 */
[----:B------:R4:W-:Y:S01]  /*d05c0*/  LDGSTS.E [R2+0x22e00], [R24.64], P1 ;  /* 0x22e0000018027fae */ /* 0x0009e20008921844 */
[----:B------:R-:W-:-:S03]  /*d05d0*/  IADD3 R52, P2, R54, R165, RZ ;  /* 0x000000a536347210 */ /* 0x000fc60007f5e0ff */
[----:B------:R4:W-:Y:S01]  /*d05e0*/  STL.64 [R1+0x1598], R24 ;  /* 0x0015981801007387 */ /* 0x0009e20000100a00 */
[----:B------:R-:W-:-:S03]  /*d05f0*/  IADD3.X R53, R55, R0, RZ, P2, !PT ;  /* 0x0000000037357210 */ /* 0x000fc600017fe4ff */
[----:B------:R4:W-:Y:S04]  /*d0600*/  LDGSTS.E [R2+0x22f00], [R26.64], P0 ;  /* 0x22f000001a027fae */ /* 0x0009e80008121844 */
[----:B------:R4:W-:Y:S01]  /*d0610*/  STL.64 [R1+0x1590], R26 ;  /* 0x0015901a01007387 */ /* 0x0009e20000100a00 */
        /* <DEDUP_REMOVED lines=175> */
[----:B------:R4:W-:Y:S01]  /*d1110*/  STL.64 [R1+0xde0], R118 ;  /* 0x000de07601007387 */ /* 0x0009e20000100a00 */
[----:B------:R-:W-:Y:S01]  /*d1120*/  IMAD.X R159, R161, 0x1, R0, P2 ;  /* 0x00000001a19f7824 */ /* 0x000fe200010e0600 */
[----:B------:R-:W-:-:S02]  /*d1130*/  IADD3 R160, P2, R162, R165, RZ ;  /* 0x000000a5a2a07210 */ /* 0x000fc40007f5e0ff */
[----:B------:R4:W-:Y:S04]  /*d1140*/  STL.64 [R1+0xdc8], R120 ;  /* 0x000dc87801007387 */ /* 0x0009e80000100a00 */
[----:B------:R4:W-:Y:S01]  /*d1150*/  STL.64 [R1+0xdc0], R122 ;  /* 0x000dc07a01007387 */ /* 0x0009e20000100a00 */
[----:B------:R-:W-:-:S03]  /*d1160*/  IADD3.X R161, R163, R0, RZ, P2, !PT ;  /* 0x00000000a3a17210 */ /* 0x000fc600017fe4ff */
[----:B------:R4:W-:Y:S01]  /*d1170*/  STL.64 [R1+0xda8], R124 ;  /* 0x000da87c01007387 */ /* 0x0009e20000100a00 */
[----:B------:R-:W-:-:S03]  /*d1180*/  IADD3 R162, P2, R166, R165, RZ ;  /* 0x000000a5a6a27210 */ /* 0x000fc60007f5e0ff */
[----:B------:R4:W-:Y:S01]  /*d1190*/  STL.64 [R1+0xda0], R126 ;  /* 0x000da07e01007387 */ /* 0x0009e20000100a00 */
[----:B------:R-:W-:-:S03]  /*d11a0*/  IMAD.MOV.U32 R252, RZ, RZ, 0x7f ;  /* 0x0000007ffffc7424 */ /* 0x000fc600078e00ff */
[----:B------:R4:W-:Y:S04]  /*d11b0*/  STL.64 [R1+0xd88], R128 ;  /* 0x000d888001007387 */ /* 0x0009e80000100a00 */
[----:B------:R4:W-:Y:S04]  /*d11c0*/  LDGSTS.E [R2+0x34f00], [R118.64], P0 ;  /* 0x34f0000076027fae */ /* 0x0009e80008121844 */
[----:B------:R4:W-:Y:S04]  /*d11d0*/  STL.64 [R1+0xd80], R130 ;  /* 0x000d808201007387 */ /* 0x0009e80000100a00 */
[----:B------:R4:W-:Y:S04]  /*d11e0*/  LDGSTS.E [R2+0x35e00], [R120.64], P1 ;  /* 0x35e0000078027fae */ /* 0x0009e80008921844 */
[----:B------:R4:W-:Y:S04]  /*d11f0*/  STL.64 [R1+0xcf8], R132 ;  /* 0x000cf88401007387 */ /* 0x0009e80000100a00 */
[----:B------:R4:W-:Y:S04]  /*d1200*/  LDGSTS.E [R2+0x35f00], [R122.64], P0 ;  /* 0x35f000007a027fae */ /* 0x0009e80008121844 */
[----:B------:R4:W-:Y:S04]  /*d1210*/  STL.64 [R1+0xcf0], R134 ;  /* 0x000cf08601007387 */ /* 0x0009e80000100a00 */
[----:B------:R4:W-:Y:S01]  /*d1220*/  LDGSTS.E [R2+0x36e00], [R124.64], P1 ;  /* 0x36e000007c027fae */ /* 0x0009e20008921844 */
[----:B------:R-:W-:-:S03]  /*d1230*/  IMAD.X R163, R167, 0x1, R0, P2 ;  /* 0x00000001a7a37824 */ /* 0x000fc600010e0600 */
[----:B------:R4:W-:Y:S01]  /*d1240*/  STL.64 [R1+0xce8], R136 ;  /* 0x000ce88801007387 */ /* 0x0009e20000100a00 */
[----:B------:R-:W-:-:S03]  /*d1250*/  IADD3 R252, R252, c[0x0][0x180], RZ ;  /* 0x00006000fcfc7a10 */ /* 0x000fc60007ffe0ff */
[----:B------:R4:W-:Y:S04]  /*d1260*/  LDGSTS.E [R2+0x36f00], [R126.64], P0 ;  /* 0x36f000007e027fae */ /* 0x0009e80008121844 */
[----:B------:R4:W-:Y:S04]  /*d1270*/  STL.64 [R1+0xce0], R138 ;  /* 0x000ce08a01007387 */ /* 0x0009e80000100a00 */
[----:B------:R4:W-:Y:S04]  /*d1280*/  LDGSTS.E [R2+0x37e00], [R128.64], P1 ;  /* 0x37e0000080027fae */ /* 0x0009e80008921844 */
[----:B------:R4:W-:Y:S04]  /*d1290*/  STL.64 [R1+0xcd8], R140 ;  /* 0x000cd88c01007387 */ /* 0x0009e80000100a00 */
[----:B------:R4:W-:Y:S04]  /*d12a0*/  LDGSTS.E [R2+0x37f00], [R130.64], P0 ;  /* 0x37f0000082027fae */ /* 0x0009e80008121844 */
[----:B------:R4:W-:Y:S04]  /*d12b0*/  STL.64 [R1+0xcd0], R142 ;  /* 0x000cd08e01007387 */ /* 0x0009e80000100a00 */
[----:B------:R4:W-:Y:S01]  /*d12c0*/  LDGSTS.E [R2+0x38e00], [R132.64], P1 ;  /* 0x38e0000084027fae */ /* 0x0009e20008921844 */
[----:B-1----:R-:W-:-:S03]  /*d12d0*/  SHF.R.S32.HI R4, RZ, 0x1f, R252 ;  /* 0x0000001fff047819 */ /* 0x002fc600000114fc */
[----:B------:R4:W-:Y:S04]  /*d12e0*/  STL.64 [R1+0xcc8], R144 ;  /* 0x000cc89001007387 */ /* 0x0009e80000100a00 */
[----:B------:R4:W-:Y:S01]  /*d12f0*/  LDGSTS.E [R2+0x38f00], [R134.64], P0 ;  /* 0x38f0000086027fae */ /* 0x0009e20008121844 */
[----:B------:R-:W-:-:S03]  /*d1300*/  IMAD.MOV.U32 R166, RZ, RZ, R162 ;  /* 0x000000ffffa67224 */ /* 0x000fc600078e00a2 */
[----:B------:R4:W-:Y:S01]  /*d1310*/  STL.64 [R1+0xcc0], R146 ;  /* 0x000cc09201007387 */ /* 0x0009e20000100a00 */
[----:B------:R-:W-:-:S03]  /*d1320*/  MOV R167, R163 ;  /* 0x000000a300a77202 */ /* 0x000fc60000000f00 */
[----:B------:R4:W-:Y:S01]  /*d1330*/  LDGSTS.E [R2+0x39e00], [R136.64], P1 ;  /* 0x39e0000088027fae */ /* 0x0009e20008921844 */
[----:B------:R-:W-:-:S03]  /*d1340*/  IADD3 R164, R164, 0x1, RZ ;  /* 0x00000001a4a47810 */ /* 0x000fc60007ffe0ff */
[----:B------:R4:W-:Y:S04]  /*d1350*/  STL.64 [R1+0xcb8], R148 ;  /* 0x000cb89401007387 */ /* 0x0009e80000100a00 */
[----:B------:R4:W-:Y:S04]  /*d1360*/  LDGSTS.E [R2+0x39f00], [R138.64], P0 ;  /* 0x39f000008a027fae */ /* 0x0009e80008121844 */
[----:B------:R4:W-:Y:S04]  /*d1370*/  STL.64 [R1+0xcb0], R150 ;  /* 0x000cb09601007387 */ /* 0x0009e80000100a00 */
[----:B------:R4:W-:Y:S01]  /*d1380*/  LDGSTS.E [R2+0x3ae00], [R140.64], P1 ;  /* 0x3ae000008c027fae */ /* 0x0009e20008921844 */
[----:B------:R-:W-:-:S03]  /*d1390*/  LEA.HI R4, R4, R252, RZ, 0x7 ;  /* 0x000000fc04047211 */ /* 0x000fc600078f38ff */
        /* <DEDUP_REMOVED lines=8> */
[----:B------:R-:W-:-:S03]  /*d1420*/  SHF.R.S32.HI R4, RZ, 0x7, R4 ;  /* 0x00000007ff047819 */ /* 0x000fc60000011404 */
[----:B------:R4:W-:Y:S04]  /*d1430*/  STL.64 [R1+0xc88], R160 ;  /* 0x000c88a001007387 */ /* 0x0009e80000100a00 */
[----:B------:R4:W-:Y:S04]  /*d1440*/  LDGSTS.E [R2+0x3cf00], [R150.64], P0 ;  /* 0x3cf0000096027fae */ /* 0x0009e80008121844 */
[----:B------:R4:W-:Y:S04]  /*d1450*/  STL.64 [R1+0xc80], R166 ;  /* 0x000c80a601007387 */ /* 0x0009e80000100a00 */
[----:B------:R4:W-:Y:S04]  /*d1460*/  LDGSTS.E [R2+0x3de00], [R152.64], P1 ;  /* 0x3de0000098027fae */ /* 0x0009e80008921844 */
[----:B------:R4:W-:Y:S04]  /*d1470*/  LDGSTS.E [R2+0x3df00], [R154.64], P0 ;  /* 0x3df000009a027fae */ /* 0x0009e80008121844 */
[----:B------:R4:W-:Y:S04]  /*d1480*/  STL [R1+0xc74], R164 ;  /* 0x000c74a401007387 */ /* 0x0009e80000100800 */
[----:B------:R4:W-:Y:S04]  /*d1490*/  LDGSTS.E [R2+0x3ee00], [R156.64], P1 ;  /* 0x3ee000009c027fae */ /* 0x0009e80008921844 */
[----:B------:R4:W-:Y:S04]  /*d14a0*/  LDGSTS.E [R2+0x3ef00], [R158.64], P0 ;  /* 0x3ef000009e027fae */ /* 0x0009e80008121844 */
[----:B------:R4:W-:Y:S04]  /*d14b0*/  LDGSTS.E [R2+0x3fe00], [R160.64], P1 ;  /* 0x3fe00000a0027fae */ /* 0x0009e80008921844 */
[----:B------:R4:W-:Y:S01]  /*d14c0*/  LDGSTS.E [R2+0x3ff00], [R166.64], P0 ;  /* 0x3ff00000a6027fae */ /* 0x0009e20008121844 */
[----:B------:R-:W-:-:S03]  /*d14d0*/  ISETP.NE.U32.AND P0, PT, R164, R4, PT ;  /* 0x00000004a400720c */ /* 0x000fc60003f05070 */
[----:B------:R-:W0:Y:S10]  /*d14e0*/  LDGDEPBAR ;  /* 0x00000000000079af */ /* 0x000e340000000000 */
[----:B----4-:R-:W-:Y:S01]  /*d14f0*/  @!P0 CALL.REL.NOINC `(.L_x_0) ;  /* 0x0000001000008944 */ /* 0x010fe20003c00000 */
[----:B------:R-:W-:Y:S05]  /*d1500*/  BRA `(.L_x_1) ;  /* 0xfff9634000007947 */ /* 0x000fea000383ffff */
.L_x_0:
[----:B-----5:R-:W2:Y:S01]  /*d1510*/  LDL.LU R6, [R1] ;  /* 0x0000000001067983 */ /* 0x020ea20000300800 */
[----:B------:R-:W-:-:S04]  /*d1520*/  DEPBAR.LE SB0, 0x0 ;  /* 0x000080000000791a */ /* 0x000fc80000000000 */
[----:B------:R-:W2:Y:S01]  /*d1530*/  LDL.LU R7, [R1+0x4] ;  /* 0x0000040001077983 */ /* 0x000ea20000300800 */
[----:B------:R-:W-:Y:S01]  /*d1540*/  IMAD.MOV.U32 R4, RZ, RZ, R248 ;  /* 0x000000ffff047224 */ /* 0x000fe200078e00f8 */
[----:B------:R-:W-:Y:S02]  /*d1550*/  MOV R5, R249 ;  /* 0x000000f900057202 */ /* 0x000fe40000000f00 */
[----:B------:R-:W1:Y:S02]  /*d1560*/  S2R R25, SR_TID.X ;  /* 0x0000000000197919 */ /* 0x000e640000002100 */
[C---:B-1----:R-:W-:Y:S01]  /*d1570*/  IMAD.SHL.U32 R0, R25.reuse, 0x100, RZ ;  /* 0x0000010019007824 */ /* 0x042fe200078e00ff */
[----:B------:R-:W-:-:S04]  /*d1580*/  SHF.L.U32 R2, R25, 0x5, RZ ;  /* 0x0000000519027819 */ /* 0x000fc800000006ff */
[----:B------:R-:W-:-:S04]  /*d1590*/  LOP3.LUT R0, R0, 0x1800, RZ, 0xc0, !PT ;  /* 0x0000180000007812 */ /* 0x000fc800078ec0ff */
[----:B------:R-:W-:Y:S01]  /*d15a0*/  LOP3.LUT R0, R0, 0x460, R2, 0xf8, !PT ;  /* 0x0000046000007812 */ /* 0x000fe200078ef802 */
[----:B------:R-:W-:-:S05]  /*d15b0*/  IMAD.SHL.U32 R2, R25, 0x4, RZ ;  /* 0x0000000419027824 */ /* 0x000fca00078e00ff */
[----:B------:R-:W-:Y:S01]  /*d15c0*/  LOP3.LUT R0, R0, 0x70, R2, 0x78, !PT ;  /* 0x0000007000007812 */ /* 0x000fe200078e7802 */
[----:B------:R-:W-:Y:S06]  /*d15d0*/  BAR.SYNC.DEFER_BLOCKING 0x0 ;  /* 0x0000000000007b1d */ /* 0x000fec0000010000 */
[----:B--2---:R1:W-:Y:S04]  /*d15e0*/  STS.128 [R0], R4 ;  /* 0x0000000400007388 */ /* 0x0043e80000000c00 */
[----:B-1----:R-:W2:Y:S04]  /*d15f0*/  LDL.LU R6, [R1+0x8] ;  /* 0x0000080001067983 */ /* 0x002ea80000300800 */
[----:B------:R-:W2:Y:S01]  /*d1600*/  LDL.LU R7, [R1+0xc] ;  /* 0x00000c0001077983 */ /* 0x000ea20000300800 */
[----:B------:R-:W-:-:S02]  /*d1610*/  IMAD.MOV.U32 R4, RZ, RZ, R250 ;  /* 0x000000ffff047224 */ /* 0x000fc400078e00fa */
[----:B------:R-:W-:Y:S01]  /*d1620*/  IMAD.MOV.U32 R5, RZ, RZ, R251 ;  /* 0x000000ffff057224 */ /* 0x000fe200078e00fb */
[----:B------:R-:W-:Y:S01]  /*d1630*/  MOV R11, R201 ;  /* 0x000000c9000b7202 */ /* 0x000fe20000000f00 */
[----:B------:R-:W-:Y:S01]  /*d1640*/  IMAD.MOV.U32 R10, RZ, RZ, R200 ;  /* 0x000000ffff0a7224 */ /* 0x000fe200078e00c8 */
[----:B------:R-:W-:Y:S01]  /*d1650*/  MOV R8, R196 ;  /* 0x000000c400087202 */ /* 0x000fe20000000f00 */
[----:B------:R-:W-:Y:S02]  /*d1660*/  IMAD.MOV.U32 R9, RZ, RZ, R197 ;  /* 0x000000ffff097224 */ /* 0x000fe400078e00c5 */
[----:B------:R-:W-:Y:S02]  /*d1670*/  IMAD.MOV.U32 R200, RZ, RZ, R198 ;  /* 0x000000ffffc87224 */ /* 0x000fe400078e00c6 */
[----:B------:R-:W-:Y:S01]  /*d1680*/  IMAD.MOV.U32 R201, RZ, RZ, R199 ;  /* 0x000000ffffc97224 */ /* 0x000fe200078e00c7 */
[----:B------:R-:W-:Y:S04]  /*d1690*/  STS.128 [R0+0x100], R8 ;  /* 0x0001000800007388 */ /* 0x000fe80000000c00 */
[----:B------:R-:W-:Y:S01]  /*d16a0*/  STS.128 [R0+0x180], R200 ;  /* 0x000180c800007388 */ /* 0x000fe20000000c00 */
[----:B------:R-:W-:-:S02]  /*d16b0*/  SHF.L.U32 R2, R25, 0xa, RZ ;  /* 0x0000000a19027819 */ /* 0x000fc400000006ff */
[----:B------:R-:W-:Y:S02]  /*d16c0*/  LOP3.LUT R24, R25, 0x3f, RZ, 0xc0, !PT ;  /* 0x0000003f19187812 */ /* 0x000fe400078ec0ff */
[----:B------:R-:W-:-:S05]  /*d16d0*/  LOP3.LUT R2, R2, 0x1800, RZ, 0xc0, !PT ;  /* 0x0000180002027812 */ /* 0x000fca00078ec0ff */
[----:B------:R-:W-:-:S05]  /*d16e0*/  IMAD R2, R24, 0x10, R2 ;  /* 0x0000001018027824 */ /* 0x000fca00078e0202 */
[C---:B------:R-:W-:Y:S02]  /*d16f0*/  LOP3.LUT R232, R2.reuse, 0x20, RZ, 0x3c, !PT ;  /* 0x0000002002e87812 */ /* 0x040fe400078e3cff */
[----:B------:R-:W-:Y:S01]  /*d1700*/  LOP3.LUT R3, R2, 0x40, RZ, 0x3c, !PT ;  /* 0x0000004002037812 */ /* 0x000fe200078e3cff */
[----:B--2---:R1:W-:Y:S02]  /*d1710*/  STS.128 [R0+0x80], R4 ;  /* 0x0000800400007388 */ /* 0x0043e40000000c00 */
[----:B-1----:R-:W-:Y:S01]  /*d1720*/  MOV R4, R220 ;  /* 0x000000dc00047202 */ /* 0x002fe20000000f00 */
[----:B------:R-:W-:Y:S01]  /*d1730*/  IMAD.MOV.U32 R5, RZ, RZ, R221 ;  /* 0x000000ffff057224 */ /* 0x000fe200078e00dd */
[----:B------:R-:W-:Y:S01]  /*d1740*/  MOV R7, R229 ;  /* 0x000000e500077202 */ /* 0x000fe20000000f00 */
[----:B------:R-:W-:-:S05]  /*d1750*/  IMAD.MOV.U32 R6, RZ, RZ, R228 ;  /* 0x000000ffff067224 */ /* 0x000fca00078e00e4 */
[----:B------:R1:W-:Y:S02]  /*d1760*/  STS.128 [R0+0x200], R4 ;  /* 0x0002000400007388 */ /* 0x0003e40000000c00 */
[----:B-1----:R-:W-:Y:S01]  /*d1770*/  MOV R4, R236 ;  /* 0x000000ec00047202 */ /* 0x002fe20000000f00 */
[----:B------:R-:W-:Y:S01]  /*d1780*/  IMAD.MOV.U32 R5, RZ, RZ, R237 ;  /* 0x000000ffff057224 */ /* 0x000fe200078e00ed */
[----:B------:R-:W-:Y:S01]  /*d1790*/  MOV R7, R21 ;  /* 0x0000001500077202 */ /* 0x000fe20000000f00 */
[----:B------:R-:W-:-:S05]  /*d17a0*/  IMAD.MOV.U32 R6, RZ, RZ, R20 ;  /* 0x000000ffff067224 */ /* 0x000fca00078e0014 */
[----:B------:R1:W-:Y:S04]  /*d17b0*/  STS.128 [R0+0x300], R4 ;  /* 0x0003000400007388 */ /* 0x0003e80000000c00 */
[----:B-1----:R-:W2:Y:S04]  /*d17c0*/  LDL.LU R4, [R1+0xe0] ;  /* 0x0000e00001047983 */ /* 0x002ea80000300800 */
[----:B------:R-:W2:Y:S04]  /*d17d0*/  LDL.LU R5, [R1+0xe4] ;  /* 0x0000e40001057983 */ /* 0x000ea80000300800 */
[----:B------:R-:W2:Y:S04]  /*d17e0*/  LDL.LU R6, [R1+0xd0] ;  /* 0x0000d00001067983 */ /* 0x000ea80000300800 */
[----:B------:R-:W2:Y:S01]  /*d17f0*/  LDL.LU R7, [R1+0xd4] ;  /* 0x0000d40001077983 */ /* 0x000ea20000300800 */
[----:B------:R-:W-:-:S02]  /*d1800*/  IMAD.MOV.U32 R228, RZ, RZ, R222 ;  /* 0x000000ffffe47224 */ /* 0x000fc400078e00de */
[----:B------:R-:W-:Y:S02]  /*d1810*/  IMAD.MOV.U32 R229, RZ, RZ, R223 ;  /* 0x000000ffffe57224 */ /* 0x000fe400078e00df */
[----:B------:R-:W-:Y:S02]  /*d1820*/  IMAD.MOV.U32 R20, RZ, RZ, R238 ;  /* 0x000000ffff147224 */ /* 0x000fe400078e00ee */
[----:B------:R-:W-:Y:S01]  /*d1830*/  IMAD.MOV.U32 R21, RZ, RZ, R239 ;  /* 0x000000ffff157224 */ /* 0x000fe200078e00ef */
[----:B------:R-:W-:Y:S04]  /*d1840*/  STS.128 [R0+0x280], R228 ;  /* 0x000280e400007388 */ /* 0x000fe80000000c00 */
[----:B------:R-:W-:Y:S04]  /*d1850*/  STS.128 [R0+0x380], R20 ;  /* 0x0003801400007388 */ /* 0x000fe80000000c00 */
[----:B------:R-:W-:Y:S06]  /*d1860*/  BAR.SYNC.DEFER_BLOCKING 0x0 ;  /* 0x0000000000007b1d */ /* 0x000fec0000010000 */
[----:B------:R-:W1:Y:S04]  /*d1870*/  LDS.128 R20, [R2] ;  /* 0x0000000002147984 */ /* 0x000e680000000c00 */
[----:B------:R-:W3:Y:S04]  /*d1880*/  LDS.128 R8, [R2+0x400] ;  /* 0x0004000002087984 */ /* 0x000ee80000000c00 */
[----:B------:R-:W4:Y:S04]  /*d1890*/  LDS.128 R24, [R232] ;  /* 0x00000000e8187984 */ /* 0x000f280000000c00 */
[----:B-1----:R-:W-:Y:S04]  /*d18a0*/  STL.64 [R1+0xf0], R20 ;  /* 0x0000f01401007387 */ /* 0x002fe80000100a00 */
[----:B------:R-:W-:Y:S04]  /*d18b0*/  STL.64 [R1+0xf8], R22 ;  /* 0x0000f81601007387 */ /* 0x000fe80000100a00 */
[----:B------:R-:W1:Y:S04]  /*d18c0*/  LDS.128 R20, [R232+0x400] ;  /* 0x00040000e8147984 */ /* 0x000e680000000c00 */
[----:B---3--:R-:W-:Y:S04]  /*d18d0*/  STL.64 [R1+0x140], R8 ;  /* 0x0001400801007387 */ /* 0x008fe80000100a00 */
[----:B------:R-:W-:Y:S04]  /*d18e0*/  STL.64 [R1+0x148], R10 ;  /* 0x0001480a01007387 */ /* 0x000fe80000100a00 */
[----:B------:R-:W3:Y:S01]  /*d18f0*/  LDS.128 R8, [R3] ;  /* 0x0000000003087984 */ /* 0x000ee20000000c00 */
[----:B------:R-:W-:-:S03]  /*d1900*/  LOP3.LUT R252, R2, 0x60, RZ, 0x3c, !PT ;  /* 0x0000006002fc7812 */ /* 0x000fc600078e3cff */
[----:B----4-:R-:W-:Y:S04]  /*d1910*/  STL.64 [R1+0x100], R24 ;  /* 0x0001001801007387 */ /* 0x010fe80000100a00 */
[----:B------:R-:W-:Y:S04]  /*d1920*/  STL.64 [R1+0x108], R26 ;  /* 0x0001081a01007387 */ /* 0x000fe80000100a00 */
[----:B------:R-:W4:Y:S04]  /*d1930*/  LDS.128 R24, [R3+0x400] ;  /* 0x0004000003187984 */ /* 0x000f280000000c00 */
[----:B-1----:R-:W-:Y:S04]  /*d1940*/  STL.64 [R1+0x150], R20 ;  /* 0x0001501401007387 */ /* 0x002fe80000100a00 */
[----:B------:R-:W-:Y:S04]  /*d1950*/  STL.64 [R1+0x158], R22 ;  /* 0x0001581601007387 */ /* 0x000fe80000100a00 */
[----:B------:R-:W1:Y:S04]  /*d1960*/  LDS.128 R20, [R252] ;  /* 0x00000000fc147984 */ /* 0x000e680000000c00 */
[----:B---3--:R-:W-:Y:S04]  /*d1970*/  STL.64 [R1+0x120], R8 ;  /* 0x0001200801007387 */ /* 0x008fe80000100a00 */
[----:B------:R-:W-:Y:S04]  /*d1980*/  STL.64 [R1+0x128], R10 ;  /* 0x0001280a01007387 */ /* 0x000fe80000100a00 */
[----:B------:R-:W3:Y:S04]  /*d1990*/  LDS.128 R8, [R252+0x400] ;  /* 0x00040000fc087984 */ /* 0x000ee80000000c00 */
[----:B------:R-:W-:Y:S06]  /*d19a0*/  BAR.SYNC.DEFER_BLOCKING 0x0 ;  /* 0x0000000000007b1d */ /* 0x000fec0000010000 */
[----:B----4-:R-:W-:Y:S04]  /*d19b0*/  STL.64 [R1+0x160], R24 ;  /* 0x0001601801007387 */ /* 0x010fe80000100a00 */
[----:B------:R-:W-:Y:S04]  /*d19c0*/  STL.64 [R1+0x168], R26 ;  /* 0x0001681a01007387 */ /* 0x000fe80000100a00 */
[----:B-1----:R-:W-:Y:S04]  /*d19d0*/  STL.64 [R1+0x130], R20 ;  /* 0x0001301401007387 */ /* 0x002fe80000100a00 */
[----:B------:R-:W-:Y:S04]  /*d19e0*/  STL.64 [R1+0x138], R22 ;  /* 0x0001381601007387 */ /* 0x000fe80000100a00 */
[----:B---3--:R-:W-:Y:S04]  /*d19f0*/  STL.64 [R1+0x170], R8 ;  /* 0x0001700801007387 */ /* 0x008fe80000100a00 */
[----:B------:R-:W-:Y:S04]  /*d1a00*/  STL.64 [R1+0x178], R10 ;  /* 0x0001780a01007387 */ /* 0x000fe80000100a00 */
[----:B--2---:R1:W-:Y:S04]  /*d1a10*/  STS.128 [R0], R4 ;  /* 0x0000000400007388 */ /* 0x0043e80000000c00 */
[----:B-1----:R-:W2:Y:S04]  /*d1a20*/  LDL.LU R4, [R1+0xe8] ;  /* 0x0000e80001047983 */ /* 0x002ea80000300800 */
[----:B------:R-:W2:Y:S04]  /*d1a30*/  LDL.LU R5, [R1+0xec] ;  /* 0x0000ec0001057983 */ /* 0x000ea80000300800 */
[----:B------:R-:W2:Y:S04]  /*d1a40*/  LDL.LU R6, [R1+0xd8] ;  /* 0x0000d80001067983 */ /* 0x000ea80000300800 */
[----:B------:R-:W2:Y:S04]  /*d1a50*/  LDL.LU R7, [R1+0xdc] ;  /* 0x0000dc0001077983 */ /* 0x000ea80000300800 */
[----:B------:R-:W3:Y:S04]  /*d1a60*/  LDL.LU R8, [R1+0x790] ;  /* 0x0007900001087983 */ /* 0x000ee80000300800 */
[----:B------:R-:W3:Y:S04]  /*d1a70*/  LDL.LU R9, [R1+0x794] ;  /* 0x0007940001097983 */ /* 0x000ee80000300800 */
[----:B------:R-:W3:Y:S04]  /*d1a80*/  LDL.LU R10, [R1+0x780] ;  /* 0x00078000010a7983 */ /* 0x000ee80000300800 */
[----:B------:R-:W3:Y:S04]  /*d1a90*/  LDL.LU R11, [R1+0x784] ;  /* 0x00078400010b7983 */ /* 0x000ee80000300800 */
[----:B--2---:R1:W-:Y:S04]  /*d1aa0*/  STS.128 [R0+0x80], R4 ;  /* 0x0000800400007388 */ /* 0x0043e80000000c00 */
[----:B-1----:R-:W2:Y:S04]  /*d1ab0*/  LDL.LU R4, [R1+0x798] ;  /* 0x0007980001047983 */ /* 0x002ea80000300800 */
[----:B------:R-:W2:Y:S04]  /*d1ac0*/  LDL.LU R5, [R1+0x79c] ;  /* 0x00079c0001057983 */ /* 0x000ea80000300800 */
[----:B------:R-:W2:Y:S04]  /*d1ad0*/  LDL.LU R6, [R1+0x788] ;  /* 0x0007880001067983 */ /* 0x000ea80000300800 */
[----:B------:R-:W2:Y:S04]  /*d1ae0*/  LDL.LU R7, [R1+0x78c] ;  /* 0x00078c0001077983 */ /* 0x000ea80000300800 */
[----:B--2---:R1:W-:Y:S04]  /*d1af0*/  STS.128 [R0+0x180], R4 ;  /* 0x0001800400007388 */ /* 0x0043e80000000c00 */
[----:B-1----:R-:W2:Y:S04]  /*d1b00*/  LDL.LU R4, [R1+0x2a0] ;  /* 0x0002a00001047983 */ /* 0x002ea80000300800 */
[----:B------:R-:W2:Y:S04]  /*d1b10*/  LDL.LU R5, [R1+0x2a4] ;  /* 0x0002a40001057983 */ /* 0x000ea80000300800 */
[----:B------:R-:W2:Y:S04]  /*d1b20*/  LDL.LU R6, [R1+0x290] ;  /* 0x0002900001067983 */ /* 0x000ea80000300800 */
[----:B------:R-:W2:Y:S04]  /*d1b30*/  LDL.LU R7, [R1+0x294] ;  /* 0x0002940001077983 */ /* 0x000ea80000300800 */
[----:B---3--:R1:W-:Y:S04]  /*d1b40*/  STS.128 [R0+0x100], R8 ;  /* 0x0001000800007388 */ /* 0x0083e80000000c00 */
[----:B-1----:R-:W3:Y:S04]  /*d1b50*/  LDL.LU R8, [R1+0x2a8] ;  /* 0x0002a80001087983 */ /* 0x002ee80000300800 */
        /* <DEDUP_REMOVED lines=18> */
[----:B--2---:R-:W-:Y:S04]  /*d1c80*/  STS.128 [R0+0x380], R4 ;  /* 0x0003800400007388 */ /* 0x004fe80000000c00 */
[----:B------:R-:W-:Y:S06]  /*d1c90*/  BAR.SYNC.DEFER_BLOCKING 0x0 ;  /* 0x0000000000007b1d */ /* 0x000fec0000010000 */
[----:B------:R-:W1:Y:S04]  /*d1ca0*/  LDS.128 R20, [R2] ;  /* 0x0000000002147984 */ /* 0x000e680000000c00 */
[----:B------:R-:W2:Y:S04]  /*d1cb0*/  LDS.128 R4, [R2+0x400] ;  /* 0x0004000002047984 */ /* 0x000ea80000000c00 */
[----:B------:R-:W4:Y:S04]  /*d1cc0*/  LDS.128 R24, [R232] ;  /* 0x00000000e8187984 */ /* 0x000f280000000c00 */
[----:B-1----:R-:W-:Y:S04]  /*d1cd0*/  STL.64 [R1+0xd0], R20 ;  /* 0x0000d01401007387 */ /* 0x002fe80000100a00 */
[----:B------:R-:W-:Y:S04]  /*d1ce0*/  STL.64 [R1+0xd8], R22 ;  /* 0x0000d81601007387 */ /* 0x000fe80000100a00 */
[----:B------:R-:W1:Y:S04]  /*d1cf0*/  LDS.128 R20, [R232+0x400] ;  /* 0x00040000e8147984 */ /* 0x000e680000000c00 */
[----:B--2---:R-:W-:Y:S04]  /*d1d00*/  STL.64 [R1+0x210], R4 ;  /* 0x0002100401007387 */ /* 0x004fe80000100a00 */
[----:B------:R-:W-:Y:S04]  /*d1d10*/  STL.64 [R1+0x218], R6 ;  /* 0x0002180601007387 */ /* 0x000fe80000100a00 */
[----:B------:R-:W2:Y:S04]  /*d1d20*/  LDS.128 R4, [R3] ;  /* 0x0000000003047984 */ /* 0x000ea80000000c00 */
[----:B----4-:R-:W-:Y:S04]  /*d1d30*/  STL.64 [R1+0xe0], R24 ;  /* 0x0000e01801007387 */ /* 0x010fe80000100a00 */
[----:B------:R-:W-:Y:S04]  /*d1d40*/  STL.64 [R1+0xe8], R26 ;  /* 0x0000e81a01007387 */ /* 0x000fe80000100a00 */
[----:B------:R-:W4:Y:S04]  /*d1d50*/  LDS.128 R24, [R3+0x400] ;  /* 0x0004000003187984 */ /* 0x000f280000000c00 */
[----:B-1----:R-:W-:Y:S04]  /*d1d60*/  STL.64 [R1+0x230], R20 ;  /* 0x0002301401007387 */ /* 0x002fe80000100a00 */
[----:B------:R-:W-:Y:S04]  /*d1d70*/  STL.64 [R1+0x238], R22 ;  /* 0x0002381601007387 */ /* 0x000fe80000100a00 */
[----:B------:R-:W1:Y:S04]  /*d1d80*/  LDS.128 R20, [R252] ;  /* 0x00000000fc147984 */ /* 0x000e680000000c00 */
[----:B--2---:R-:W-:Y:S04]  /*d1d90*/  STL.64 [R1+0x180], R4 ;  /* 0x0001800401007387 */ /* 0x004fe80000100a00 */
[----:B------:R-:W-:Y:S04]  /*d1da0*/  STL.64 [R1+0x188], R6 ;  /* 0x0001880601007387 */ /* 0x000fe80000100a00 */
[----:B------:R-:W2:Y:S04]  /*d1db0*/  LDS.128 R4, [R252+0x400] ;  /* 0x00040000fc047984 */ /* 0x000ea80000000c00 */
[----:B----4-:R-:W-:Y:S04]  /*d1dc0*/  STL.64 [R1+0x270], R24 ;  /* 0x0002701801007387 */ /* 0x010fe80000100a00 */
[----:B------:R-:W-:Y:S04]  /*d1dd0*/  STL.64 [R1+0x278], R26 ;  /* 0x0002781a01007387 */ /* 0x000fe80000100a00 */
[----:B------:R-:W-:Y:S06]  /*d1de0*/  BAR.SYNC.DEFER_BLOCKING 0x0 ;  /* 0x0000000000007b1d */ /* 0x000fec0000010000 */
[----:B-1----:R-:W-:Y:S04]  /*d1df0*/  STL.64 [R1+0x1a0], R20 ;  /* 0x0001a01401007387 */ /* 0x002fe80000100a00 */
[----:B------:R-:W-:Y:S04]  /*d1e00*/  STL.64 [R1+0x1a8], R22 ;  /* 0x0001a81601007387 */ /* 0x000fe80000100a00 */
[----:B--2---:R1:W-:Y:S04]  /*d1e10*/  STL.64 [R1+0x290], R4 ;  /* 0x0002900401007387 */ /* 0x0043e80000100a00 */
[----:B------:R2:W-:Y:S04]  /*d1e20*/  STL.64 [R1+0x298], R6 ;  /* 0x0002980601007387 */ /* 0x0005e80000100a00 */
[----:B-1----:R-:W4:Y:S04]  /*d1e30*/  LDL.LU R4, [R1+0xc8] ;  /* 0x0000c80001047983 */ /* 0x002f280000300800 */
[----:B------:R-:W4:Y:S04]  /*d1e40*/  LDL.LU R5, [R1+0xcc] ;  /* 0x0000cc0001057983 */ /* 0x000f280000300800 */
[----:B--2---:R-:W4:Y:S04]  /*d1e50*/  LDL.LU R6, [R1+0xb8] ;  /* 0x0000b80001067983 */ /* 0x004f280000300800 */
[----:B------:R-:W4:Y:S04]  /*d1e60*/  LDL.LU R7, [R1+0xbc] ;  /* 0x0000bc0001077983 */ /* 0x000f280000300800 */
[----:B----4-:R1:W-:Y:S04]  /*d1e70*/  STS.128 [R0+0x80], R4 ;  /* 0x0000800400007388 */ /* 0x0103e80000000c00 */
[----:B-1----:R-:W2:Y:S04]  /*d1e80*/  LDL.LU R4, [R1+0x7f0] ;  /* 0x0007f00001047983 */ /* 0x002ea80000300800 */
[----:B------:R-:W2:Y:S04]  /*d1e90*/  LDL.LU R5, [R1+0x7f4] ;  /* 0x0007f40001057983 */ /* 0x000ea80000300800 */
[----:B------:R-:W2:Y:S04]  /*d1ea0*/  LDL.LU R6, [R1+0x7e0] ;  /* 0x0007e00001067983 */ /* 0x000ea80000300800 */
[----:B------:R-:W2:Y:S04]  /*d1eb0*/  LDL.LU R7, [R1+0x7e4] ;  /* 0x0007e40001077983 */ /* 0x000ea80000300800 */
[----:B---3--:R1:W-:Y:S04]  /*d1ec0*/  STS.128 [R0], R8 ;  /* 0x0000000800007388 */ /* 0x0083e80000000c00 */
        /* <DEDUP_REMOVED lines=9> */
[----:B---3--:R1:W-:Y:S02]  /*d1f60*/  STS.128 [R0+0x180], R8 ;  /* 0x0001800800007388 */ /* 0x0083e40000000c00 */
[----:B-1----:R-:W-:Y:S01]  /*d1f70*/  IMAD.MOV.U32 R10, RZ, RZ, R244 ;  /* 0x000000ffff0a7224 */ /* 0x002fe200078e00f4 */
[----:B------:R-:W-:Y:S01]  /*d1f80*/  MOV R11, R245 ;  /* 0x000000f5000b7202 */ /* 0x000fe20000000f00 */
[----:B--2---:R1:W-:Y:S04]  /*d1f90*/  STS.128 [R0+0x200], R4 ;  /* 0x0002000400007388 */ /* 0x0043e80000000c00 */
[----:B-1----:R-:W2:Y:S04]  /*d1fa0*/  LDL.LU R4, [R1+0x7b8] ;  /* 0x0007b80001047983 */ /* 0x002ea80000300800 */
[----:B------:R-:W2:Y:S04]  /*d1fb0*/  LDL.LU R5, [R1+0x7bc] ;  /* 0x0007bc0001057983 */ /* 0x000ea80000300800 */
[----:B------:R-:W2:Y:S04]  /*d1fc0*/  LDL.LU R6, [R1+0x7a8] ;  /* 0x0007a80001067983 */ /* 0x000ea80000300800 */
[----:B------:R-:W2:Y:S04]  /*d1fd0*/  LDL.LU R7, [R1+0x7ac] ;  /* 0x0007ac0001077983 */ /* 0x000ea80000300800 */
[----:B------:R-:W3:Y:S04]  /*d1fe0*/  LDL.LU R8, [R1+0x680] ;  /* 0x0006800001087983 */ /* 0x000ee80000300800 */
[----:B------:R-:W3:Y:S04]  /*d1ff0*/  LDL.LU R9, [R1+0x684] ;  /* 0x0006840001097983 */ /* 0x000ee80000300800 */
[----:B------:R-:W4:Y:S04]  /*d2000*/  LDL.LU R244, [R1+0x688] ;  /* 0x0006880001f47983 */ /* 0x000f280000300800 */
[----:B------:R-:W4:Y:S04]  /*d2010*/  LDL.LU R245, [R1+0x68c] ;  /* 0x00068c0001f57983 */ /* 0x000f280000300800 */
[----:B--2---:R1:W-:Y:S04]  /*d2020*/  STS.128 [R0+0x280], R4 ;  /* 0x0002800400007388 */ /* 0x0043e80000000c00 */
[----:B-1----:R-:W2:Y:S04]  /*d2030*/  LDL.LU R4, [R1+0xa0] ;  /* 0x0000a00001047983 */ /* 0x002ea80000300800 */
[----:B------:R-:W2:Y:S04]  /*d2040*/  LDL.LU R5, [R1+0xa4] ;  /* 0x0000a40001057983 */ /* 0x000ea80000300800 */
[----:B------:R-:W2:Y:S04]  /*d2050*/  LDL.LU R6, [R1+0x90] ;  /* 0x0000900001067983 */ /* 0x000ea80000300800 */
[----:B------:R-:W2:Y:S04]  /*d2060*/  LDL.LU R7, [R1+0x94] ;  /* 0x0000940001077983 */ /* 0x000ea80000300800 */
[----:B---3--:R-:W-:Y:S04]  /*d2070*/  STS.128 [R0+0x300], R8 ;  /* 0x0003000800007388 */ /* 0x008fe80000000c00 */
[----:B----4-:R-:W-:Y:S04]  /*d2080*/  STS.128 [R0+0x380], R244 ;  /* 0x000380f400007388 */ /* 0x010fe80000000c00 */
        /* <DEDUP_REMOVED lines=9> */
[----:B------:R-:W3:Y:S04]  /*d2120*/  LDS.128 R8, [R3] ;  /* 0x0000000003087984 */ /* 0x000ee80000000c00 */
        /* <DEDUP_REMOVED lines=116> */
[----:B---3--:R-:W-:Y:S04]  /*d2870*/  STS.128 [R0+0x300], R8 ;  /* 0x0003000800007388 */ /* 0x008fe80000000c00 */
[----:B--2---:R1:W-:Y:S04]  /*d2880*/  STS.128 [R0+0x380], R4 ;  /* 0x0003800400007388 */ /* 0x0043e80000000c00 */
[----:B------:R-:W-:Y:S06]  /*d2890*/  BAR.SYNC.DEFER_BLOCKING 0x0 ;  /* 0x0000000000007b1d */ /* 0x000fec0000010000 */
[----:B-1----:R-:W2:Y:S04]  /*d28a0*/  LDL.LU R4, [R1+0x60] ;  /* 0x0000600001047983 */ /* 0x002ea80000300800 */
[----:B------:R-:W2:Y:S04]  /*d28b0*/  LDL.LU R5, [R1+0x64] ;  /* 0x0000640001057983 */ /* 0x000ea80000300800 */
[----:B------:R-:W2:Y:S04]  /*d28c0*/  LDL.LU R6, [R1+0x50] ;  /* 0x0000500001067983 */ /* 0x000ea80000300800 */
[----:B------:R-:W2:Y:S04]  /*d28d0*/  LDL.LU R7, [R1+0x54] ;  /* 0x0000540001077983 */ /* 0x000ea80000300800 */
        /* <DEDUP_REMOVED lines=201> */
[----:B------:R-:W-:Y:S04]  /*d3570*/  LDS.128 R248, [R252] ;  /* 0x00000000fcf87984 */ /* 0x000fe80000000c00 */
[----:B------:R-:W-:Y:S04]  /*d3580*/  LDS.128 R244, [R252+0x400] ;  /* 0x00040000fcf47984 */ /* 0x000fe80000000c00 */
        /* <DEDUP_REMOVED lines=9> */
[----:B------:R-:W-:Y:S06]  /*d3620*/  BAR.SYNC.DEFER_BLOCKING 0x0 ;  /* 0x0000000000007b1d */ /* 0x000fec0000010000 */
[----:B-1----:R-:W-:Y:S04]  /*d3630*/  STL.64 [R1+0x1c0], R24 ;  /* 0x0001c01801007387 */ /* 0x002fe80000100a00 */
[----:B------:R-:W-:Y:S04]  /*d3640*/  STL.64 [R1+0x1c8], R26 ;  /* 0x0001c81a01007387 */ /* 0x000fe80000100a00 */
[----:B--2---:R-:W-:Y:S04]  /*d3650*/  STL.64 [R1+0x30], R20 ;  /* 0x0000301401007387 */ /* 0x004fe80000100a00 */
[----:B------:R-:W-:Y:S04]  /*d3660*/  STL.64 [R1+0x38], R22 ;  /* 0x0000381601007387 */ /* 0x000fe80000100a00 */
[----:B----4-:R1:W-:Y:S04]  /*d3670*/  STL.64 [R1], R4 ;  /* 0x0000000401007387 */ /* 0x0103e80000100a00 */
        /* <DEDUP_REMOVED lines=35> */
[----:B------:R-:W4:Y:S04]  /*d38b0*/  LDL.LU R56, [R1+0xa10] ;  /* 0x000a100001387983 */ /* 0x000f280000300800 */
[----:B------:R-:W4:Y:S04]  /*d38c0*/  LDL.LU R57, [R1+0xa14] ;  /* 0x000a140001397983 */ /* 0x000f280000300800 */
[----:B------:R-:W4:Y:S04]  /*d38d0*/  LDL.LU R58, [R1+0xa00] ;  /* 0x000a0000013a7983 */ /* 0x000f280000300800 */
[----:B------:R-:W4:Y:S04]  /*d38e0*/  LDL.LU R59, [R1+0xa04] ;  /* 0x000a0400013b7983 */ /* 0x000f280000300800 */
[----:B---3--:R-:W-:Y:S04]  /*d38f0*/  STS.128 [R0+0x300], R8 ;  /* 0x0003000800007388 */ /* 0x008fe80000000c00 */
[----:B--2---:R-:W-:Y:S04]  /*d3900*/  STS.128 [R0+0x380], R4 ;  /* 0x0003800400007388 */ /* 0x004fe80000000c00 */
[----:B------:R-:W-:Y:S06]  /*d3910*/  BAR.SYNC.DEFER_BLOCKING 0x0 ;  /* 0x0000000000007b1d */ /* 0x000fec0000010000 */
[----:B------:R-:W1:Y:S04]  /*d3920*/  LDS.128 R240, [R2] ;  /* 0x0000000002f07984 */ /* 0x000e680000000c00 */
[----:B------:R-:W-:Y:S04]  /*d3930*/  LDS.128 R236, [R2+0x400] ;  /* 0x0004000002ec7984 */ /* 0x000fe80000000c00 */
[----:B------:R-:W2:Y:S04]  /*d3940*/  LDS.128 R52, [R232] ;  /* 0x00000000e8347984 */ /* 0x000ea80000000c00 */
[----:B------:R-:W-:Y:S04]  /*d3950*/  LDS.128 R20, [R232+0x400] ;  /* 0x00040000e8147984 */ /* 0x000fe80000000c00 */
[----:B------:R-:W3:Y:S04]  /*d3960*/  LDS.128 R48, [R3] ;  /* 0x0000000003307984 */ /* 0x000ee80000000c00 */
[----:B------:R-:W-:Y:S04]  /*d3970*/  LDS.128 R8, [R3+0x400] ;  /* 0x0004000003087984 */ /* 0x000fe80000000c00 */
[----:B------:R-:W1:Y:S04]  /*d3980*/  LDS.128 R24, [R252] ;  /* 0x00000000fc187984 */ /* 0x000e680000000c00 */
[----:B------:R-:W1:Y:S04]  /*d3990*/  LDS.128 R4, [R252+0x400] ;  /* 0x00040000fc047984 */ /* 0x000e680000000c00 */
[----:B------:R-:W-:Y:S06]  /*d39a0*/  BAR.SYNC.DEFER_BLOCKING 0x0 ;  /* 0x0000000000007b1d */ /* 0x000fec0000010000 */
[----:B----4-:R4:W-:Y:S04]  /*d39b0*/  STS.128 [R0], R56 ;  /* 0x0000003800007388 */ /* 0x0109e80000000c00 */
[----:B----4-:R-:W4:Y:S04]  /*d39c0*/  LDL.LU R56, [R1+0xa18] ;  /* 0x000a180001387983 */ /* 0x010f280000300800 */
[----:B------:R-:W4:Y:S04]  /*d39d0*/  LDL.LU R57, [R1+0xa1c] ;  /* 0x000a1c0001397983 */ /* 0x000f280000300800 */
[----:B------:R-:W4:Y:S04]  /*d39e0*/  LDL.LU R58, [R1+0xa08] ;  /* 0x000a0800013a7983 */ /* 0x000f280000300800 */
[----:B------:R-:W4:Y:S04]  /*d39f0*/  LDL.LU R59, [R1+0xa0c] ;  /* 0x000a0c00013b7983 */ /* 0x000f280000300800 */
[----:B------:R-:W2:Y:S04]  /*d3a00*/  LDL.LU R60, [R1+0x8d0] ;  /* 0x0008d000013c7983 */ /* 0x000ea80000300800 */
[----:B------:R-:W2:Y:S04]  /*d3a10*/  LDL.LU R61, [R1+0x8d4] ;  /* 0x0008d400013d7983 */ /* 0x000ea80000300800 */
[----:B------:R-:W2:Y:S04]  /*d3a20*/  LDL.LU R62, [R1+0x8c0] ;  /* 0x0008c000013e7983 */ /* 0x000ea80000300800 */
[----:B------:R-:W2:Y:S04]  /*d3a30*/  LDL.LU R63, [R1+0x8c4] ;  /* 0x0008c400013f7983 */ /* 0x000ea80000300800 */
[----:B----4-:R4:W-:Y:S04]  /*d3a40*/  STS.128 [R0+0x80], R56 ;  /* 0x0000803800007388 */ /* 0x0109e80000000c00 */
[----:B----4-:R-:W4:Y:S04]  /*d3a50*/  LDL.LU R56, [R1+0x8d8] ;  /* 0x0008d80001387983 */ /* 0x010f280000300800 */
[----:B------:R-:W4:Y:S04]  /*d3a60*/  LDL.LU R57, [R1+0x8dc] ;  /* 0x0008dc0001397983 */ /* 0x000f280000300800 */
[----:B------:R-:W4:Y:S04]  /*d3a70*/  LDL.LU R58, [R1+0x8c8] ;  /* 0x0008c800013a7983 */ /* 0x000f280000300800 */
[----:B------:R-:W4:Y:S04]  /*d3a80*/  LDL.LU R59, [R1+0x8cc] ;  /* 0x0008cc00013b7983 */ /* 0x000f280000300800 */
[----:B----4-:R4:W-:Y:S04]  /*d3a90*/  STS.128 [R0+0x180], R56 ;  /* 0x0001803800007388 */ /* 0x0109e80000000c00 */
[----:B----4-:R-:W4:Y:S04]  /*d3aa0*/  LDL.LU R56, [R1+0x750] ;  /* 0x0007500001387983 */ /* 0x010f280000300800 */
[----:B------:R-:W4:Y:S04]  /*d3ab0*/  LDL.LU R57, [R1+0x754] ;  /* 0x0007540001397983 */ /* 0x000f280000300800 */
[----:B------:R-:W4:Y:S04]  /*d3ac0*/  LDL.LU R58, [R1+0x740] ;  /* 0x00074000013a7983 */ /* 0x000f280000300800 */
[----:B------:R-:W4:Y:S04]  /*d3ad0*/  LDL.LU R59, [R1+0x744] ;  /* 0x00074400013b7983 */ /* 0x000f280000300800 */
[----:B--2---:R2:W-:Y:S04]  /*d3ae0*/  STS.128 [R0+0x100], R60 ;  /* 0x0001003c00007388 */ /* 0x0045e80000000c00 */
[----:B--2---:R-:W2:Y:S04]  /*d3af0*/  LDL.LU R60, [R1+0x758] ;  /* 0x00075800013c7983 */ /* 0x004ea80000300800 */
        /* <DEDUP_REMOVED lines=13> */
[----:B------:R-:W3:Y:S04]  /*d3bd0*/  LDL.LU R88, [R1+0x9f0] ;  /* 0x0009f00001587983 */ /* 0x000ee80000300800 */
[----:B------:R-:W3:Y:S04]  /*d3be0*/  LDL.LU R89, [R1+0x9f4] ;  /* 0x0009f40001597983 */ /* 0x000ee80000300800 */
[----:B------:R-:W3:Y:S04]  /*d3bf0*/  LDL.LU R90, [R1+0x9e0] ;  /* 0x0009e000015a7983 */ /* 0x000ee80000300800 */
[----:B------:R-:W3:Y:S04]  /*d3c00*/  LDL.LU R91, [R1+0x9e4] ;  /* 0x0009e400015b7983 */ /* 0x000ee80000300800 */
[----:B--2---:R-:W-:Y:S04]  /*d3c10*/  STS.128 [R0+0x280], R60 ;  /* 0x0002803c00007388 */ /* 0x004fe80000000c00 */
[----:B----4-:R-:W-:Y:S04]  /*d3c20*/  STS.128 [R0+0x380], R56 ;  /* 0x0003803800007388 */ /* 0x010fe80000000c00 */
[----:B------:R-:W-:Y:S06]  /*d3c30*/  BAR.SYNC.DEFER_BLOCKING 0x0 ;  /* 0x0000000000007b1d */ /* 0x000fec0000010000 */
[----:B------:R-:W2:Y:S04]  /*d3c40*/  LDS.128 R84, [R2] ;  /* 0x0000000002547984 */ /* 0x000ea80000000c00 */
[----:B------:R-:W-:Y:S04]  /*d3c50*/  LDS.128 R68, [R2+0x400] ;  /* 0x0004000002447984 */ /* 0x000fe80000000c00 */
[----:B------:R-:W4:Y:S04]  /*d3c60*/  LDS.128 R80, [R232] ;  /* 0x00000000e8507984 */ /* 0x000f280000000c00 */
[----:B------:R-:W-:Y:S04]  /*d3c70*/  LDS.128 R64, [R232+0x400] ;  /* 0x00040000e8407984 */ /* 0x000fe80000000c00 */
[----:B------:R-:W1:Y:S04]  /*d3c80*/  LDS.128 R76, [R3] ;  /* 0x00000000034c7984 */ /* 0x000e680000000c00 */
[----:B------:R-:W-:Y:S04]  /*d3c90*/  LDS.128 R60, [R3+0x400] ;  /* 0x00040000033c7984 */ /* 0x000fe80000000c00 */
[----:B------:R-:W1:Y:S04]  /*d3ca0*/  LDS.128 R72, [R252] ;  /* 0x00000000fc487984 */ /* 0x000e680000000c00 */
[----:B------:R-:W1:Y:S04]  /*d3cb0*/  LDS.128 R56, [R252+0x400] ;  /* 0x00040000fc387984 */ /* 0x000e680000000c00 */
[----:B------:R-:W-:Y:S06]  /*d3cc0*/  BAR.SYNC.DEFER_BLOCKING 0x0 ;  /* 0x0000000000007b1d */ /* 0x000fec0000010000 */
[----:B---3--:R3:W-:Y:S04]  /*d3cd0*/  STS.128 [R0], R88 ;  /* 0x0000005800007388 */ /* 0x0087e80000000c00 */
[----:B---3--:R-:W3:Y:S04]  /*d3ce0*/  LDL.LU R88, [R1+0x9f8] ;  /* 0x0009f80001587983 */ /* 0x008ee80000300800 */
[----:B------:R-:W3:Y:S04]  /*d3cf0*/  LDL.LU R89, [R1+0x9fc] ;  /* 0x0009fc0001597983 */ /* 0x000ee80000300800 */
[----:B------:R-:W3:Y:S04]  /*d3d00*/  LDL.LU R90, [R1+0x9e8] ;  /* 0x0009e800015a7983 */ /* 0x000ee80000300800 */
[----:B------:R-:W3:Y:S04]  /*d3d10*/  LDL.LU R91, [R1+0x9ec] ;  /* 0x0009ec00015b7983 */ /* 0x000ee80000300800 */
[----:B------:R-:W2:Y:S04]  /*d3d20*/  LDL.LU R92, [R1+0x890] ;  /* 0x00089000015c7983 */ /* 0x000ea80000300800 */
[----:B------:R-:W2:Y:S04]  /*d3d30*/  LDL.LU R93, [R1+0x894] ;  /* 0x00089400015d7983 */ /* 0x000ea80000300800 */
[----:B------:R-:W2:Y:S04]  /*d3d40*/  LDL.LU R94, [R1+0x880] ;  /* 0x00088000015e7983 */ /* 0x000ea80000300800 */
[----:B------:R-:W2:Y:S04]  /*d3d50*/  LDL.LU R95, [R1+0x884] ;  /* 0x00088400015f7983 */ /* 0x000ea80000300800 */
[----:B---3--:R3:W-:Y:S04]  /*d3d60*/  STS.128 [R0+0x80], R88 ;  /* 0x0000805800007388 */ /* 0x0087e80000000c00 */
[----:B---3--:R-:W3:Y:S04]  /*d3d70*/  LDL.LU R88, [R1+0x898] ;  /* 0x0008980001587983 */ /* 0x008ee80000300800 */
[----:B------:R-:W3:Y:S04]  /*d3d80*/  LDL.LU R89, [R1+0x89c] ;  /* 0x00089c0001597983 */ /* 0x000ee80000300800 */
[----:B------:R-:W3:Y:S04]  /*d3d90*/  LDL.LU R90, [R1+0x888] ;  /* 0x00088800015a7983 */ /* 0x000ee80000300800 */
[----:B------:R-:W3:Y:S04]  /*d3da0*/  LDL.LU R91, [R1+0x88c] ;  /* 0x00088c00015b7983 */ /* 0x000ee80000300800 */
[----:B---3--:R3:W-:Y:S04]  /*d3db0*/  STS.128 [R0+0x180], R88 ;  /* 0x0001805800007388 */ /* 0x0087e80000000c00 */
[----:B---3--:R-:W3:Y:S04]  /*d3dc0*/  LDL.LU R88, [R1+0x730] ;  /* 0x0007300001587983 */ /* 0x008ee80000300800 */
[----:B------:R-:W3:Y:S04]  /*d3dd0*/  LDL.LU R89, [R1+0x734] ;  /* 0x0007340001597983 */ /* 0x000ee80000300800 */
[----:B------:R-:W3:Y:S04]  /*d3de0*/  LDL.LU R90, [R1+0x720] ;  /* 0x00072000015a7983 */ /* 0x000ee80000300800 */
[----:B------:R-:W3:Y:S04]  /*d3df0*/  LDL.LU R91, [R1+0x724] ;  /* 0x00072400015b7983 */ /* 0x000ee80000300800 */
[----:B--2---:R2:W-:Y:S04]  /*d3e00*/  STS.128 [R0+0x100], R92 ;  /* 0x0001005c00007388 */ /* 0x0045e80000000c00 */
[----:B--2---:R-:W2:Y:S04]  /*d3e10*/  LDL.LU R92, [R1+0x738] ;  /* 0x00073800015c7983 */ /* 0x004ea80000300800 */
        /* <DEDUP_REMOVED lines=13> */
[----:B------:R-:W4:Y:S04]  /*d3ef0*/  LDL.LU R120, [R1+0x9d0] ;  /* 0x0009d00001787983 */ /* 0x000f280000300800 */
[----:B------:R-:W4:Y:S04]  /*d3f00*/  LDL.LU R121, [R1+0x9d4] ;  /* 0x0009d40001797983 */ /* 0x000f280000300800 */
[----:B------:R-:W4:Y:S04]  /*d3f10*/  LDL.LU R122, [R1+0x9c0] ;  /* 0x0009c000017a7983 */ /* 0x000f280000300800 */
[----:B------:R-:W4:Y:S04]  /*d3f20*/  LDL.LU R123, [R1+0x9c4] ;  /* 0x0009c400017b7983 */ /* 0x000f280000300800 */
[----:B--2---:R-:W-:Y:S04]  /*d3f30*/  STS.128 [R0+0x280], R92 ;  /* 0x0002805c00007388 */ /* 0x004fe80000000c00 */
[----:B---3--:R-:W-:Y:S04]  /*d3f40*/  STS.128 [R0+0x380], R88 ;  /* 0x0003805800007388 */ /* 0x008fe80000000c00 */
[----:B------:R-:W-:Y:S06]  /*d3f50*/  BAR.SYNC.DEFER_BLOCKING 0x0 ;  /* 0x0000000000007b1d */ /* 0x000fec0000010000 */
[----:B------:R-:W2:Y:S04]  /*d3f60*/  LDS.128 R116, [R2] ;  /* 0x0000000002747984 */ /* 0x000ea80000000c00 */
[----:B------:R-:W-:Y:S04]  /*d3f70*/  LDS.128 R100, [R2+0x400] ;  /* 0x0004000002647984 */ /* 0x000fe80000000c00 */
[----:B------:R-:W3:Y:S04]  /*d3f80*/  LDS.128 R112, [R232] ;  /* 0x00000000e8707984 */ /* 0x000ee80000000c00 */
[----:B------:R-:W-:Y:S04]  /*d3f90*/  LDS.128 R96, [R232+0x400] ;  /* 0x00040000e8607984 */ /* 0x000fe80000000c00 */
[----:B------:R-:W1:Y:S04]  /*d3fa0*/  LDS.128 R108, [R3] ;  /* 0x00000000036c7984 */ /* 0x000e680000000c00 */
        /* <DEDUP_REMOVED lines=18> */
[----:B----4-:R4:W-:Y:S02]  /*d40d0*/  STS.128 [R0+0x180], R120 ;  /* 0x0001807800007388 */ /* 0x0109e40000000c00 */
[----:B----4-:R-:W-:Y:S01]  /*d40e0*/  IMAD.MOV.U32 R120, RZ, RZ, R204 ;  /* 0x000000ffff787224 */ /* 0x010fe200078e00cc */
[----:B------:R-:W-:Y:S01]  /*d40f0*/  MOV R122, R208 ;  /* 0x000000d0007a7202 */ /* 0x000fe20000000f00 */
[----:B------:R-:W-:-:S02]  /*d4100*/  IMAD.MOV.U32 R121, RZ, RZ, R205 ;  /* 0x000000ffff797224 */ /* 0x000fc400078e00cd */
[----:B------:R-:W-:-:S05]  /*d4110*/  IMAD.MOV.U32 R123, RZ, RZ, R209 ;  /* 0x000000ffff7b7224 */ /* 0x000fca00078e00d1 */
[----:B------:R4:W-:Y:S04]  /*d4120*/  STS.128 [R0+0x200], R120 ;  /* 0x0002007800007388 */ /* 0x0009e80000000c00 */
[----:B----4-:R-:W4:Y:S04]  /*d4130*/  LDL.LU R120, [R1+0x220] ;  /* 0x0002200001787983 */ /* 0x010f280000300800 */
[----:B------:R-:W4:Y:S04]  /*d4140*/  LDL.LU R121, [R1+0x224] ;  /* 0x0002240001797983 */ /* 0x000f280000300800 */
[----:B------:R-:W4:Y:S04]  /*d4150*/  LDL.LU R122, [R1+0x190] ;  /* 0x00019000017a7983 */ /* 0x000f280000300800 */
[----:B------:R-:W4:Y:S01]  /*d4160*/  LDL.LU R123, [R1+0x194] ;  /* 0x00019400017b7983 */ /* 0x000f220000300800 */
[----:B------:R-:W-:-:S03]  /*d4170*/  IMAD.MOV.U32 R208, RZ, RZ, R206 ;  /* 0x000000ffffd07224 */ /* 0x000fc600078e00ce */
        /* <DEDUP_REMOVED lines=8> */
[----:B------:R-:W3:Y:S01]  /*d4200*/  LDL.LU R155, [R1+0x14] ;  /* 0x00001400019b7983 */ /* 0x000ee20000300800 */
[----:B------:R-:W-:-:S03]  /*d4210*/  MOV R209, R207 ;  /* 0x000000cf00d17202 */ /* 0x000fc60000000f00 */
[----:B--2---:R-:W-:Y:S04]  /*d4220*/  STS.128 [R0+0x100], R124 ;  /* 0x0001007c00007388 */ /* 0x004fe80000000c00 */
[----:B------:R-:W-:Y:S04]  /*d4230*/  STS.128 [R0+0x280], R208 ;  /* 0x000280d000007388 */ /* 0x000fe80000000c00 */
        /* <DEDUP_REMOVED lines=25> */
[----:B---3--:R3:W-:Y:S02]  /*d43d0*/  STS.128 [R0+0x180], R152 ;  /* 0x0001809800007388 */ /* 0x0087e40000000c00 */
[----:B---3--:R-:W-:Y:S01]  /*d43e0*/  IMAD.MOV.U32 R152, RZ, RZ, R212 ;  /* 0x000000ffff987224 */ /* 0x008fe200078e00d4 */
[----:B------:R-:W-:Y:S01]  /*d43f0*/  MOV R154, R216 ;  /* 0x000000d8009a7202 */ /* 0x000fe20000000f00 */
[----:B------:R-:W-:-:S02]  /*d4400*/  IMAD.MOV.U32 R153, RZ, RZ, R213 ;  /* 0x000000ffff997224 */ /* 0x000fc400078e00d5 */
[----:B------:R-:W-:-:S05]  /*d4410*/  IMAD.MOV.U32 R155, RZ, RZ, R217 ;  /* 0x000000ffff9b7224 */ /* 0x000fca00078e00d9 */
[----:B------:R3:W-:Y:S04]  /*d4420*/  STS.128 [R0+0x200], R152 ;  /* 0x0002009800007388 */ /* 0x0007e80000000c00 */
[----:B---3--:R-:W3:Y:S01]  /*d4430*/  LDL.LU R152, [R1+0x110] ;  /* 0x0001100001987983 */ /* 0x008ee20000300800 */
[----:B------:R-:W-:Y:S02]  /*d4440*/  IMAD.MOV.U32 R154, RZ, RZ, R28 ;  /* 0x000000ffff9a7224 */ /* 0x000fe400078e001c */
[----:B------:R-:W-:Y:S01]  /*d4450*/  IMAD.MOV.U32 R155, RZ, RZ, R29 ;  /* 0x000000ffff9b7224 */ /* 0x000fe200078e001d */
        /* <DEDUP_REMOVED lines=8> */
[----:B------:R-:W-:-:S02]  /*d44e0*/  MOV R217, R215 ;  /* 0x000000d700d97202 */ /* 0x000fc40000000f00 */
[----:B--2---:R-:W-:Y:S04]  /*d44f0*/  STS.128 [R0+0x100], R156 ;  /* 0x0001009c00007388 */ /* 0x004fe80000000c00 */
[----:B------:R-:W-:Y:S04]  /*d4500*/  STS.128 [R0+0x280], R216 ;  /* 0x000280d800007388 */ /* 0x000fe80000000c00 */
[----:B---3--:R-:W-:Y:S04]  /*d4510*/  STS.128 [R0+0x300], R152 ;  /* 0x0003009800007388 */ /* 0x008fe80000000c00 */
[----:B----4-:R-:W-:Y:S04]  /*d4520*/  STS.128 [R0+0x380], R28 ;  /* 0x0003801c00007388 */ /* 0x010fe80000000c00 */
[----:B------:R-:W-:Y:S06]  /*d4530*/  BAR.SYNC.DEFER_BLOCKING 0x0 ;  /* 0x0000000000007b1d */ /* 0x000fec0000010000 */
[----:B------:R-:W2:Y:S04]  /*d4540*/  LDS.128 R176, [R2] ;  /* 0x0000000002b07984 */ /* 0x000ea80000000c00 */
[----:B------:R-:W-:Y:S04]  /*d4550*/  LDS.128 R160, [R2+0x400] ;  /* 0x0004000002a07984 */ /* 0x000fe80000000c00 */
[----:B------:R-:W3:Y:S04]  /*d4560*/  LDS.128 R172, [R232] ;  /* 0x00000000e8ac7984 */ /* 0x000ee80000000c00 */
[----:B------:R-:W-:Y:S04]  /*d4570*/  LDS.128 R156, [R232+0x400] ;  /* 0x00040000e89c7984 */ /* 0x000fe80000000c00 */
[----:B------:R-:W4:Y:S04]  /*d4580*/  LDS.128 R168, [R3] ;  /* 0x0000000003a87984 */ /* 0x000f280000000c00 */
[----:B------:R-:W-:Y:S04]  /*d4590*/  LDS.128 R152, [R3+0x400] ;  /* 0x0004000003987984 */ /* 0x000fe80000000c00 */
[----:B------:R-:W1:Y:S04]  /*d45a0*/  LDS.128 R164, [R252] ;  /* 0x00000000fca47984 */ /* 0x000e680000000c00 */
[----:B------:R-:W1:Y:S04]  /*d45b0*/  LDS.128 R28, [R252+0x400] ;  /* 0x00040000fc1c7984 */ /* 0x000e680000000c00 */
[----:B------:R-:W-:Y:S06]  /*d45c0*/  BAR.SYNC.DEFER_BLOCKING 0x0 ;  /* 0x0000000000007b1d */ /* 0x000fec0000010000 */
[----:B------:R1:W-:Y:S04]  /*d45d0*/  STS.128 [R0], R180 ;  /* 0x000000b400007388 */ /* 0x0003e80000000c00 */
        /* <DEDUP_REMOVED lines=15> */
[----:B------:R-:W2:Y:S01]  /*d46d0*/  LDL.LU R181, [R1+0x714] ;  /* 0x0007140001b57983 */ /* 0x000ea20000300800 */
[----:B------:R-:W-:Y:S01]  /*d46e0*/  MOV R182, R224 ;  /* 0x000000e000b67202 */ /* 0x000fe20000000f00 */
[----:B------:R-:W-:-:S02]  /*d46f0*/  IMAD.MOV.U32 R183, RZ, RZ, R225 ;  /* 0x000000ffffb77224 */ /* 0x000fc400078e00e1 */
[----:B------:R-:W4:Y:S04]  /*d4700*/  LDL.LU R224, [R1+0x718] ;  /* 0x0007180001e07983 */ /* 0x000f280000300800 */
[----:B------:R-:W4:Y:S04]  /*d4710*/  LDL.LU R225, [R1+0x71c] ;  /* 0x00071c0001e17983 */ /* 0x000f280000300800 */
[----:B------:R-:W4:Y:S04]  /*d4720*/  LDL.LU R204, [R1+0x970] ;  /* 0x0009700001cc7983 */ /* 0x000f280000300800 */
[----:B------:R-:W4:Y:S04]  /*d4730*/  LDL.LU R205, [R1+0x974] ;  /* 0x0009740001cd7983 */ /* 0x000f280000300800 */
[----:B------:R-:W4:Y:S04]  /*d4740*/  LDL.LU R206, [R1+0x960] ;  /* 0x0009600001ce7983 */ /* 0x000f280000300800 */
[----:B------:R-:W4:Y:S04]  /*d4750*/  LDL.LU R207, [R1+0x964] ;  /* 0x0009640001cf7983 */ /* 0x000f280000300800 */
[----:B---3--:R-:W-:Y:S04]  /*d4760*/  STS.128 [R0+0x100], R184 ;  /* 0x000100b800007388 */ /* 0x008fe80000000c00 */
[----:B--2---:R1:W-:Y:S04]  /*d4770*/  STS.128 [R0+0x200], R180 ;  /* 0x000200b400007388 */ /* 0x0043e80000000c00 */
[----:B----4-:R-:W-:Y:S01]  /*d4780*/  STS.128 [R0+0x280], R224 ;  /* 0x000280e000007388 */ /* 0x010fe20000000c00 */
[----:B-1----:R-:W-:Y:S01]  /*d4790*/  IMAD.MOV.U32 R182, RZ, RZ, R32 ;  /* 0x000000ffffb67224 */ /* 0x002fe200078e0020 */
[----:B------:R-:W-:Y:S01]  /*d47a0*/  MOV R181, R13 ;  /* 0x0000000d00b57202 */ /* 0x000fe20000000f00 */
[----:B------:R-:W-:Y:S01]  /*d47b0*/  IMAD.MOV.U32 R183, RZ, RZ, R33 ;  /* 0x000000ffffb77224 */ /* 0x000fe200078e0021 */
[----:B------:R-:W-:Y:S01]  /*d47c0*/  MOV R32, R14 ;  /* 0x0000000e00207202 */ /* 0x000fe20000000f00 */
[----:B------:R-:W-:-:S02]  /*d47d0*/  IMAD.MOV.U32 R180, RZ, RZ, R12 ;  /* 0x000000ffffb47224 */ /* 0x000fc400078e000c */
[----:B------:R-:W-:-:S03]  /*d47e0*/  IMAD.MOV.U32 R33, RZ, RZ, R15 ;  /* 0x000000ffff217224 */ /* 0x000fc600078e000f */
[----:B------:R-:W-:Y:S04]  /*d47f0*/  STS.128 [R0+0x300], R180 ;  /* 0x000300b400007388 */ /* 0x000fe80000000c00 */
[----:B------:R-:W-:Y:S04]  /*d4800*/  STS.128 [R0+0x380], R32 ;  /* 0x0003802000007388 */ /* 0x000fe80000000c00 */
[----:B------:R-:W-:Y:S06]  /*d4810*/  BAR.SYNC.DEFER_BLOCKING 0x0 ;  /* 0x0000000000007b1d */ /* 0x000fec0000010000 */
[----:B------:R-:W1:Y:S04]  /*d4820*/  LDS.128 R200, [R2] ;  /* 0x0000000002c87984 */ /* 0x000e680000000c00 */
[----:B------:R-:W-:Y:S04]  /*d4830*/  LDS.128 R184, [R2+0x400] ;  /* 0x0004000002b87984 */ /* 0x000fe80000000c00 */
[----:B------:R-:W2:Y:S04]  /*d4840*/  LDS.128 R196, [R232] ;  /* 0x00000000e8c47984 */ /* 0x000ea80000000c00 */
[----:B------:R-:W-:Y:S04]  /*d4850*/  LDS.128 R180, [R232+0x400] ;  /* 0x00040000e8b47984 */ /* 0x000fe80000000c00 */
[----:B------:R-:W3:Y:S04]  /*d4860*/  LDS.128 R192, [R3] ;  /* 0x0000000003c07984 */ /* 0x000ee80000000c00 */
[----:B------:R-:W-:Y:S04]  /*d4870*/  LDS.128 R32, [R3+0x400] ;  /* 0x0004000003207984 */ /* 0x000fe80000000c00 */
[----:B------:R-:W4:Y:S04]  /*d4880*/  LDS.128 R188, [R252] ;  /* 0x00000000fcbc7984 */ /* 0x000f280000000c00 */
        /* <DEDUP_REMOVED lines=30> */
[----:B--2---:R1:W-:Y:S02]  /*d4a70*/  STS.128 [R0+0x200], R204 ;  /* 0x000200cc00007388 */ /* 0x0043e40000000c00 */
[----:B-1----:R-:W-:Y:S01]  /*d4a80*/  IMAD.MOV.U32 R206, RZ, RZ, R36 ;  /* 0x000000ffffce7224 */ /* 0x002fe200078e0024 */
[----:B------:R-:W-:Y:S01]  /*d4a90*/  MOV R205, R17 ;  /* 0x0000001100cd7202 */ /* 0x000fe20000000f00 */
[----:B------:R-:W-:Y:S01]  /*d4aa0*/  IMAD.MOV.U32 R207, RZ, RZ, R37 ;  /* 0x000000ffffcf7224 */ /* 0x000fe200078e0025 */
[----:B------:R-:W-:Y:S01]  /*d4ab0*/  MOV R36, R18 ;  /* 0x0000001200247202 */ /* 0x000fe20000000f00 */
[----:B------:R-:W-:-:S02]  /*d4ac0*/  IMAD.MOV.U32 R204, RZ, RZ, R16 ;  /* 0x000000ffffcc7224 */ /* 0x000fc400078e0010 */
[----:B------:R-:W-:Y:S01]  /*d4ad0*/  IMAD.MOV.U32 R37, RZ, RZ, R19 ;  /* 0x000000ffff257224 */ /* 0x000fe200078e0013 */
[----:B---3--:R-:W-:Y:S04]  /*d4ae0*/  STS.128 [R0+0x280], R208 ;  /* 0x000280d000007388 */ /* 0x008fe80000000c00 */
        /* <DEDUP_REMOVED lines=26> */
[----:B--2---:R-:W-:Y:S04]  /*d4c90*/  STS.128 [R0+0x100], R232 ;  /* 0x000100e800007388 */ /* 0x004fe80000000c00 */
[----:B----4-:R2:W-:Y:S04]  /*d4ca0*/  STS.128 [R0+0x180], R228 ;  /* 0x000180e400007388 */ /* 0x0105e80000000c00 */
[----:B--2---:R-:W2:Y:S04]  /*d4cb0*/  LDL.LU R228, [R1+0x6e0] ;  /* 0x0006e00001e47983 */ /* 0x004ea80000300800 */
[----:B------:R-:W2:Y:S04]  /*d4cc0*/  LDL.LU R229, [R1+0x6e4] ;  /* 0x0006e40001e57983 */ /* 0x000ea80000300800 */
[----:B------:R-:W2:Y:S04]  /*d4cd0*/  LDL.LU R230, [R1+0x6d0] ;  /* 0x0006d00001e67983 */ /* 0x000ea80000300800 */
[----:B------:R-:W2:Y:S04]  /*d4ce0*/  LDL.LU R231, [R1+0x6d4] ;  /* 0x0006d40001e77983 */ /* 0x000ea80000300800 */
[----:B------:R-:W4:Y:S04]  /*d4cf0*/  LDL.LU R232, [R1+0x6e8] ;  /* 0x0006e80001e87983 */ /* 0x000f280000300800 */
[----:B------:R-:W4:Y:S04]  /*d4d00*/  LDL.LU R233, [R1+0x6ec] ;  /* 0x0006ec0001e97983 */ /* 0x000f280000300800 */
[----:B------:R-:W4:Y:S04]  /*d4d10*/  LDL.LU R234, [R1+0x6d8] ;  /* 0x0006d80001ea7983 */ /* 0x000f280000300800 */
[----:B------:R-:W4:Y:S04]  /*d4d20*/  LDL.LU R235, [R1+0x6dc] ;  /* 0x0006dc0001eb7983 */ /* 0x000f280000300800 */
[----:B------:R-:W3:Y:S04]  /*d4d30*/  LDL.LU R3, [R1+0x3d74] ;  /* 0x003d740001037983 */ /* 0x000ee80000300800 */
[----:B--2---:R2:W-:Y:S04]  /*d4d40*/  STS.128 [R0+0x200], R228 ;  /* 0x000200e400007388 */ /* 0x0045e80000000c00 */
[----:B----4-:R4:W-:Y:S01]  /*d4d50*/  STS.128 [R0+0x280], R232 ;  /* 0x000280e800007388 */ /* 0x0109e20000000c00 */
[----:B--2---:R-:W-:Y:S01]  /*d4d60*/  IMAD.MOV.U32 R228, RZ, RZ, R40 ;  /* 0x000000ffffe47224 */ /* 0x004fe200078e0028 */
[----:B------:R-:W-:Y:S01]  /*d4d70*/  MOV R229, R41 ;  /* 0x0000002900e57202 */ /* 0x000fe20000000f00 */
[----:B------:R-:W-:-:S02]  /*d4d80*/  IMAD.MOV.U32 R230, RZ, RZ, R44 ;  /* 0x000000ffffe67224 */ /* 0x000fc400078e002c */
[----:B------:R-:W-:Y:S01]  /*d4d90*/  IMAD.MOV.U32 R231, RZ, RZ, R45 ;  /* 0x000000ffffe77224 */ /* 0x000fe200078e002d */
[----:B----4-:R-:W2:Y:S04]  /*d4da0*/  LDL.LU R232, [R1+0xc68] ;  /* 0x000c680001e87983 */ /* 0x010ea80000300800 */
[----:B------:R-:W4:Y:S04]  /*d4db0*/  LDL.LU R233, [R1+0x3e14] ;  /* 0x003e140001e97983 */ /* 0x000f280000300800 */
[----:B------:R-:W4:Y:S04]  /*d4dc0*/  LDL.LU R234, [R1+0x100] ;  /* 0x0001000001ea7983 */ /* 0x000f280000300800 */
[----:B------:R-:W4:Y:S04]  /*d4dd0*/  LDL.LU R235, [R1+0x104] ;  /* 0x0001040001eb7983 */ /* 0x000f280000300800 */
[----:B------:R1:W-:Y:S04]  /*d4de0*/  STS.128 [R0+0x300], R228 ;  /* 0x000300e400007388 */ /* 0x0003e80000000c00 */
[----:B-1----:R-:W4:Y:S04]  /*d4df0*/  LDL.LU R229, [R1+0xf0] ;  /* 0x0000f00001e57983 */ /* 0x002f280000300800 */
[----:B------:R-:W4:Y:S04]  /*d4e00*/  LDL.LU R230, [R1+0xf4] ;  /* 0x0000f40001e67983 */ /* 0x000f280000300800 */
[----:B------:R-:W4:Y:S01]  /*d4e10*/  LDL.LU R231, [R1+0x3e1c] ;  /* 0x003e1c0001e77983 */ /* 0x000f220000300800 */
[----:B------:R-:W-:Y:S01]  /*d4e20*/  MOV R44, R42 ;  /* 0x0000002a002c7202 */ /* 0x000fe20000000f00 */
[----:B------:R-:W-:-:S05]  /*d4e30*/  IMAD.MOV.U32 R45, RZ, RZ, R43 ;  /* 0x000000ffff2d7224 */ /* 0x000fca00078e002b */
[----:B------:R1:W-:Y:S04]  /*d4e40*/  STS.128 [R0+0x380], R44 ;  /* 0x0003802c00007388 */ /* 0x0003e80000000c00 */
[----:B-1----:R-:W4:Y:S04]  /*d4e50*/  LDL.LU R46, [R1+0x3e20] ;  /* 0x003e2000012e7983 */ /* 0x002f280000300800 */
[----:B------:R-:W4:Y:S04]  /*d4e60*/  LDL.LU R43, [R1+0x3e24] ;  /* 0x003e2400012b7983 */ /* 0x000f280000300800 */
[----:B------:R-:W-:Y:S01]  /*d4e70*/  BAR.SYNC.DEFER_BLOCKING 0x0 ;  /* 0x0000000000007b1d */ /* 0x000fe20000010000 */
[C---:B---3--:R-:W-:Y:S01]  /*d4e80*/  ISETP.GE.AND P0, PT, R3.reuse, c[0x0][0x178], PT ;  /* 0x00005e0003007a0c */ /* 0x048fe20003f06270 */
[----:B------:R-:W-:-:S05]  /*d4e90*/  IMAD R3, R3, c[0x0][0x194], RZ ;  /* 0x0000650003037a24 */ /* 0x000fca00078e02ff */
[----:B------:R-:W-:-:S04]  /*d4ea0*/  LEA R0, P2, R3, c[0x0][0x170], 0x2 ;  /* 0x00005c0003007a11 */ /* 0x000fc800078410ff */
[----:B------:R-:W-:Y:S01]  /*d4eb0*/  LEA.HI.X.SX32 R3, R3, c[0x0][0x174], 0x2, P2 ;  /* 0x00005d0003037a11 */ /* 0x000fe200010f16ff */
[C---:B--2---:R-:W-:Y:S01]  /*d4ec0*/  IMAD R42, R232.reuse, c[0x0][0x198], RZ ;  /* 0x00006600e82a7a24 */ /* 0x044fe200078e02ff */
[----:B------:R-:W-:Y:S02]  /*d4ed0*/  ISETP.LT.AND P1, PT, R232, c[0x0][0x17c], !P0 ;  /* 0x00005f00e8007a0c */ /* 0x000fe40004721270 */
[----:B------:R-:W2:Y:S02]  /*d4ee0*/  LDL.LU R232, [R1+0x120] ;  /* 0x0001200001e87983 */ /* 0x000ea40000300800 */
[C---:B------:R-:W-:Y:S02]  /*d4ef0*/  LEA R40, P2, R42.reuse, R0, 0x2 ;  /* 0x000000002a287211 */ /* 0x040fe400078410ff */
[----:B------:R-:W3:Y:S02]  /*d4f00*/  LDL.LU R45, [R1+0x3e30] ;  /* 0x003e3000012d7983 */ /* 0x000ee40000300800 */
[----:B------:R-:W-:-:S02]  /*d4f10*/  LEA.HI.X.SX32 R41, R42, R3, 0x2, P2 ;  /* 0x000000032a297211 */ /* 0x000fc400010f16ff */
[----:B----4-:R-:W-:Y:S02]  /*d4f20*/  ISETP.LT.AND P2, PT, R233, c[0x0][0x17c], !P0 ;  /* 0x00005f00e9007a0c */ /* 0x010fe40004741270 */
[----:B------:R-:W-:Y:S01]  /*d4f30*/  IADD3 R42, R42, c[0x0][0x198], RZ ;  /* 0x000066002a2a7a10 */ /* 0x000fe20007ffe0ff */
[----:B------:R-:W4:Y:S04]  /*d4f40*/  LDL.LU R233, [R1+0x124] ;  /* 0x0001240001e97983 */ /* 0x000f280000300800 */
[----:B------:R-:W4:Y:S04]  /*d4f50*/  LDL.LU R44, [R1+0x3e38] ;  /* 0x003e3800012c7983 */ /* 0x000f280000300800 */
[----:B------:R1:W-:Y:S02]  /*d4f60*/  @P1 STG.E [R40.64], R229 ;  /* 0x000000e528001986 */ /* 0x0003e4000c101904 */
[----:B-1----:R-:W-:-:S04]  /*d4f70*/  LEA R40, P1, R42, R0, 0x2 ;  /* 0x000000002a287211 */ /* 0x002fc800078210ff */
[C---:B------:R-:W-:Y:S02]  /*d4f80*/  LEA.HI.X.SX32 R41, R42.reuse, R3, 0x2, P1 ;  /* 0x000000032a297211 */ /* 0x040fe400008f16ff */
[----:B------:R-:W-:-:S03]  /*d4f90*/  IADD3 R42, R42, c[0x0][0x198], RZ ;  /* 0x000066002a2a7a10 */ /* 0x000fc60007ffe0ff */
[----:B------:R1:W-:Y:S01]  /*d4fa0*/  @P2 STG.E [R40.64], R230 ;  /* 0x000000e628002986 */ /* 0x0003e2000c101904 */
[----:B------:R-:W-:Y:S02]  /*d4fb0*/  ISETP.LT.AND P2, PT, R231, c[0x0][0x17c], !P0 ;  /* 0x00005f00e7007a0c */ /* 0x000fe40004741270 */
[C---:B-1----:R-:W-:Y:S01]  /*d4fc0*/  LEA R40, P1, R42.reuse, R0, 0x2 ;  /* 0x000000002a287211 */ /* 0x042fe200078210ff */
[----:B------:R-:W4:Y:S03]  /*d4fd0*/  LDL.LU R230, [R1+0x130] ;  /* 0x0001300001e67983 */ /* 0x000f260000300800 */
[C---:B------:R-:W-:Y:S02]  /*d4fe0*/  LEA.HI.X.SX32 R41, R42.reuse, R3, 0x2, P1 ;  /* 0x000000032a297211 */ /* 0x040fe400008f16ff */
[----:B------:R-:W-:-:S05]  /*d4ff0*/  IADD3 R42, R42, c[0x0][0x198], RZ ;  /* 0x000066002a2a7a10 */ /* 0x000fca0007ffe0ff */
[----:B------:R1:W-:Y:S01]  /*d5000*/  @P2 STG.E [R40.64], R234 ;  /* 0x000000ea28002986 */ /* 0x0003e2000c101904 */
[----:B------:R-:W-:Y:S02]  /*d5010*/  ISETP.LT.AND P2, PT, R46, c[0x0][0x17c], !P0 ;  /* 0x00005f002e007a0c */ /* 0x000fe40004741270 */
[C---:B-1----:R-:W-:Y:S01]  /*d5020*/  LEA R40, P1, R42.reuse, R0, 0x2 ;  /* 0x000000002a287211 */ /* 0x042fe200078210ff */
[----:B------:R-:W4:Y:S03]  /*d5030*/  LDL.LU R234, [R1+0x134] ;  /* 0x0001340001ea7983 */ /* 0x000f260000300800 */
[----:B------:R-:W-:-:S07]  /*d5040*/  LEA.HI.X.SX32 R41, R42, R3, 0x2, P1 ;  /* 0x000000032a297211 */ /* 0x000fce00008f16ff */
[----:B------:R1:W-:Y:S01]  /*d5050*/  @P2 STG.E [R40.64], R235 ;  /* 0x000000eb28002986 */ /* 0x0003e2000c101904 */
[----:B------:R-:W-:-:S03]  /*d5060*/  ISETP.LT.AND P2, PT, R43, c[0x0][0x17c], !P0 ;  /* 0x00005f002b007a0c */ /* 0x000fc60004741270 */
[----:B------:R-:W4:Y:S01]  /*d5070*/  LDL.LU R43, [R1+0x3e3c] ;  /* 0x003e3c00012b7983 */ /* 0x000f220000300800 */
[----:B------:R-:W-:-:S03]  /*d5080*/  IADD3 R42, R42, c[0x0][0x198], RZ ;  /* 0x000066002a2a7a10 */ /* 0x000fc60007ffe0ff */
[----:B-1----:R-:W4:Y:S01]  /*d5090*/  LDL.LU R235, [R1+0x140] ;  /* 0x0001400001eb7983 */ /* 0x002f220000300800 */
[----:B------:R-:W-:-:S03]  /*d50a0*/  LEA R40, P1, R42, R0, 0x2 ;  /* 0x000000002a287211 */ /* 0x000fc600078210ff */
[----:B------:R-:W4:Y:S01]  /*d50b0*/  LDL.LU R47, [R1+0x3e44] ;  /* 0x003e4400012f7983 */ /* 0x000f220000300800 */
[C---:B------:R-:W-:Y:S02]  /*d50c0*/  LEA.HI.X.SX32 R41, R42.reuse, R3, 0x2, P1 ;  /* 0x000000032a297211 */ /* 0x040fe400008f16ff */
[----:B------:R-:W-:Y:S01]  /*d50d0*/  IADD3 R42, R42, c[0x0][0x198], RZ ;  /* 0x000066002a2a7a10 */ /* 0x000fe20007ffe0ff */
[----:B------:R-:W4:Y:S04]  /*d50e0*/  LDL.LU R231, [R1+0x144] ;  /* 0x0001440001e77983 */ /* 0x000f280000300800 */
[----:B--2---:R1:W-:Y:S01]  /*d50f0*/  @P2 STG.E [R40.64], R232 ;  /* 0x000000e828002986 */ /* 0x0043e2000c101904 */
[----:B---3--:R-:W-:-:S03]  /*d5100*/  ISETP.LT.AND P2, PT, R45, c[0x0][0x17c], !P0 ;  /* 0x00005f002d007a0c */ /* 0x008fc60004741270 */
[----:B------:R-:W2:Y:S01]  /*d5110*/  LDL.LU R45, [R1+0x3e48] ;  /* 0x003e4800012d7983 */ /* 0x000ea20000300800 */
[----:B-1----:R-:W-:-:S04]  /*d5120*/  LEA R40, P1, R42, R0, 0x2 ;  /* 0x000000002a287211 */ /* 0x002fc800078210ff */
[C---:B------:R-:W-:Y:S02]  /*d5130*/  LEA.HI.X.SX32 R41, R42.reuse, R3, 0x2, P1 ;  /* 0x000000032a297211 */ /* 0x040fe400008f16ff */
[----:B------:R-:W-:-:S03]  /*d5140*/  IADD3 R42, R42, c[0x0][0x198], RZ ;  /* 0x000066002a2a7a10 */ /* 0x000fc60007ffe0ff */
[----:B----4-:R1:W-:Y:S01]  /*d5150*/  @P2 STG.E [R40.64], R233 ;  /* 0x000000e928002986 */ /* 0x0103e2000c101904 */
[----:B------:R-:W-:-:S03]  /*d5160*/  ISETP.LT.AND P2, PT, R44, c[0x0][0x17c], !P0 ;  /* 0x00005f002c007a0c */ /* 0x000fc60004741270 */
[----:B------:R-:W3:Y:S04]  /*d5170*/  LDL.LU R44, [R1+0x3e50] ;  /* 0x003e5000012c7983 */ /* 0x000ee80000300800 */
[----:B------:R-:W4:Y:S01]  /*d5180*/  LDL.LU R232, [R1+0x150] ;  /* 0x0001500001e87983 */ /* 0x000f220000300800 */
[----:B-1----:R-:W-:-:S03]  /*d5190*/  LEA R40, P1, R42, R0, 0x2 ;  /* 0x000000002a287211 */ /* 0x002fc600078210ff */
[----:B------:R-:W4:Y:S01]  /*d51a0*/  LDL.LU R233, [R1+0x154] ;  /* 0x0001540001e97983 */ /* 0x000f220000300800 */
[----:B------:R-:W-:-:S05]  /*d51b0*/  LEA.HI.X.SX32 R41, R42, R3, 0x2, P1 ;  /* 0x000000032a297211 */ /* 0x000fca00008f16ff */
[----:B------:R1:W-:Y:S01]  /*d51c0*/  @P2 STG.E [R40.64], R230 ;  /* 0x000000e628002986 */ /* 0x0003e2000c101904 */
[----:B------:R-:W-:-:S03]  /*d51d0*/  ISETP.LT.AND P2, PT, R43, c[0x0][0x17c], !P0 ;  /* 0x00005f002b007a0c */ /* 0x000fc60004741270 */
[----:B------:R-:W4:Y:S04]  /*d51e0*/  LDL.LU R43, [R1+0x3e58] ;  /* 0x003e5800012b7983 */ /* 0x000f280000300800 */
[----:B------:R-:W4:Y:S01]  /*d51f0*/  LDL.LU R46, [R1+0x3e5c] ;  /* 0x003e5c00012e7983 */ /* 0x000f220000300800 */
[----:B------:R-:W-:-:S04]  /*d5200*/  IADD3 R42, R42, c[0x0][0x198], RZ ;  /* 0x000066002a2a7a10 */ /* 0x000fc80007ffe0ff */
        /* <DEDUP_REMOVED lines=9> */
[----:B------:R1:W-:Y:S02]  /*d52a0*/  @P2 STG.E [R40.64], R235 ;  /* 0x000000eb28002986 */ /* 0x0003e4000c101904 */
[----:B-1----:R-:W-:-:S04]  /*d52b0*/  LEA R40, P1, R42, R0, 0x2 ;  /* 0x000000002a287211 */ /* 0x002fc800078210ff */
[C---:B------:R-:W-:Y:S02]  /*d52c0*/  LEA.HI.X.SX32 R41, R42.reuse, R3, 0x2, P1 ;  /* 0x000000032a297211 */ /* 0x040fe400008f16ff */
[----:B------:R-:W-:Y:S02]  /*d52d0*/  IADD3 R42, R42, c[0x0][0x198], RZ ;  /* 0x000066002a2a7a10 */ /* 0x000fe40007ffe0ff */
[----:B--2---:R-:W-:Y:S02]  /*d52e0*/  ISETP.LT.AND P2, PT, R45, c[0x0][0x17c], !P0 ;  /* 0x00005f002d007a0c */ /* 0x004fe40004741270 */
[----:B------:R-:W2:Y:S04]  /*d52f0*/  LDL.LU R45, [R1+0x3e64] ;  /* 0x003e6400012d7983 */ /* 0x000ea80000300800 */
[----:B------:R-:W2:Y:S07]  /*d5300*/  LDL.LU R235, [R1+0x164] ;  /* 0x0001640001eb7983 */ /* 0x000eae0000300800 */
[----:B------:R1:W-:Y:S01]  /*d5310*/  @P2 STG.E [R40.64], R231 ;  /* 0x000000e728002986 */ /* 0x0003e2000c101904 */
[----:B---3--:R-:W-:-:S03]  /*d5320*/  ISETP.LT.AND P2, PT, R44, c[0x0][0x17c], !P0 ;  /* 0x00005f002c007a0c */ /* 0x008fc60004741270 */
[----:B------:R-:W3:Y:S01]  /*d5330*/  LDL.LU R44, [R1+0x3e68] ;  /* 0x003e6800012c7983 */ /* 0x000ee20000300800 */
[----:B-1----:R-:W-:-:S04]  /*d5340*/  LEA R40, P1, R42, R0, 0x2 ;  /* 0x000000002a287211 */ /* 0x002fc800078210ff */
[C---:B------:R-:W-:Y:S02]  /*d5350*/  LEA.HI.X.SX32 R41, R42.reuse, R3, 0x2, P1 ;  /* 0x000000032a297211 */ /* 0x040fe400008f16ff */
[----:B------:R-:W-:-:S03]  /*d5360*/  IADD3 R42, R42, c[0x0][0x198], RZ ;  /* 0x000066002a2a7a10 */ /* 0x000fc60007ffe0ff */
[----:B----4-:R1:W-:Y:S02]  /*d5370*/  @P2 STG.E [R40.64], R232 ;  /* 0x000000e828002986 */ /* 0x0103e4000c101904 */
[----:B-1----:R-:W-:-:S04]  /*d5380*/  LEA R40, P1, R42, R0, 0x2 ;  /* 0x000000002a287211 */ /* 0x002fc800078210ff */
[----:B------:R-:W-:Y:S02]  /*d5390*/  LEA.HI.X.SX32 R41, R42, R3, 0x2, P1 ;  /* 0x000000032a297211 */ /* 0x000fe400008f16ff */
[----:B------:R-:W-:Y:S02]  /*d53a0*/  ISETP.LT.AND P2, PT, R43, c[0x0][0x17c], !P0 ;  /* 0x00005f002b007a0c */ /* 0x000fe40004741270 */
[----:B------:R-:W4:Y:S04]  /*d53b0*/  LDL.LU R43, [R1+0x3e78] ;  /* 0x003e7800012b7983 */ /* 0x000f280000300800 */
[----:B------:R-:W4:Y:S04]  /*d53c0*/  LDL.LU R230, [R1+0x170] ;  /* 0x0001700001e67983 */ /* 0x000f280000300800 */
[----:B------:R-:W4:Y:S04]  /*d53d0*/  LDL.LU R47, [R1+0x3e80] ;  /* 0x003e8000012f7983 */ /* 0x000f280000300800 */
        /* <DEDUP_REMOVED lines=8> */
[----:B------:R1:W-:Y:S02]  /*d5460*/  @P2 STG.E [R40.64], R234 ;  /* 0x000000ea28002986 */ /* 0x0003e4000c101904 */
[----:B-1----:R-:W-:-:S04]  /*d5470*/  LEA R40, P1, R42, R0, 0x2 ;  /* 0x000000002a287211 */ /* 0x002fc800078210ff */
[----:B------:R-:W-:Y:S02]  /*d5480*/  LEA.HI.X.SX32 R41, R42, R3, 0x2, P1 ;  /* 0x000000032a297211 */ /* 0x000fe400008f16ff */
[----:B--2---:R-:W-:Y:S02]  /*d5490*/  ISETP.LT.AND P2, PT, R45, c[0x0][0x17c], !P0 ;  /* 0x00005f002d007a0c */ /* 0x004fe40004741270 */
[----:B------:R-:W2:Y:S04]  /*d54a0*/  LDL.LU R45, [R1+0x3e84] ;  /* 0x003e8400012d7983 */ /* 0x000ea80000300800 */
[----:B------:R-:W2:Y:S07]  /*d54b0*/  LDL.LU R232, [R1+0xf8] ;  /* 0x0000f80001e87983 */ /* 0x000eae0000300800 */
[----:B------:R1:W-:Y:S01]  /*d54c0*/  @P2 STG.E [R40.64], R235 ;  /* 0x000000eb28002986 */ /* 0x0003e2000c101904 */
[----:B---3--:R-:W-:-:S03]  /*d54d0*/  ISETP.LT.AND P2, PT, R44, c[0x0][0x17c], !P0 ;  /* 0x00005f002c007a0c */ /* 0x008fc60004741270 */
[----:B------:R-:W3:Y:S04]  /*d54e0*/  LDL.LU R44, [R1+0x3e88] ;  /* 0x003e8800012c7983 */ /* 0x000ee80000300800 */
[----:B------:R-:W3:Y:S04]  /*d54f0*/  LDL.LU R233, [R1+0xfc] ;  /* 0x0000fc0001e97983 */ /* 0x000ee80000300800 */
[----:B------:R-:W3:Y:S01]  /*d5500*/  LDL.LU R228, [R1+0x3e9c] ;  /* 0x003e9c0001e47983 */ /* 0x000ee20000300800 */
[----:B----4-:R-:W-:-:S03]  /*d5510*/  ISETP.LT.AND P4, PT, R46, c[0x0][0x17c], !P0 ;  /* 0x00005f002e007a0c */ /* 0x010fc60004781270 */
[----:B------:R-:W4:Y:S01]  /*d5520*/  LDL.LU R46, [R1+0x3ea0] ;  /* 0x003ea000012e7983 */ /* 0x000f220000300800 */
[----:B-1----:R-:W-:Y:S02]  /*d5530*/  IADD3 R41, R42, c[0x0][0x198], RZ ;  /* 0x000066002a297a10 */ /* 0x002fe40007ffe0ff */
[----:B------:R-:W-:Y:S01]  /*d5540*/  ISETP.LT.AND P5, PT, R47, c[0x0][0x17c], !P0 ;  /* 0x00005f002f007a0c */ /* 0x000fe200047a1270 */
[----:B------:R-:W4:Y:S01]  /*d5550*/  LDL.LU R234, [R1+0x108] ;  /* 0x0001080001ea7983 */ /* 0x000f220000300800 */
[----:B------:R-:W-:-:S03]  /*d5560*/  LEA R40, P3, R41, R0, 0x2 ;  /* 0x0000000029287211 */ /* 0x000fc600078610ff */
[----:B------:R-:W4:Y:S01]  /*d5570*/  LDL.LU R235, [R1+0x10c] ;  /* 0x00010c0001eb7983 */ /* 0x000f220000300800 */
[----:B------:R-:W-:-:S03]  /*d5580*/  ISETP.LT.AND P1, PT, R43, c[0x0][0x17c], !P0 ;  /* 0x00005f002b007a0c */ /* 0x000fc60004721270 */
[----:B------:R-:W4:Y:S01]  /*d5590*/  LDL.LU R47, [R1+0x3ea8] ;  /* 0x003ea800012f7983 */ /* 0x000f220000300800 */
[C---:B------:R-:W-:Y:S02]  /*d55a0*/  IADD3 R43, R41.reuse, c[0x0][0x198], RZ ;  /* 0x00006600292b7a10 */ /* 0x040fe40007ffe0ff */
[----:B------:R-:W-:Y:S02]  /*d55b0*/  LEA.HI.X.SX32 R41, R41, R3, 0x2, P3 ;  /* 0x0000000329297211 */ /* 0x000fe400018f16ff */
[----:B------:R-:W-:-:S03]  /*d55c0*/  LEA R42, P6, R43, R0, 0x2 ;  /* 0x000000002b2a7211 */ /* 0x000fc600078c10ff */
[----:B------:R1:W-:Y:S01]  /*d55d0*/  @P2 STG.E [R40.64], R230 ;  /* 0x000000e628002986 */ /* 0x0003e2000c101904 */
[----:B--2---:R-:W-:Y:S02]  /*d55e0*/  ISETP.LT.AND P3, PT, R45, c[0x0][0x17c], !P0 ;  /* 0x00005f002d007a0c */ /* 0x004fe40004761270 */
[C---:B------:R-:W-:Y:S02]  /*d55f0*/  IADD3 R45, R43.reuse, c[0x0][0x198], RZ ;  /* 0x000066002b2d7a10 */ /* 0x040fe40007ffe0ff */
[----:B------:R-:W-:Y:S02]  /*d5600*/  LEA.HI.X.SX32 R43, R43, R3, 0x2, P6 ;  /* 0x000000032b2b7211 */ /* 0x000fe400030f16ff */
[----:B-1----:R-:W-:-:S04]  /*d5610*/  LEA R40, P6, R45, R0, 0x2 ;  /* 0x000000002d287211 */ /* 0x002fc800078c10ff */
[----:B------:R-:W-:Y:S01]  /*d5620*/  LEA.HI.X.SX32 R41, R45, R3, 0x2, P6 ;  /* 0x000000032d297211 */ /* 0x000fe200030f16ff */
[----:B------:R1:W-:Y:S04]  /*d5630*/  @P1 STG.E [R42.64], R231 ;  /* 0x000000e72a001986 */ /* 0x0003e8000c101904 */
[----:B------:R2:W-:Y:S01]  /*d5640*/  @P5 STG.E [R40.64], R232 ;  /* 0x000000e828005986 */ /* 0x0005e2000c101904 */
[----:B---3--:R-:W-:-:S03]  /*d5650*/  ISETP.LT.AND P1, PT, R228, c[0x0][0x17c], !P0 ;  /* 0x00005f00e4007a0c */ /* 0x008fc60004721270 */
[----:B------:R-:W3:Y:S04]  /*d5660*/  LDL.LU R228, [R1+0x3eac] ;  /* 0x003eac0001e47983 */ /* 0x000ee80000300800 */
[----:B------:R-:W3:Y:S04]  /*d5670*/  LDL.LU R230, [R1+0x128] ;  /* 0x0001280001e67983 */ /* 0x000ee80000300800 */
[----:B-1----:R-:W3:Y:S01]  /*d5680*/  LDL.LU R231, [R1+0x12c] ;  /* 0x00012c0001e77983 */ /* 0x002ee20000300800 */
[----:B----4-:R-:W-:-:S03]  /*d5690*/  ISETP.LT.AND P5, PT, R46, c[0x0][0x17c], !P0 ;  /* 0x00005f002e007a0c */ /* 0x010fc600047a1270 */
[----:B------:R-:W4:Y:S01]  /*d56a0*/  LDL.LU R46, [R1+0x3eb0] ;  /* 0x003eb000012e7983 */ /* 0x000f220000300800 */
[----:B------:R-:W-:Y:S02]  /*d56b0*/  ISETP.LT.AND P2, PT, R44, c[0x0][0x17c], !P0 ;  /* 0x00005f002c007a0c */ /* 0x000fe40004741270 */
[----:B------:R-:W-:-:S04]  /*d56c0*/  IADD3 R44, R45, c[0x0][0x198], RZ ;  /* 0x000066002d2c7a10 */ /* 0x000fc80007ffe0ff */
[----:B------:R-:W-:-:S04]  /*d56d0*/  LEA R42, P6, R44, R0, 0x2 ;  /* 0x000000002c2a7211 */ /* 0x000fc800078c10ff */
[----:B------:R-:W-:-:S05]  /*d56e0*/  LEA.HI.X.SX32 R43, R44, R3, 0x2, P6 ;  /* 0x000000032c2b7211 */ /* 0x000fca00030f16ff */
[----:B------:R1:W-:Y:S01]  /*d56f0*/  @P4 STG.E [R42.64], R233 ;  /* 0x000000e92a004986 */ /* 0x0003e2000c101904 */
[----:B------:R-:W-:-:S03]  /*d5700*/  ISETP.LT.AND P4, PT, R47, c[0x0][0x17c], !P0 ;  /* 0x00005f002f007a0c */ /* 0x000fc60004781270 */
[----:B------:R-:W4:Y:S01]  /*d5710*/  LDL.LU R47, [R1+0x3ebc] ;  /* 0x003ebc00012f7983 */ /* 0x000f220000300800 */
[----:B------:R-:W-:-:S03]  /*d5720*/  IADD3 R45, R44, c[0x0][0x198], RZ ;  /* 0x000066002c2d7a10 */ /* 0x000fc60007ffe0ff */
[----:B--2---:R-:W2:Y:S01]  /*d5730*/  LDL.LU R232, [R1+0x138] ;  /* 0x0001380001e87983 */ /* 0x004ea20000300800 */
[CC--:B------:R-:W-:Y:S02]  /*d5740*/  LEA R40, P6, R45.reuse, R0.reuse, 0x2 ;  /* 0x000000002d287211 */ /* 0x0c0fe400078c10ff */
[C---:B------:R-:W-:Y:S01]  /*d5750*/  IADD3 R44, R45.reuse, c[0x0][0x198], RZ ;  /* 0x000066002d2c7a10 */ /* 0x040fe20007ffe0ff */
[----:B-1----:R-:W2:Y:S01]  /*d5760*/  LDL.LU R233, [R1+0x13c] ;  /* 0x00013c0001e97983 */ /* 0x002ea20000300800 */
[----:B------:R-:W-:Y:S02]  /*d5770*/  LEA.HI.X.SX32 R41, R45, R3, 0x2, P6 ;  /* 0x000000032d297211 */ /* 0x000fe400030f16ff */
[----:B------:R-:W-:-:S04]  /*d5780*/  LEA R42, P6, R44, R0, 0x2 ;  /* 0x000000002c2a7211 */ /* 0x000fc800078c10ff */
[----:B------:R-:W-:Y:S01]  /*d5790*/  LEA.HI.X.SX32 R43, R44, R3, 0x2, P6 ;  /* 0x000000032c2b7211 */ /* 0x000fe200030f16ff */
[----:B------:R1:W-:Y:S04]  /*d57a0*/  @P3 STG.E [R40.64], R234 ;  /* 0x000000ea28003986 */ /* 0x0003e8000c101904 */
[----:B------:R1:W-:Y:S01]  /*d57b0*/  @P2 STG.E [R42.64], R235 ;  /* 0x000000eb2a002986 */ /* 0x0003e2000c101904 */
[----:B---3--:R-:W-:-:S03]  /*d57c0*/  ISETP.LT.AND P3, PT, R228, c[0x0][0x17c], !P0 ;  /* 0x00005f00e4007a0c */ /* 0x008fc60004761270 */
[----:B------:R-:W3:Y:S01]  /*d57d0*/  LDL.LU R228, [R1+0x3ec0] ;  /* 0x003ec00001e47983 */ /* 0x000ee20000300800 */
[----:B----4-:R-:W-:-:S03]  /*d57e0*/  ISETP.LT.AND P2, PT, R46, c[0x0][0x17c], !P0 ;  /* 0x00005f002e007a0c */ /* 0x010fc60004741270 */
[----:B------:R-:W4:Y:S01]  /*d57f0*/  LDL.LU R46, [R1+0x3ec8] ;  /* 0x003ec800012e7983 */ /* 0x000f220000300800 */
[----:B------:R-:W-:-:S03]  /*d5800*/  IADD3 R45, R44, c[0x0][0x198], RZ ;  /* 0x000066002c2d7a10 */ /* 0x000fc60007ffe0ff */
[----:B-1----:R-:W4:Y:S01]  /*d5810*/  LDL.LU R234, [R1+0x148] ;  /* 0x0001480001ea7983 */ /* 0x002f220000300800 */
[----:B------:R-:W-:-:S03]  /*d5820*/  LEA R40, P6, R45, R0, 0x2 ;  /* 0x000000002d287211 */ /* 0x000fc600078c10ff */
[----:B------:R-:W4:Y:S01]  /*d5830*/  LDL.LU R235, [R1+0x14c] ;  /* 0x00014c0001eb7983 */ /* 0x000f220000300800 */
[----:B------:R-:W-:-:S05]  /*d5840*/  LEA.HI.X.SX32 R41, R45, R3, 0x2, P6 ;  /* 0x000000032d297211 */ /* 0x000fca00030f16ff */
[----:B------:R1:W-:Y:S01]  /*d5850*/  @P1 STG.E [R40.64], R230 ;  /* 0x000000e628001986 */ /* 0x0003e2000c101904 */
[----:B------:R-:W-:-:S03]  /*d5860*/  ISETP.LT.AND P1, PT, R47, c[0x0][0x17c], !P0 ;  /* 0x00005f002f007a0c */ /* 0x000fc60004721270 */
[----:B------:R-:W4:Y:S01]  /*d5870*/  LDL.LU R47, [R1+0x3ed0] ;  /* 0x003ed000012f7983 */ /* 0x000f220000300800 */
[----:B------:R-:W-:-:S04]  /*d5880*/  IADD3 R44, R45, c[0x0][0x198], RZ ;  /* 0x000066002d2c7a10 */ /* 0x000fc80007ffe0ff */
[CC--:B------:R-:W-:Y:S02]  /*d5890*/  LEA R42, P6, R44.reuse, R0.reuse, 0x2 ;  /* 0x000000002c2a7211 */ /* 0x0c0fe400078c10ff */
[C---:B------:R-:W-:Y:S02]  /*d58a0*/  IADD3 R45, R44.reuse, c[0x0][0x198], RZ ;  /* 0x000066002c2d7a10 */ /* 0x040fe40007ffe0ff */
[----:B------:R-:W-:Y:S02]  /*d58b0*/  LEA.HI.X.SX32 R43, R44, R3, 0x2, P6 ;  /* 0x000000032c2b7211 */ /* 0x000fe400030f16ff */
[----:B-1----:R-:W-:-:S04]  /*d58c0*/  LEA R40, P6, R45, R0, 0x2 ;  /* 0x000000002d287211 */ /* 0x002fc800078c10ff */
[----:B------:R-:W-:Y:S01]  /*d58d0*/  LEA.HI.X.SX32 R41, R45, R3, 0x2, P6 ;  /* 0x000000032d297211 */ /* 0x000fe200030f16ff */
[----:B------:R1:W-:Y:S04]  /*d58e0*/  @P5 STG.E [R42.64], R231 ;  /* 0x000000e72a005986 */ /* 0x0003e8000c101904 */
[----:B--2---:R2:W-:Y:S01]  /*d58f0*/  @P4 STG.E [R40.64], R232 ;  /* 0x000000e828004986 */ /* 0x0045e2000c101904 */
[----:B---3--:R-:W-:-:S03]  /*d5900*/  ISETP.LT.AND P5, PT, R228, c[0x0][0x17c], !P0 ;  /* 0x00005f00e4007a0c */ /* 0x008fc600047a1270 */
[----:B------:R-:W3:Y:S04]  /*d5910*/  LDL.LU R228, [R1+0x3ed4] ;  /* 0x003ed40001e47983 */ /* 0x000ee80000300800 */
[----:B------:R-:W3:Y:S04]  /*d5920*/  LDL.LU R230, [R1+0x158] ;  /* 0x0001580001e67983 */ /* 0x000ee80000300800 */
[----:B-1----:R-:W3:Y:S01]  /*d5930*/  LDL.LU R231, [R1+0x15c] ;  /* 0x00015c0001e77983 */ /* 0x002ee20000300800 */
[----:B----4-:R-:W-:-:S03]  /*d5940*/  ISETP.LT.AND P4, PT, R46, c[0x0][0x17c], !P0 ;  /* 0x00005f002e007a0c */ /* 0x010fc60004781270 */
[----:B------:R-:W4:Y:S01]  /*d5950*/  LDL.LU R46, [R1+0x3edc] ;  /* 0x003edc00012e7983 */ /* 0x000f220000300800 */
        /* <DEDUP_REMOVED lines=1344> */
[----:B------:R-:W-:-:S03]  /*dad60*/  IADD3 R44, R45, c[0x0][0x198], RZ ;  /* 0x000066002d2c7a10 */ /* 0x000fc60007ffe0ff */
[----:B--2---:R-:W2:Y:S01]  /*dad70*/  LDL.LU R232, [R1+0x478] ;  /* 0x0004780001e87983 */ /* 0x004ea20000300800 */
[----:B------:R-:W-:-:S04]  /*dad80*/  LEA R42, P6, R44, R0, 0x2 ;  /* 0x000000002c2a7211 */ /* 0x000fc800078c10ff */
[----:B------:R-:W-:-:S05]  /*dad90*/  LEA.HI.X.SX32 R43, R44, R3, 0x2, P6 ;  /* 0x000000032c2b7211 */ /* 0x000fca00030f16ff */
[----:B------:R1:W-:Y:S01]  /*dada0*/  @P1 STG.E [R42.64], R233 ;  /* 0x000000e92a001986 */ /* 0x0003e2000c101904 */
[----:B------:R-:W-:-:S03]  /*dadb0*/  ISETP.LT.AND P1, PT, R47, c[0x0][0x17c], !P0 ;  /* 0x00005f002f007a0c */ /* 0x000fc60004721270 */
[----:B------:R-:W2:Y:S01]  /*dadc0*/  LDL.LU R47, [R1+0x4384] ;  /* 0x00438400012f7983 */ /* 0x000ea20000300800 */
[----:B------:R-:W-:-:S04]  /*dadd0*/  IADD3 R45, R44, c[0x0][0x198], RZ ;  /* 0x000066002c2d7a10 */ /* 0x000fc80007ffe0ff */
[CC--:B------:R-:W-:Y:S01]  /*dade0*/  LEA R40, P6, R45.reuse, R0.reuse, 0x2 ;  /* 0x000000002d287211 */ /* 0x0c0fe200078c10ff */
[----:B-1----:R-:W2:Y:S01]  /*dadf0*/  LDL.LU R233, [R1+0x47c] ;  /* 0x00047c0001e97983 */ /* 0x002ea20000300800 */
[C---:B------:R-:W-:Y:S02]  /*dae00*/  IADD3 R44, R45.reuse, c[0x0][0x198], RZ ;  /* 0x000066002d2c7a10 */ /* 0x040fe40007ffe0ff */
        /* <DEDUP_REMOVED lines=15> */
[----:B--2---:R-:W-:-:S03]  /*daf00*/  ISETP.LT.AND P3, PT, R47, c[0x0][0x17c], !P0 ;  /* 0x00005f002f007a0c */ /* 0x004fc60004761270 */
[----:B------:R-:W2:Y:S01]  /*daf10*/  LDL.LU R47, [R1+0x43b4] ;  /* 0x0043b400012f7983 */ /* 0x000ea20000300800 */
[----:B------:R-:W-:-:S04]  /*daf20*/  IADD3 R44, R45, c[0x0][0x198], RZ ;  /* 0x000066002d2c7a10 */ /* 0x000fc80007ffe0ff */
[CC--:B------:R-:W-:Y:S02]  /*daf30*/  LEA R42, P6, R44.reuse, R0.reuse, 0x2 ;  /* 0x000000002c2a7211 */ /* 0x0c0fe400078c10ff */
        /* <DEDUP_REMOVED lines=12> */
[----:B------:R-:W-:-:S03]  /*db000*/  IADD3 R44, R45, c[0x0][0x198], RZ ;  /* 0x000066002d2c7a10 */ /* 0x000fc60007ffe0ff */
[----:B------:R-:W3:Y:S01]  /*db010*/  LDL.LU R232, [R1+0x1d0] ;  /* 0x0001d00001e87983 */ /* 0x000ee20000300800 */
[----:B------:R-:W-:-:S04]  /*db020*/  LEA R42, P6, R44, R0, 0x2 ;  /* 0x000000002c2a7211 */ /* 0x000fc800078c10ff */
[----:B------:R-:W-:-:S05]  /*db030*/  LEA.HI.X.SX32 R43, R44, R3, 0x2, P6 ;  /* 0x000000032c2b7211 */ /* 0x000fca00030f16ff */
[----:B------:R1:W-:Y:S01]  /*db040*/  @P5 STG.E [R42.64], R233 ;  /* 0x000000e92a005986 */ /* 0x0003e2000c101904 */
[----:B--2---:R-:W-:-:S03]  /*db050*/  ISETP.LT.AND P5, PT, R47, c[0x0][0x17c], !P0 ;  /* 0x00005f002f007a0c */ /* 0x004fc600047a1270 */
        /* <DEDUP_REMOVED lines=9> */
[----:B------:R3:W-:Y:S04]  /*db0f0*/  @P3 STG.E [R42.64], R235 ;  /* 0x000000eb2a003986 */ /* 0x0007e8000c101904 */
[----:B-1----:R-:W2:Y:S04]  /*db100*/  LDL.LU R234, [R1+0x30] ;  /* 0x0000300001ea7983 */ /* 0x002ea80000300800 */
[----:B------:R-:W2:Y:S01]  /*db110*/  LDL.LU R230, [R1+0x4388] ;  /* 0x0043880001e67983 */ /* 0x000ea20000300800 */
[----:B----4-:R-:W-:-:S03]  /*db120*/  ISETP.LT.AND P3, PT, R46, c[0x0][0x17c], !P0 ;  /* 0x00005f002e007a0c */ /* 0x010fc60004761270 */
[----:B------:R-:W4:Y:S01]  /*db130*/  LDL.LU R46, [R1+0x4398] ;  /* 0x00439800012e7983 */ /* 0x000f220000300800 */
[----:B------:R-:W-:Y:S02]  /*db140*/  IADD3 R45, R44, c[0x0][0x198], RZ ;  /* 0x000066002c2d7a10 */ /* 0x000fe40007ffe0ff */
[----:B---3--:R-:W-:Y:S01]  /*db150*/  ISETP.LT.AND P4, PT, R228, c[0x0][0x17c], !P0 ;  /* 0x00005f00e4007a0c */ /* 0x008fe20004781270 */
[----:B------:R-:W3:Y:S01]  /*db160*/  LDL.LU R235, [R1+0x34] ;  /* 0x0000340001eb7983 */ /* 0x000ee20000300800 */
[----:B------:R-:W-:-:S04]  /*db170*/  LEA R40, P6, R45, R0, 0x2 ;  /* 0x000000002d287211 */ /* 0x000fc800078c10ff */
[----:B------:R-:W-:-:S05]  /*db180*/  LEA.HI.X.SX32 R41, R45, R3, 0x2, P6 ;  /* 0x000000032d297211 */ /* 0x000fca00030f16ff */
[----:B------:R1:W-:Y:S01]  /*db190*/  @P2 STG.E [R40.64], R229 ;  /* 0x000000e528002986 */ /* 0x0003e2000c101904 */
[----:B--2---:R-:W-:Y:S02]  /*db1a0*/  ISETP.LT.AND P2, PT, R47, c[0x0][0x17c], !P0 ;  /* 0x00005f002f007a0c */ /* 0x004fe40004741270 */
[----:B------:R-:W-:Y:S01]  /*db1b0*/  IADD3 R44, R45, c[0x0][0x198], RZ ;  /* 0x000066002d2c7a10 */ /* 0x000fe20007ffe0ff */
[----:B-1----:R-:W2:Y:S04]  /*db1c0*/  LDL.LU R229, [R1+0x4350] ;  /* 0x0043500001e57983 */ /* 0x002ea80000300800 */
[----:B------:R-:W2:Y:S04]  /*db1d0*/  LDL.LU R228, [R1+0x435c] ;  /* 0x00435c0001e47983 */ /* 0x000ea80000300800 */
[----:B------:R-:W2:Y:S01]  /*db1e0*/  LDL.LU R47, [R1+0x4368] ;  /* 0x00436800012f7983 */ /* 0x000ea20000300800 */
[----:B------:R-:W-:-:S02]  /*db1f0*/  LEA R42, P6, R44, R0, 0x2 ;  /* 0x000000002c2a7211 */ /* 0x000fc400078c10ff */
[C---:B------:R-:W-:Y:S02]  /*db200*/  IADD3 R45, R44.reuse, c[0x0][0x198], RZ ;  /* 0x000066002c2d7a10 */ /* 0x040fe40007ffe0ff */
[----:B------:R-:W-:Y:S02]  /*db210*/  LEA.HI.X.SX32 R43, R44, R3, 0x2, P6 ;  /* 0x000000032c2b7211 */ /* 0x000fe400030f16ff */
[----:B------:R-:W-:-:S04]  /*db220*/  LEA R40, P6, R45, R0, 0x2 ;  /* 0x000000002d287211 */ /* 0x000fc800078c10ff */
[----:B------:R-:W-:Y:S01]  /*db230*/  LEA.HI.X.SX32 R41, R45, R3, 0x2, P6 ;  /* 0x000000032d297211 */ /* 0x000fe200030f16ff */
[----:B------:R1:W-:Y:S04]  /*db240*/  @P1 STG.E [R42.64], R231 ;  /* 0x000000e72a001986 */ /* 0x0003e8000c101904 */
[----:B------:R1:W-:Y:S01]  /*db250*/  @P5 STG.E [R40.64], R232 ;  /* 0x000000e828005986 */ /* 0x0003e2000c101904 */
[----:B----4-:R-:W-:-:S03]  /*db260*/  ISETP.LT.AND P5, PT, R46, c[0x0][0x17c], !P0 ;  /* 0x00005f002e007a0c */ /* 0x010fc600047a1270 */
[----:B------:R-:W4:Y:S01]  /*db270*/  LDL.LU R46, [R1+0x4374] ;  /* 0x00437400012e7983 */ /* 0x000f220000300800 */
[----:B------:R-:W-:Y:S02]  /*db280*/  IADD3 R44, R45, c[0x0][0x198], RZ ;  /* 0x000066002d2c7a10 */ /* 0x000fe40007ffe0ff */
[----:B------:R-:W-:Y:S01]  /*db290*/  ISETP.LT.AND P1, PT, R230, c[0x0][0x17c], !P0 ;  /* 0x00005f00e6007a0c */ /* 0x000fe20004721270 */
[----:B-1----:R-:W4:Y:S01]  /*db2a0*/  LDL.LU R231, [R1+0x3c4] ;  /* 0x0003c40001e77983 */ /* 0x002f220000300800 */
[CC--:B------:R-:W-:Y:S02]  /*db2b0*/  LEA R42, P6, R44.reuse, R0.reuse, 0x2 ;  /* 0x000000002c2a7211 */ /* 0x0c0fe400078c10ff */
[C---:B------:R-:W-:Y:S01]  /*db2c0*/  IADD3 R45, R44.reuse, c[0x0][0x198], RZ ;  /* 0x000066002c2d7a10 */ /* 0x040fe20007ffe0ff */
[----:B------:R-:W4:Y:S01]  /*db2d0*/  LDL.LU R232, [R1+0x1c0] ;  /* 0x0001c00001e87983 */ /* 0x000f220000300800 */
[----:B------:R-:W-:Y:S02]  /*db2e0*/  LEA.HI.X.SX32 R43, R44, R3, 0x2, P6 ;  /* 0x000000032c2b7211 */ /* 0x000fe400030f16ff */
[----:B------:R-:W-:-:S02]  /*db2f0*/  LEA R40, P6, R45, R0, 0x2 ;  /* 0x000000002d287211 */ /* 0x000fc400078c10ff */
[C---:B------:R-:W-:Y:S01]  /*db300*/  IADD3 R44, R45.reuse, c[0x0][0x198], RZ ;  /* 0x000066002d2c7a10 */ /* 0x040fe20007ffe0ff */
[----:B------:R1:W-:Y:S01]  /*db310*/  @P4 STG.E [R42.64], R233 ;  /* 0x000000e92a004986 */ /* 0x0003e2000c101904 */
[----:B------:R-:W-:Y:S02]  /*db320*/  LEA.HI.X.SX32 R41, R45, R3, 0x2, P6 ;  /* 0x000000032d297211 */ /* 0x000fe400030f16ff */
[----:B------:R-:W-:-:S03]  /*db330*/  IADD3 R45, R44, c[0x0][0x198], RZ ;  /* 0x000066002c2d7a10 */ /* 0x000fc60007ffe0ff */
[----:B------:R2:W-:Y:S01]  /*db340*/  @P3 STG.E [R40.64], R234 ;  /* 0x000000ea28003986 */ /* 0x0005e2000c101904 */
[----:B-1----:R-:W-:-:S04]  /*db350*/  LEA R42, P6, R44, R0, 0x2 ;  /* 0x000000002c2a7211 */ /* 0x002fc800078c10ff */
[----:B------:R-:W-:Y:S02]  /*db360*/  LEA.HI.X.SX32 R43, R44, R3, 0x2, P6 ;  /* 0x000000032c2b7211 */ /* 0x000fe400030f16ff */
[----:B--2---:R-:W-:-:S04]  /*db370*/  LEA R40, P6, R45, R0, 0x2 ;  /* 0x000000002d287211 */ /* 0x004fc800078c10ff */
[----:B------:R-:W-:Y:S01]  /*db380*/  LEA.HI.X.SX32 R41, R45, R3, 0x2, P6 ;  /* 0x000000032d297211 */ /* 0x000fe200030f16ff */
[----:B---3--:R1:W-:Y:S01]  /*db390*/  @P2 STG.E [R42.64], R235 ;  /* 0x000000eb2a002986 */ /* 0x0083e2000c101904 */
[----:B------:R-:W-:-:S03]  /*db3a0*/  ISETP.LT.AND P2, PT, R47, c[0x0][0x17c], !P0 ;  /* 0x00005f002f007a0c */ /* 0x000fc60004741270 */
[----:B------:R2:W-:Y:S04]  /*db3b0*/  @P1 STG.E [R40.64], R248 ;  /* 0x000000f828001986 */ /* 0x0005e8000c101904 */
[----:B-1----:R-:W3:Y:S04]  /*db3c0*/  LDL.LU R235, [R1+0x4380] ;  /* 0x0043800001eb7983 */ /* 0x002ee80000300800 */
[----:B------:R-:W3:Y:S04]  /*db3d0*/  LDL.LU R47, [R1+0x433c] ;  /* 0x00433c00012f7983 */ /* 0x000ee80000300800 */
[----:B------:R-:W3:Y:S04]  /*db3e0*/  LDL.LU R233, [R1+0x1c4] ;  /* 0x0001c40001e97983 */ /* 0x000ee80000300800 */
[----:B--2---:R-:W2:Y:S01]  /*db3f0*/  LDL.LU R248, [R1+0x3c0] ;  /* 0x0003c00001f87983 */ /* 0x004ea20000300800 */
[----:B------:R-:W-:-:S02]  /*db400*/  ISETP.LT.AND P4, PT, R229, c[0x0][0x17c], !P0 ;  /* 0x00005f00e5007a0c */ /* 0x000fc40004781270 */
[----:B------:R-:W-:Y:S01]  /*db410*/  ISETP.LT.AND P3, PT, R228, c[0x0][0x17c], !P0 ;  /* 0x00005f00e4007a0c */ /* 0x000fe20004761270 */
[----:B------:R-:W2:Y:S04]  /*db420*/  LDL.LU R230, [R1+0x4348] ;  /* 0x0043480001e67983 */ /* 0x000ea80000300800 */
[----:B------:R-:W2:Y:S04]  /*db430*/  LDL.LU R229, [R1+0x4354] ;  /* 0x0043540001e57983 */ /* 0x000ea80000300800 */
[----:B------:R-:W2:Y:S04]  /*db440*/  LDL.LU R228, [R1+0x4360] ;  /* 0x0043600001e47983 */ /* 0x000ea80000300800 */
[----:B------:R-:W2:Y:S01]  /*db450*/  LDL.LU R234, [R1] ;  /* 0x0000000001ea7983 */ /* 0x000ea20000300800 */
[----:B----4-:R-:W-:-:S03]  /*db460*/  ISETP.LT.AND P1, PT, R46, c[0x0][0x17c], !P0 ;  /* 0x00005f002e007a0c */ /* 0x010fc60004721270 */
[----:B------:R-:W4:Y:S01]  /*db470*/  LDL.LU R46, [R1+0x436c] ;  /* 0x00436c00012e7983 */ /* 0x000f220000300800 */
[----:B------:R-:W-:-:S04]  /*db480*/  IADD3 R44, R45, c[0x0][0x198], RZ ;  /* 0x000066002d2c7a10 */ /* 0x000fc80007ffe0ff */
[CC--:B------:R-:W-:Y:S02]  /*db490*/  LEA R42, P6, R44.reuse, R0.reuse, 0x2 ;  /* 0x000000002c2a7211 */ /* 0x0c0fe400078c10ff */
[C---:B------:R-:W-:Y:S02]  /*db4a0*/  IADD3 R45, R44.reuse, c[0x0][0x198], RZ ;  /* 0x000066002c2d7a10 */ /* 0x040fe40007ffe0ff */
[-C--:B------:R-:W-:Y:S02]  /*db4b0*/  LEA.HI.X.SX32 R43, R44, R3.reuse, 0x2, P6 ;  /* 0x000000032c2b7211 */ /* 0x080fe400030f16ff */
[C---:B------:R-:W-:Y:S02]  /*db4c0*/  LEA R40, P6, R45.reuse, R0, 0x2 ;  /* 0x000000002d287211 */ /* 0x040fe400078c10ff */
[C---:B------:R-:W-:Y:S01]  /*db4d0*/  IADD3 R44, R45.reuse, c[0x0][0x198], RZ ;  /* 0x000066002d2c7a10 */ /* 0x040fe20007ffe0ff */
[----:B------:R1:W-:Y:S01]  /*db4e0*/  @P5 STG.E [R42.64], R249 ;  /* 0x000000f92a005986 */ /* 0x0003e2000c101904 */
[----:B------:R-:W-:-:S02]  /*db4f0*/  LEA.HI.X.SX32 R41, R45, R3, 0x2, P6 ;  /* 0x000000032d297211 */ /* 0x000fc400030f16ff */
[C---:B------:R-:W-:Y:S02]  /*db500*/  IADD3 R45, R44.reuse, c[0x0][0x198], RZ ;  /* 0x000066002c2d7a10 */ /* 0x040fe40007ffe0ff */
[----:B-1----:R-:W-:-:S04]  /*db510*/  LEA R42, P6, R44, R0, 0x2 ;  /* 0x000000002c2a7211 */ /* 0x002fc800078c10ff */
[----:B------:R-:W-:Y:S02]  /*db520*/  LEA.HI.X.SX32 R43, R44, R3, 0x2, P6 ;  /* 0x000000032c2b7211 */ /* 0x000fe400030f16ff */
[----:B------:R-:W-:Y:S02]  /*db530*/  IADD3 R44, R45, c[0x0][0x198], RZ ;  /* 0x000066002d2c7a10 */ /* 0x000fe40007ffe0ff */
[----:B---3--:R-:W-:Y:S02]  /*db540*/  ISETP.LT.AND P5, PT, R235, c[0x0][0x17c], !P0 ;  /* 0x00005f00eb007a0c */ /* 0x008fe400047a1270 */
[----:B------:R-:W3:Y:S04]  /*db550*/  LDL.LU R235, [R1+0x4] ;  /* 0x0000040001eb7983 */ /* 0x000ee80000300800 */
[----:B--2---:R1:W-:Y:S04]  /*db560*/  @P4 STG.E [R40.64], R248 ;  /* 0x000000f828004986 */ /* 0x0043e8000c101904 */
[----:B------:R2:W-:Y:S01]  /*db570*/  @P3 STG.E [R42.64], R231 ;  /* 0x000000e72a003986 */ /* 0x0005e2000c101904 */
[----:B-1----:R-:W-:-:S04]  /*db580*/  LEA R40, P6, R45, R0, 0x2 ;  /* 0x000000002d287211 */ /* 0x002fc800078c10ff */
[-C--:B------:R-:W-:Y:S02]  /*db590*/  LEA.HI.X.SX32 R41, R45, R3.reuse, 0x2, P6 ;  /* 0x000000032d297211 */ /* 0x080fe400030f16ff */
[CC--:B--2---:R-:W-:Y:S02]  /*db5a0*/  LEA R42, P6, R44.reuse, R0.reuse, 0x2 ;  /* 0x000000002c2a7211 */ /* 0x0c4fe400078c10ff */
[C---:B------:R-:W-:Y:S01]  /*db5b0*/  IADD3 R45, R44.reuse, c[0x0][0x198], RZ ;  /* 0x000066002c2d7a10 */ /* 0x040fe20007ffe0ff */
[----:B------:R1:W-:Y:S01]  /*db5c0*/  @P2 STG.E [R40.64], R232 ;  /* 0x000000e828002986 */ /* 0x0003e2000c101904 */
[----:B------:R-:W-:Y:S02]  /*db5d0*/  LEA.HI.X.SX32 R43, R44, R3, 0x2, P6 ;  /* 0x000000032c2b7211 */ /* 0x000fe400030f16ff */
[----:B------:R-:W-:Y:S02]  /*db5e0*/  ISETP.LT.AND P4, PT, R47, c[0x0][0x17c], !P0 ;  /* 0x00005f002f007a0c */ /* 0x000fe40004781270 */
[----:B------:R-:W2:Y:S01]  /*db5f0*/  LDL.LU R47, [R1+0x4324] ;  /* 0x00432400012f7983 */ /* 0x000ea20000300800 */
[----:B-1----:R-:W-:-:S03]  /*db600*/  LEA R40, P6, R45, R0, 0x2 ;  /* 0x000000002d287211 */ /* 0x002fc600078c10ff */
[----:B------:R1:W-:Y:S01]  /*db610*/  @P1 STG.E [R42.64], R233 ;  /* 0x000000e92a001986 */ /* 0x0003e2000c101904 */
[----:B------:R-:W-:-:S03]  /*db620*/  LEA.HI.X.SX32 R41, R45, R3, 0x2, P6 ;  /* 0x000000032d297211 */ /* 0x000fc600030f16ff */
[----:B------:R-:W2:Y:S04]  /*db630*/  LDL.LU R249, [R1+0x498] ;  /* 0x0004980001f97983 */ /* 0x000ea80000300800 */
[----:B------:R1:W-:Y:S01]  /*db640*/  @P5 STG.E [R40.64], R234 ;  /* 0x000000ea28005986 */ /* 0x0003e2000c101904 */
[----:B----4-:R-:W-:-:S03]  /*db650*/  ISETP.LT.AND P5, PT, R46, c[0x0][0x17c], !P0 ;  /* 0x00005f002e007a0c */ /* 0x010fc600047a1270 */
[----:B------:R-:W4:Y:S01]  /*db660*/  LDL.LU R46, [R1+0x4334] ;  /* 0x00433400012e7983 */ /* 0x000f220000300800 */
[----:B------:R-:W-:-:S03]  /*db670*/  IADD3 R44, R45, c[0x0][0x198], RZ ;  /* 0x000066002d2c7a10 */ /* 0x000fc60007ffe0ff */
[----:B------:R-:W4:Y:S01]  /*db680*/  LDL.LU R231, [R1+0x49c] ;  /* 0x00049c0001e77983 */ /* 0x000f220000300800 */
[C---:B-1----:R-:W-:Y:S02]  /*db690*/  LEA R42, P6, R44.reuse, R0, 0x2 ;  /* 0x000000002c2a7211 */ /* 0x042fe400078c10ff */
[----:B------:R-:W-:Y:S01]  /*db6a0*/  ISETP.LT.AND P2, PT, R229, c[0x0][0x17c], !P0 ;  /* 0x00005f00e5007a0c */ /* 0x000fe20004741270 */
[----:B------:R-:W4:Y:S01]  /*db6b0*/  LDL.LU R232, [R1+0x1d8] ;  /* 0x0001d80001e87983 */ /* 0x000f220000300800 */
[----:B------:R-:W-:-:S03]  /*db6c0*/  LEA.HI.X.SX32 R43, R44, R3, 0x2, P6 ;  /* 0x000000032c2b7211 */ /* 0x000fc600030f16ff */
[----:B------:R-:W4:Y:S01]  /*db6d0*/  LDL.LU R229, [R1+0x4340] ;  /* 0x0043400001e57983 */ /* 0x000f220000300800 */
[----:B------:R-:W-:Y:S02]  /*db6e0*/  ISETP.LT.AND P3, PT, R230, c[0x0][0x17c], !P0 ;  /* 0x00005f00e6007a0c */ /* 0x000fe40004761270 */
[----:B------:R-:W-:Y:S01]  /*db6f0*/  IADD3 R45, R44, c[0x0][0x198], RZ ;  /* 0x000066002c2d7a10 */ /* 0x000fe20007ffe0ff */
[----:B------:R-:W4:Y:S01]  /*db700*/  LDL.LU R248, [R1+0x434c] ;  /* 0x00434c0001f87983 */ /* 0x000f220000300800 */
[----:B------:R-:W-:-:S03]  /*db710*/  ISETP.LT.AND P1, PT, R228, c[0x0][0x17c], !P0 ;  /* 0x00005f00e4007a0c */ /* 0x000fc60004721270 */
[----:B------:R-:W4:Y:S01]  /*db720*/  LDL.LU R230, [R1+0x4358] ;  /* 0x0043580001e67983 */ /* 0x000f220000300800 */
[----:B------:R-:W-:-:S03]  /*db730*/  LEA R40, P6, R45, R0, 0x2 ;  /* 0x000000002d287211 */ /* 0x000fc600078c10ff */
[----:B------:R-:W4:Y:S01]  /*db740*/  LDL.LU R228, [R1+0x4308] ;  /* 0x0043080001e47983 */ /* 0x000f220000300800 */
[----:B------:R-:W-:-:S03]  /*db750*/  LEA.HI.X.SX32 R41, R45, R3, 0x2, P6 ;  /* 0x000000032d297211 */ /* 0x000fc600030f16ff */
[----:B------:R-:W4:Y:S04]  /*db760*/  LDL.LU R233, [R1+0x1dc] ;  /* 0x0001dc0001e97983 */ /* 0x000f280000300800 */
[----:B---3--:R1:W-:Y:S04]  /*db770*/  @P4 STG.E [R42.64], R235 ;  /* 0x000000eb2a004986 */ /* 0x0083e8000c101904 */
[----:B------:R3:W-:Y:S01]  /*db780*/  @P3 STG.E [R40.64], R244 ;  /* 0x000000f428003986 */ /* 0x0007e2000c101904 */
[----:B--2---:R-:W-:-:S03]  /*db790*/  ISETP.LT.AND P4, PT, R47, c[0x0][0x17c], !P0 ;  /* 0x00005f002f007a0c */ /* 0x004fc60004781270 */
[----:B------:R-:W2:Y:S04]  /*db7a0*/  LDL.LU R47, [R1+0x4318] ;  /* 0x00431800012f7983 */ /* 0x000ea80000300800 */
[----:B------:R-:W2:Y:S01]  /*db7b0*/  LDL.LU R234, [R1+0x38] ;  /* 0x0000380001ea7983 */ /* 0x000ea20000300800 */
[----:B----4-:R-:W-:-:S03]  /*db7c0*/  ISETP.LT.AND P3, PT, R46, c[0x0][0x17c], !P0 ;  /* 0x00005f002e007a0c */ /* 0x010fc60004761270 */
[----:B------:R-:W4:Y:S01]  /*db7d0*/  LDL.LU R46, [R1+0x4328] ;  /* 0x00432800012e7983 */ /* 0x000f220000300800 */
[----:B------:R-:W-:-:S03]  /*db7e0*/  IADD3 R44, R45, c[0x0][0x198], RZ ;  /* 0x000066002d2c7a10 */ /* 0x000fc60007ffe0ff */
[----:B-1----:R-:W4:Y:S01]  /*db7f0*/  LDL.LU R235, [R1+0x3c] ;  /* 0x00003c0001eb7983 */ /* 0x002f220000300800 */
[CC--:B------:R-:W-:Y:S02]  /*db800*/  LEA R42, P6, R44.reuse, R0.reuse, 0x2 ;  /* 0x000000002c2a7211 */ /* 0x0c0fe400078c10ff */
[C---:B------:R-:W-:Y:S02]  /*db810*/  IADD3 R45, R44.reuse, c[0x0][0x198], RZ ;  /* 0x000066002c2d7a10 */ /* 0x040fe40007ffe0ff */
[-C--:B------:R-:W-:Y:S02]  /*db820*/  LEA.HI.X.SX32 R43, R44, R3.reuse, 0x2, P6 ;  /* 0x000000032c2b7211 */ /* 0x080fe400030f16ff */
[C---:B---3--:R-:W-:Y:S02]  /*db830*/  LEA R40, P6, R45.reuse, R0, 0x2 ;  /* 0x000000002d287211 */ /* 0x048fe400078c10ff */
[C---:B------:R-:W-:Y:S01]  /*db840*/  IADD3 R44, R45.reuse, c[0x0][0x198], RZ ;  /* 0x000066002d2c7a10 */ /* 0x040fe20007ffe0ff */
[----:B------:R1:W-:Y:S01]  /*db850*/  @P2 STG.E [R42.64], R245 ;  /* 0x000000f52a002986 */ /* 0x0003e2000c101904 */
[----:B------:R-:W-:-:S02]  /*db860*/  LEA.HI.X.SX32 R41, R45, R3, 0x2, P6 ;  /* 0x000000032d297211 */ /* 0x000fc400030f16ff */
[----:B------:R-:W-:-:S03]  /*db870*/  IADD3 R45, R44, c[0x0][0x198], RZ ;  /* 0x000066002c2d7a10 */ /* 0x000fc60007ffe0ff */
[----:B------:R3:W-:Y:S01]  /*db880*/  @P1 STG.E [R40.64], R249 ;  /* 0x000000f928001986 */ /* 0x0007e2000c101904 */
[----:B-1----:R-:W-:-:S04]  /*db890*/  LEA R42, P6, R44, R0, 0x2 ;  /* 0x000000002c2a7211 */ /* 0x002fc800078c10ff */
[-C--:B------:R-:W-:Y:S02]  /*db8a0*/  LEA.HI.X.SX32 R43, R44, R3.reuse, 0x2, P6 ;  /* 0x000000032c2b7211 */ /* 0x080fe400030f16ff */
[C---:B---3--:R-:W-:Y:S02]  /*db8b0*/  LEA R40, P6, R45.reuse, R0, 0x2 ;  /* 0x000000002d287211 */ /* 0x048fe400078c10ff */
[C---:B------:R-:W-:Y:S01]  /*db8c0*/  IADD3 R44, R45.reuse, c[0x0][0x198], RZ ;  /* 0x000066002d2c7a10 */ /* 0x040fe20007ffe0ff */
[----:B------:R1:W-:Y:S01]  /*db8d0*/  @P5 STG.E [R42.64], R231 ;  /* 0x000000e72a005986 */ /* 0x0003e2000c101904 */
[----:B------:R-:W-:Y:S02]  /*db8e0*/  LEA.HI.X.SX32 R41, R45, R3, 0x2, P6 ;  /* 0x000000032d297211 */ /* 0x000fe400030f16ff */
[----:B------:R-:W-:Y:S02]  /*db8f0*/  ISETP.LT.AND P2, PT, R229, c[0x0][0x17c], !P0 ;  /* 0x00005f00e5007a0c */ /* 0x000fe40004741270 */
[----:B------:R-:W3:Y:S01]  /*db900*/  LDL.LU R229, [R1+0x4338] ;  /* 0x0043380001e57983 */ /* 0x000ee20000300800 */
[----:B------:R-:W-:-:S02]  /*db910*/  IADD3 R45, R44, c[0x0][0x198], RZ ;  /* 0x000066002c2d7a10 */ /* 0x000fc40007ffe0ff */
[CC--:B-1----:R-:W-:Y:S01]  /*db920*/  LEA R42, P6, R44.reuse, R0.reuse, 0x2 ;  /* 0x000000002c2a7211 */ /* 0x0c2fe200078c10ff */
[----:B------:R1:W-:Y:S03]  /*db930*/  @P4 STG.E [R40.64], R232 ;  /* 0x000000e828004986 */ /* 0x0003e6000c101904 */
[----:B------:R-:W-:Y:S02]  /*db940*/  LEA.HI.X.SX32 R43, R44, R3, 0x2, P6 ;  /* 0x000000032c2b7211 */ /* 0x000fe400030f16ff */
[----:B------:R-:W-:Y:S02]  /*db950*/  ISETP.LT.AND P4, PT, R228, c[0x0][0x17c], !P0 ;  /* 0x00005f00e4007a0c */ /* 0x000fe40004781270 */
[----:B------:R-:W3:Y:S04]  /*db960*/  LDL.LU R228, [R1+0x4344] ;  /* 0x0043440001e47983 */ /* 0x000ee80000300800 */
[----:B------:R2:W-:Y:S01]  /*db970*/  @P3 STG.E [R42.64], R233 ;  /* 0x000000e92a003986 */ /* 0x0005e2000c101904 */
[----:B-1----:R-:W-:-:S04]  /*db980*/  LEA R40, P6, R45, R0, 0x2 ;  /* 0x000000002d287211 */ /* 0x002fc800078c10ff */
[----:B------:R-:W-:Y:S02]  /*db990*/  LEA.HI.X.SX32 R41, R45, R3, 0x2, P6 ;  /* 0x000000032d297211 */ /* 0x000fe400030f16ff */
[----:B------:R-:W-:Y:S02]  /*db9a0*/  ISETP.LT.AND P1, PT, R248, c[0x0][0x17c], !P0 ;  /* 0x00005f00f8007a0c */ /* 0x000fe40004721270 */
[----:B--2---:R-:W-:Y:S02]  /*db9b0*/  ISETP.LT.AND P3, PT, R47, c[0x0][0x17c], !P0 ;  /* 0x00005f002f007a0c */ /* 0x004fe40004761270 */
[----:B------:R-:W2:Y:S04]  /*db9c0*/  LDL.LU R47, [R1+0x42f0] ;  /* 0x0042f000012f7983 */ /* 0x000ea80000300800 */
[----:B------:R1:W-:Y:S04]  /*db9d0*/  @P2 STG.E [R40.64], R234 ;  /* 0x000000ea28002986 */ /* 0x0003e8000c101904 */
[----:B------:R-:W2:Y:S01]  /*db9e0*/  LDL.LU R248, [R1+0x3c8] ;  /* 0x0003c80001f87983 */ /* 0x000ea20000300800 */
[----:B----4-:R-:W-:-:S03]  /*db9f0*/  ISETP.LT.AND P2, PT, R46, c[0x0][0x17c], !P0 ;  /* 0x00005f002e007a0c */ /* 0x010fc60004741270 */
[----:B------:R-:W4:Y:S01]  /*dba00*/  LDL.LU R46, [R1+0x3cc] ;  /* 0x0003cc00012e7983 */ /* 0x000f220000300800 */
[----:B------:R-:W-:Y:S02]  /*dba10*/  IADD3 R44, R45, c[0x0][0x198], RZ ;  /* 0x000066002d2c7a10 */ /* 0x000fe40007ffe0ff */
[----:B------:R-:W-:Y:S01]  /*dba20*/  ISETP.LT.AND P5, PT, R230, c[0x0][0x17c], !P0 ;  /* 0x00005f00e6007a0c */ /* 0x000fe200047a1270 */
[----:B------:R-:W4:Y:S01]  /*dba30*/  LDL.LU R244, [R1+0x4300] ;  /* 0x0043000001f47983 */ /* 0x000f220000300800 */
[CC--:B------:R-:W-:Y:S02]  /*dba40*/  LEA R42, P6, R44.reuse, R0.reuse, 0x2 ;  /* 0x000000002c2a7211 */ /* 0x0c0fe400078c10ff */
[C---:B------:R-:W-:Y:S01]  /*dba50*/  IADD3 R45, R44.reuse, c[0x0][0x198], RZ ;  /* 0x000066002c2d7a10 */ /* 0x040fe20007ffe0ff */
[----:B------:R-:W4:Y:S01]  /*dba60*/  LDL.LU R231, [R1+0x4310] ;  /* 0x0043100001e77983 */ /* 0x000f220000300800 */
[----:B------:R-:W-:Y:S02]  /*dba70*/  LEA.HI.X.SX32 R43, R44, R3, 0x2, P6 ;  /* 0x000000032c2b7211 */ /* 0x000fe400030f16ff */
[C---:B-1----:R-:W-:Y:S01]  /*dba80*/  LEA R40, P6, R45.reuse, R0, 0x2 ;  /* 0x000000002d287211 */ /* 0x042fe200078c10ff */
[----:B------:R-:W4:Y:S01]  /*dba90*/  LDL.LU R232, [R1+0x1c8] ;  /* 0x0001c80001e87983 */ /* 0x000f220000300800 */
[----:B------:R-:W-:-:S02]  /*dbaa0*/  IADD3 R44, R45, c[0x0][0x198], RZ ;  /* 0x000066002d2c7a10 */ /* 0x000fc40007ffe0ff */
[----:B------:R-:W-:Y:S01]  /*dbab0*/  LEA.HI.X.SX32 R41, R45, R3, 0x2, P6 ;  /* 0x000000032d297211 */ /* 0x000fe200030f16ff */
[----:B------:R-:W4:Y:S01]  /*dbac0*/  LDL.LU R230, [R1+0x4320] ;  /* 0x0043200001e67983 */ /* 0x000f220000300800 */
[----:B------:R-:W-:-:S03]  /*dbad0*/  IADD3 R45, R44, c[0x0][0x198], RZ ;  /* 0x000066002c2d7a10 */ /* 0x000fc60007ffe0ff */
[----:B------:R1:W-:Y:S04]  /*dbae0*/  @P1 STG.E [R42.64], R235 ;  /* 0x000000eb2a001986 */ /* 0x0003e8000c101904 */
[----:B------:R-:W4:Y:S04]  /*dbaf0*/  LDL.LU R233, [R1+0x1cc] ;  /* 0x0001cc0001e97983 */ /* 0x000f280000300800 */
[----:B------:R3:W-:Y:S01]  /*dbb00*/  @P5 STG.E [R40.64], R250 ;  /* 0x000000fa28005986 */ /* 0x0007e2000c101904 */
[----:B-1----:R-:W-:-:S04]  /*dbb10*/  LEA R42, P6, R44, R0, 0x2 ;  /* 0x000000002c2a7211 */ /* 0x002fc800078c10ff */
[-C--:B------:R-:W-:Y:S02]  /*dbb20*/  LEA.HI.X.SX32 R43, R44, R3.reuse, 0x2, P6 ;  /* 0x000000032c2b7211 */ /* 0x080fe400030f16ff */
[----:B---3--:R-:W-:Y:S02]  /*dbb30*/  ISETP.LT.AND P1, PT, R229, c[0x0][0x17c], !P0 ;  /* 0x00005f00e5007a0c */ /* 0x008fe40004721270 */
[----:B------:R-:W3:Y:S01]  /*dbb40*/  LDL.LU R229, [R1+0x4330] ;  /* 0x0043300001e57983 */ /* 0x000ee20000300800 */
[C---:B------:R-:W-:Y:S02]  /*dbb50*/  LEA R40, P6, R45.reuse, R0, 0x2 ;  /* 0x000000002d287211 */ /* 0x040fe400078c10ff */
[C---:B------:R-:W-:Y:S01]  /*dbb60*/  IADD3 R44, R45.reuse, c[0x0][0x198], RZ ;  /* 0x000066002d2c7a10 */ /* 0x040fe20007ffe0ff */
[----:B------:R-:W3:Y:S01]  /*dbb70*/  LDL.LU R234, [R1+0x8] ;  /* 0x0000080001ea7983 */ /* 0x000ee20000300800 */
[----:B------:R-:W-:-:S03]  /*dbb80*/  LEA.HI.X.SX32 R41, R45, R3, 0x2, P6 ;  /* 0x000000032d297211 */ /* 0x000fc600030f16ff */
[----:B------:R1:W-:Y:S01]  /*dbb90*/  @P4 STG.E [R42.64], R251 ;  /* 0x000000fb2a004986 */ /* 0x0003e2000c101904 */
[----:B------:R-:W-:-:S03]  /*dbba0*/  ISETP.LT.AND P5, PT, R228, c[0x0][0x17c], !P0 ;  /* 0x00005f00e4007a0c */ /* 0x000fc600047a1270 */
[----:B------:R-:W3:Y:S04]  /*dbbb0*/  LDL.LU R228, [R1+0x42dc] ;  /* 0x0042dc0001e47983 */ /* 0x000ee80000300800 */
[----:B------:R-:W3:Y:S01]  /*dbbc0*/  LDL.LU R235, [R1+0xc] ;  /* 0x00000c0001eb7983 */ /* 0x000ee20000300800 */
[----:B-1----:R-:W-:-:S04]  /*dbbd0*/  LEA R42, P6, R44, R0, 0x2 ;  /* 0x000000002c2a7211 */ /* 0x002fc800078c10ff */
[C---:B------:R-:W-:Y:S02]  /*dbbe0*/  LEA.HI.X.SX32 R43, R44.reuse, R3, 0x2, P6 ;  /* 0x000000032c2b7211 */ /* 0x040fe400030f16ff */
[----:B--2---:R-:W-:Y:S02]  /*dbbf0*/  ISETP.LT.AND P4, PT, R47, c[0x0][0x17c], !P0 ;  /* 0x00005f002f007a0c */ /* 0x004fe40004781270 */
[----:B------:R-:W2:Y:S04]  /*dbc00*/  LDL.LU R47, [R1+0x42e4] ;  /* 0x0042e400012f7983 */ /* 0x000ea80000300800 */
[----:B------:R-:W-:Y:S04]  /*dbc10*/  @P3 STG.E [R40.64], R248 ;  /* 0x000000f828003986 */ /* 0x000fe8000c101904 */
[----:B----4-:R1:W-:Y:S04]  /*dbc20*/  @P2 STG.E [R42.64], R46 ;  /* 0x0000002e2a002986 */ /* 0x0103e8000c101904 */
[----:B-1----:R-:W4:Y:S01]  /*dbc30*/  LDL.LU R46, [R1+0x42f4] ;  /* 0x0042f400012e7983 */ /* 0x002f220000300800 */
[----:B------:R-:W-:-:S04]  /*dbc40*/  IADD3 R45, R44, c[0x0][0x198], RZ ;  /* 0x000066002c2d7a10 */ /* 0x000fc80007ffe0ff */
[CC--:B------:R-:W-:Y:S02]  /*dbc50*/  LEA R40, P6, R45.reuse, R0.reuse, 0x2 ;  /* 0x000000002d287211 */ /* 0x0c0fe400078c10ff */
[C---:B------:R-:W-:Y:S02]  /*dbc60*/  IADD3 R44, R45.reuse, c[0x0][0x198], RZ ;  /* 0x000066002d2c7a10 */ /* 0x040fe40007ffe0ff */
[-C--:B------:R-:W-:Y:S02]  /*dbc70*/  LEA.HI.X.SX32 R41, R45, R3.reuse, 0x2, P6 ;  /* 0x000000032d297211 */ /* 0x080fe400030f16ff */
[C---:B------:R-:W-:Y:S02]  /*dbc80*/  LEA R42, P6, R44.reuse, R0, 0x2 ;  /* 0x000000002c2a7211 */ /* 0x040fe400078c10ff */
[----:B------:R-:W-:Y:S02]  /*dbc90*/  ISETP.LT.AND P2, PT, R231, c[0x0][0x17c], !P0 ;  /* 0x00005f00e7007a0c */ /* 0x000fe40004741270 */
[C---:B------:R-:W-:Y:S01]  /*dbca0*/  IADD3 R45, R44.reuse, c[0x0][0x198], RZ ;  /* 0x000066002c2d7a10 */ /* 0x040fe20007ffe0ff */
[----:B------:R-:W4:Y:S01]  /*dbcb0*/  LDL.LU R231, [R1+0x4304] ;  /* 0x0043040001e77983 */ /* 0x000f220000300800 */
[----:B------:R-:W-:-:S03]  /*dbcc0*/  LEA.HI.X.SX32 R43, R44, R3, 0x2, P6 ;  /* 0x000000032c2b7211 */ /* 0x000fc600030f16ff */
[----:B------:R1:W-:Y:S01]  /*dbcd0*/  @P1 STG.E [R40.64], R232 ;  /* 0x000000e828001986 */ /* 0x0003e2000c101904 */
[----:B------:R-:W-:Y:S02]  /*dbce0*/  ISETP.LT.AND P3, PT, R244, c[0x0][0x17c], !P0 ;  /* 0x00005f00f4007a0c */ /* 0x000fe40004761270 */
[C---:B------:R-:W-:Y:S02]  /*dbcf0*/  IADD3 R44, R45.reuse, c[0x0][0x198], RZ ;  /* 0x000066002d2c7a10 */ /* 0x040fe40007ffe0ff */
[----:B------:R-:W-:Y:S01]  /*dbd00*/  ISETP.LT.AND P1, PT, R230, c[0x0][0x17c], !P0 ;  /* 0x00005f00e6007a0c */ /* 0x000fe20004721270 */
[----:B------:R3:W-:Y:S04]  /*dbd10*/  @P5 STG.E [R42.64], R233 ;  /* 0x000000e92a005986 */ /* 0x0007e8000c101904 */
[----:B------:R-:W4:Y:S01]  /*dbd20*/  LDL.LU R230, [R1+0x4314] ;  /* 0x0043140001e67983 */ /* 0x000f220000300800 */
[----:B-1----:R-:W-:-:S04]  /*dbd30*/  LEA R40, P6, R45, R0, 0x2 ;  /* 0x000000002d287211 */ /* 0x002fc800078c10ff */
[-C--:B------:R-:W-:Y:S02]  /*dbd40*/  LEA.HI.X.SX32 R41, R45, R3.reuse, 0x2, P6 ;  /* 0x000000032d297211 */ /* 0x080fe400030f16ff */
[C---:B---3--:R-:W-:Y:S02]  /*dbd50*/  LEA R42, P6, R44.reuse, R0, 0x2 ;  /* 0x000000002c2a7211 */ /* 0x048fe400078c10ff */
[----:B------:R-:W-:Y:S02]  /*dbd60*/  ISETP.LT.AND P5, PT, R229, c[0x0][0x17c], !P0 ;  /* 0x00005f00e5007a0c */ /* 0x000fe400047a1270 */
[----:B------:R-:W3:Y:S01]  /*dbd70*/  LDL.LU R229, [R1+0x42cc] ;  /* 0x0042cc0001e57983 */ /* 0x000ee20000300800 */
[C---:B------:R-:W-:Y:S02]  /*dbd80*/  LEA.HI.X.SX32 R43, R44.reuse, R3, 0x2, P6 ;  /* 0x000000032c2b7211 */ /* 0x040fe400030f16ff */
[----:B------:R-:W-:Y:S01]  /*dbd90*/  IADD3 R45, R44, c[0x0][0x198], RZ ;  /* 0x000066002c2d7a10 */ /* 0x000fe20007ffe0ff */
[----:B------:R1:W-:Y:S01]  /*dbda0*/  @P4 STG.E [R40.64], R234 ;  /* 0x000000ea28004986 */ /* 0x0003e2000c101904 */
[----:B------:R-:W-:-:S03]  /*dbdb0*/  ISETP.LT.AND P4, PT, R228, c[0x0][0x17c], !P0 ;  /* 0x00005f00e4007a0c */ /* 0x000fc60004781270 */
[----:B------:R-:W3:Y:S04]  /*dbdc0*/  LDL.LU R228, [R1+0x42d4] ;  /* 0x0042d40001e47983 */ /* 0x000ee80000300800 */
[----:B------:R2:W-:Y:S01]  /*dbdd0*/  @P3 STG.E [R42.64], R235 ;  /* 0x000000eb2a003986 */ /* 0x0005e2000c101904 */
[----:B-1----:R-:W-:-:S04]  /*dbde0*/  LEA R40, P6, R45, R0, 0x2 ;  /* 0x000000002d287211 */ /* 0x002fc800078c10ff */
[----:B------:R-:W-:Y:S02]  /*dbdf0*/  LEA.HI.X.SX32 R41, R45, R3, 0x2, P6 ;  /* 0x000000032d297211 */ /* 0x000fe400030f16ff */
[----:B--2---:R-:W-:Y:S02]  /*dbe00*/  ISETP.LT.AND P3, PT, R47, c[0x0][0x17c], !P0 ;  /* 0x00005f002f007a0c */ /* 0x004fe40004761270 */
[----:B------:R-:W2:Y:S04]  /*dbe10*/  LDL.LU R47, [R1+0x42e0] ;  /* 0x0042e000012f7983 */ /* 0x000ea80000300800 */
[----:B------:R1:W-:Y:S01]  /*dbe20*/  @P2 STG.E [R40.64], R246 ;  /* 0x000000f628002986 */ /* 0x0003e2000c101904 */
[----:B----4-:R-:W-:-:S03]  /*dbe30*/  ISETP.LT.AND P2, PT, R46, c[0x0][0x17c], !P0 ;  /* 0x00005f002e007a0c */ /* 0x010fc60004741270 */
[----:B------:R-:W4:Y:S01]  /*dbe40*/  LDL.LU R46, [R1+0x42e8] ;  /* 0x0042e800012e7983 */ /* 0x000f220000300800 */
[----:B------:R-:W-:-:S04]  /*dbe50*/  IADD3 R44, R45, c[0x0][0x198], RZ ;  /* 0x000066002d2c7a10 */ /* 0x000fc80007ffe0ff */
[CC--:B------:R-:W-:Y:S02]  /*dbe60*/  LEA R42, P6, R44.reuse, R0.reuse, 0x2 ;  /* 0x000000002c2a7211 */ /* 0x0c0fe400078c10ff */
[C---:B------:R-:W-:Y:S02]  /*dbe70*/  IADD3 R45, R44.reuse, c[0x0][0x198], RZ ;  /* 0x000066002c2d7a10 */ /* 0x040fe40007ffe0ff */
[-C--:B------:R-:W-:Y:S02]  /*dbe80*/  LEA.HI.X.SX32 R43, R44, R3.reuse, 0x2, P6 ;  /* 0x000000032c2b7211 */ /* 0x080fe400030f16ff */
[C---:B-1----:R-:W-:Y:S02]  /*dbe90*/  LEA R40, P6, R45.reuse, R0, 0x2 ;  /* 0x000000002d287211 */ /* 0x042fe400078c10ff */
[C---:B------:R-:W-:Y:S01]  /*dbea0*/  IADD3 R44, R45.reuse, c[0x0][0x198], RZ ;  /* 0x000066002d2c7a10 */ /* 0x040fe20007ffe0ff */
[----:B------:R1:W-:Y:S01]  /*dbeb0*/  @P1 STG.E [R42.64], R247 ;  /* 0x000000f72a001986 */ /* 0x0003e2000c101904 */
[----:B------:R-:W-:-:S02]  /*dbec0*/  LEA.HI.X.SX32 R41, R45, R3, 0x2, P6 ;  /* 0x000000032d297211 */ /* 0x000fc400030f16ff */
[----:B------:R-:W-:Y:S02]  /*dbed0*/  ISETP.LT.AND P1, PT, R231, c[0x0][0x17c], !P0 ;  /* 0x00005f00e7007a0c */ /* 0x000fe40004721270 */
[C---:B------:R-:W-:Y:S01]  /*dbee0*/  IADD3 R45, R44.reuse, c[0x0][0x198], RZ ;  /* 0x000066002c2d7a10 */ /* 0x040fe20007ffe0ff */
[----:B------:R-:W4:Y:S01]  /*dbef0*/  LDL.LU R231, [R1+0x42f8] ;  /* 0x0042f80001e77983 */ /* 0x000f220000300800 */
[----:B-1----:R-:W-:-:S03]  /*dbf00*/  LEA R42, P6, R44, R0, 0x2 ;  /* 0x000000002c2a7211 */ /* 0x002fc600078c10ff */
[----:B------:R1:W-:Y:S01]  /*dbf10*/  @P5 STG.E [R40.64], R240 ;  /* 0x000000f028005986 */ /* 0x0003e2000c101904 */
[----:B------:R-:W-:Y:S02]  /*dbf20*/  LEA.HI.X.SX32 R43, R44, R3, 0x2, P6 ;  /* 0x000000032c2b7211 */ /* 0x000fe400030f16ff */
[C---:B------:R-:W-:Y:S02]  /*dbf30*/  IADD3 R44, R45.reuse, c[0x0][0x198], RZ ;  /* 0x000066002d2c7a10 */ /* 0x040fe40007ffe0ff */
[----:B------:R-:W-:Y:S01]  /*dbf40*/  ISETP.LT.AND P5, PT, R230, c[0x0][0x17c], !P0 ;  /* 0x00005f00e6007a0c */ /* 0x000fe200047a1270 */
[----:B------:R3:W-:Y:S01]  /*dbf50*/  @P4 STG.E [R42.64], R241 ;  /* 0x000000f12a004986 */ /* 0x0007e2000c101904 */
[----:B-1----:R-:W-:-:S03]  /*dbf60*/  LEA R40, P6, R45, R0, 0x2 ;  /* 0x000000002d287211 */ /* 0x002fc600078c10ff */
[----:B------:R-:W4:Y:S01]  /*dbf70*/  LDL.LU R230, [R1+0x42bc] ;  /* 0x0042bc0001e67983 */ /* 0x000f220000300800 */
[-C--:B------:R-:W-:Y:S02]  /*dbf80*/  LEA.HI.X.SX32 R41, R45, R3.reuse, 0x2, P6 ;  /* 0x000000032d297211 */ /* 0x080fe400030f16ff */
[----:B---3--:R-:W-:Y:S02]  /*dbf90*/  ISETP.LT.AND P4, PT, R229, c[0x0][0x17c], !P0 ;  /* 0x00005f00e5007a0c */ /* 0x008fe40004781270 */
[C---:B------:R-:W-:Y:S01]  /*dbfa0*/  LEA R42, P6, R44.reuse, R0, 0x2 ;  /* 0x000000002c2a7211 */ /* 0x040fe200078c10ff */
[----:B------:R-:W3:Y:S01]  /*dbfb0*/  LDL.LU R229, [R1+0x42c4] ;  /* 0x0042c40001e57983 */ /* 0x000ee20000300800 */
[C---:B------:R-:W-:Y:S02]  /*dbfc0*/  IADD3 R45, R44.reuse, c[0x0][0x198], RZ ;  /* 0x000066002c2d7a10 */ /* 0x040fe40007ffe0ff */
[----:B------:R-:W-:Y:S01]  /*dbfd0*/  LEA.HI.X.SX32 R43, R44, R3, 0x2, P6 ;  /* 0x000000032c2b7211 */ /* 0x000fe200030f16ff */
        /* <DEDUP_REMOVED lines=11> */
[----:B------:R-:W-:-:S03]  /*dc090*/  IADD3 R44, R45, c[0x0][0x198], RZ ;  /* 0x000066002d2c7a10 */ /* 0x000fc60007ffe0ff */
[----:B------:R-:W4:Y:S01]  /*dc0a0*/  LDL.LU R53, [R1+0x42ac] ;  /* 0x0042ac0001357983 */ /* 0x000f220000300800 */
[CC--:B------:R-:W-:Y:S02]  /*dc0b0*/  LEA R42, P6, R44.reuse, R0.reuse, 0x2 ;  /* 0x000000002c2a7211 */ /* 0x0c0fe400078c10ff */
[C---:B------:R-:W-:Y:S01]  /*dc0c0*/  IADD3 R45, R44.reuse, c[0x0][0x198], RZ ;  /* 0x000066002c2d7a10 */ /* 0x040fe20007ffe0ff */
[----:B------:R-:W4:Y:S01]  /*dc0d0*/  LDL.LU R52, [R1+0x42b4] ;  /* 0x0042b40001347983 */ /* 0x000f220000300800 */
[-C--:B------:R-:W-:Y:S02]  /*dc0e0*/  LEA.HI.X.SX32 R43, R44, R3.reuse, 0x2, P6 ;  /* 0x000000032c2b7211 */ /* 0x080fe400030f16ff */
[C---:B-1----:R-:W-:Y:S02]  /*dc0f0*/  LEA R40, P6, R45.reuse, R0, 0x2 ;  /* 0x000000002d287211 */ /* 0x042fe400078c10ff */
[C---:B------:R-:W-:Y:S01]  /*dc100*/  IADD3 R44, R45.reuse, c[0x0][0x198], RZ ;  /* 0x000066002d2c7a10 */ /* 0x040fe20007ffe0ff */
[----:B------:R1:W-:Y:S01]  /*dc110*/  @P5 STG.E [R42.64], R49 ;  /* 0x000000312a005986 */ /* 0x0003e2000c101904 */
[----:B------:R-:W-:-:S02]  /*dc120*/  LEA.HI.X.SX32 R41, R45, R3, 0x2, P6 ;  /* 0x000000032d297211 */ /* 0x000fc400030f16ff */
[----:B------:R-:W-:-:S03]  /*dc130*/  IADD3 R45, R44, c[0x0][0x198], RZ ;  /* 0x000066002c2d7a10 */ /* 0x000fc60007ffe0ff */
[----:B------:R1:W-:Y:S02]  /*dc140*/  @P4 STG.E [R40.64], R24 ;  /* 0x0000001828004986 */ /* 0x0003e4000c101904 */
[CC--:B-1----:R-:W-:Y:S02]  /*dc150*/  LEA R42, P6, R44.reuse, R0.reuse, 0x2 ;  /* 0x000000002c2a7211 */ /* 0x0c2fe400078c10ff */
[----:B------:R-:W4:Y:S02]  /*dc160*/  LDL.LU R49, [R1+0x42c0] ;  /* 0x0042c00001317983 */ /* 0x000f240000300800 */
[-C--:B------:R-:W-:Y:S02]  /*dc170*/  LEA.HI.X.SX32 R43, R44, R3.reuse, 0x2, P6 ;  /* 0x000000032c2b7211 */ /* 0x080fe400030f16ff */
[----:B------:R-:W4:Y:S01]  /*dc180*/  LDL.LU R48, [R1+0x42c8] ;  /* 0x0042c80001307983 */ /* 0x000f220000300800 */
[C---:B------:R-:W-:Y:S02]  /*dc190*/  LEA R40, P6, R45.reuse, R0, 0x2 ;  /* 0x000000002d287211 */ /* 0x040fe400078c10ff */
[C---:B------:R-:W-:Y:S01]  /*dc1a0*/  IADD3 R44, R45.reuse, c[0x0][0x198], RZ ;  /* 0x000066002d2c7a10 */ /* 0x040fe20007ffe0ff */
[----:B------:R1:W-:Y:S01]  /*dc1b0*/  @P3 STG.E [R42.64], R25 ;  /* 0x000000192a003986 */ /* 0x0003e2000c101904 */
[----:B------:R-:W-:-:S02]  /*dc1c0*/  LEA.HI.X.SX32 R41, R45, R3, 0x2, P6 ;  /* 0x000000032d297211 */ /* 0x000fc400030f16ff */
[CC--:B------:R-:W-:Y:S02]  /*dc1d0*/  LEA R24, P6, R44.reuse, R0.reuse, 0x2 ;  /* 0x000000002c187211 */ /* 0x0c0fe400078c10ff */
[----:B------:R-:W-:Y:S01]  /*dc1e0*/  ISETP.LT.AND P5, PT, R231, c[0x0][0x17c], !P0 ;  /* 0x00005f00e7007a0c */ /* 0x000fe200047a1270 */
[----:B------:R3:W-:Y:S01]  /*dc1f0*/  @P2 STG.E [R40.64], R236 ;  /* 0x000000ec28002986 */ /* 0x0007e2000c101904 */
[C---:B-1----:R-:W-:Y:S02]  /*dc200*/  IADD3 R42, R44.reuse, c[0x0][0x198], RZ ;  /* 0x000066002c2a7a10 */ /* 0x042fe40007ffe0ff */
[----:B------:R-:W-:Y:S02]  /*dc210*/  LEA.HI.X.SX32 R25, R44, R3, 0x2, P6 ;  /* 0x000000032c197211 */ /* 0x000fe400030f16ff */
[C---:B------:R-:W-:Y:S02]  /*dc220*/  IADD3 R43, R42.reuse, c[0x0][0x198], RZ ;  /* 0x000066002a2b7a10 */ /* 0x040fe40007ffe0ff */
[----:B---3--:R-:W-:-:S02]  /*dc230*/  LEA R40, P6, R42, R0, 0x2 ;  /* 0x000000002a287211 */ /* 0x008fc400078c10ff */
[----:B------:R-:W-:Y:S01]  /*dc240*/  ISETP.LT.AND P4, PT, R230, c[0x0][0x17c], !P0 ;  /* 0x00005f00e6007a0c */ /* 0x000fe20004781270 */
[----:B------:R1:W-:Y:S01]  /*dc250*/  @P1 STG.E [R24.64], R237 ;  /* 0x000000ed18001986 */ /* 0x0003e2000c101904 */
[----:B------:R-:W-:Y:S02]  /*dc260*/  LEA.HI.X.SX32 R41, R42, R3, 0x2, P6 ;  /* 0x000000032a297211 */ /* 0x000fe400030f16ff */
[----:B------:R-:W-:Y:S02]  /*dc270*/  IADD3 R42, R43, c[0x0][0x198], RZ ;  /* 0x000066002b2a7a10 */ /* 0x000fe40007ffe0ff */
[----:B------:R-:W-:Y:S01]  /*dc280*/  ISETP.LT.AND P3, PT, R229, c[0x0][0x17c], !P0 ;  /* 0x00005f00e5007a0c */ /* 0x000fe20004761270 */
[----:B------:R3:W-:Y:S01]  /*dc290*/  @P5 STG.E [R40.64], R20 ;  /* 0x0000001428005986 */ /* 0x0007e2000c101904 */
[----:B-1----:R-:W-:-:S04]  /*dc2a0*/  LEA R24, P6, R43, R0, 0x2 ;  /* 0x000000002b187211 */ /* 0x002fc800078c10ff */
[-C--:B------:R-:W-:Y:S02]  /*dc2b0*/  LEA.HI.X.SX32 R25, R43, R3.reuse, 0x2, P6 ;  /* 0x000000032b197211 */ /* 0x080fe400030f16ff */
[C---:B---3--:R-:W-:Y:S02]  /*dc2c0*/  LEA R40, P6, R42.reuse, R0, 0x2 ;  /* 0x000000002a287211 */ /* 0x048fe400078c10ff */
[----:B------:R-:W-:Y:S02]  /*dc2d0*/  IADD3 R43, R42, c[0x0][0x198], RZ ;  /* 0x000066002a2b7a10 */ /* 0x000fe40007ffe0ff */
[----:B------:R-:W-:Y:S01]  /*dc2e0*/  ISETP.LT.AND P2, PT, R228, c[0x0][0x17c], !P0 ;  /* 0x00005f00e4007a0c */ /* 0x000fe20004741270 */
[----:B------:R1:W-:Y:S01]  /*dc2f0*/  @P4 STG.E [R24.64], R21 ;  /* 0x0000001518004986 */ /* 0x0003e2000c101904 */
[----:B------:R-:W-:Y:S02]  /*dc300*/  LEA.HI.X.SX32 R41, R42, R3, 0x2, P6 ;  /* 0x000000032a297211 */ /* 0x000fe400030f16ff */
[----:B--2---:R-:W-:-:S02]  /*dc310*/  ISETP.LT.AND P1, PT, R47, c[0x0][0x17c], !P0 ;  /* 0x00005f002f007a0c */ /* 0x004fc40004721270 */
[C---:B------:R-:W-:Y:S01]  /*dc320*/  LEA R20, P6, R43.reuse, R0, 0x2 ;  /* 0x000000002b147211 */ /* 0x040fe200078c10ff */
[----:B------:R-:W2:Y:S01]  /*dc330*/  LDL.LU R47, [R1+0x4284] ;  /* 0x00428400012f7983 */ /* 0x000ea20000300800 */
[----:B-1----:R-:W-:-:S03]  /*dc340*/  IADD3 R25, R43, c[0x0][0x198], RZ ;  /* 0x000066002b197a10 */ /* 0x002fc60007ffe0ff */
[----:B------:R1:W-:Y:S01]  /*dc350*/  @P3 STG.E [R40.64], R8 ;  /* 0x0000000828003986 */ /* 0x0003e2000c101904 */
[----:B------:R-:W-:Y:S02]  /*dc360*/  LEA.HI.X.SX32 R21, R43, R3, 0x2, P6 ;  /* 0x000000032b157211 */ /* 0x000fe400030f16ff */
[----:B------:R-:W-:-:S03]  /*dc370*/  LEA R24, P6, R25, R0, 0x2 ;  /* 0x0000000019187211 */ /* 0x000fc600078c10ff */
[----:B------:R3:W-:Y:S01]  /*dc380*/  @P2 STG.E [R20.64], R9 ;  /* 0x0000000914002986 */ /* 0x0007e2000c101904 */
[C---:B-1----:R-:W-:Y:S02]  /*dc390*/  IADD3 R40, R25.reuse, c[0x0][0x198], RZ ;  /* 0x0000660019287a10 */ /* 0x042fe40007ffe0ff */
[-C--:B------:R-:W-:Y:S02]  /*dc3a0*/  LEA.HI.X.SX32 R25, R25, R3.reuse, 0x2, P6 ;  /* 0x0000000319197211 */ /* 0x080fe400030f16ff */
[CC--:B------:R-:W-:Y:S02]  /*dc3b0*/  LEA R8, P6, R40.reuse, R0.reuse, 0x2 ;  /* 0x0000000028087211 */ /* 0x0c0fe400078c10ff */
[C---:B---3--:R-:W-:Y:S01]  /*dc3c0*/  IADD3 R21, R40.reuse, c[0x0][0x198], RZ ;  /* 0x0000660028157a10 */ /* 0x048fe20007ffe0ff */
[----:B------:R1:W-:Y:S01]  /*dc3d0*/  @P1 STG.E [R24.64], R4 ;  /* 0x0000000418001986 */ /* 0x0003e2000c101904 */
[----:B------:R-:W-:Y:S02]  /*dc3e0*/  LEA.HI.X.SX32 R9, R40, R3, 0x2, P6 ;  /* 0x0000000328097211 */ /* 0x000fe400030f16ff */
[----:B------:R-:W-:-:S02]  /*dc3f0*/  LEA R20, P6, R21, R0, 0x2 ;  /* 0x0000000015147211 */ /* 0x000fc400078c10ff */
[C---:B-1----:R-:W-:Y:S02]  /*dc400*/  IADD3 R24, R21.reuse, c[0x0][0x198], RZ ;  /* 0x0000660015187a10 */ /* 0x042fe40007ffe0ff */
[----:B------:R-:W-:Y:S02]  /*dc410*/  LEA.HI.X.SX32 R21, R21, R3, 0x2, P6 ;  /* 0x0000000315157211 */ /* 0x000fe400030f16ff */
[----:B------:R-:W-:Y:S02]  /*dc420*/  LEA R4, P6, R24, R0, 0x2 ;  /* 0x0000000018047211 */ /* 0x000fe400078c10ff */
[----:B----4-:R-:W-:Y:S02]  /*dc430*/  ISETP.LT.AND P5, PT, R46, c[0x0][0x17c], !P0 ;  /* 0x00005f002e007a0c */ /* 0x010fe400047a1270 */
[----:B------:R-:W3:Y:S04]  /*dc440*/  LDL.LU R46, [R1+0x4294] ;  /* 0x00429400012e7983 */ /* 0x000ee80000300800 */
[----:B------:R-:W4:Y:S04]  /*dc450*/  LDL.LU R45, [R1+0x42a4] ;  /* 0x0042a400012d7983 */ /* 0x000f280000300800 */
[----:B------:R-:W4:Y:S04]  /*dc460*/  LDL.LU R44, [R1+0x42b0] ;  /* 0x0042b000012c7983 */ /* 0x000f280000300800 */
[----:B------:R-:W4:Y:S04]  /*dc470*/  LDL.LU R43, [R1+0x42b8] ;  /* 0x0042b800012b7983 */ /* 0x000f280000300800 */
[----:B------:R-:W4:Y:S04]  /*dc480*/  LDL.LU R42, [R1+0x4268] ;  /* 0x00426800012a7983 */ /* 0x000f280000300800 */
[----:B------:R1:W-:Y:S04]  /*dc490*/  @P5 STG.E [R8.64], R5 ;  /* 0x0000000508005986 */ /* 0x0003e8000c101904 */
[----:B------:R-:W4:Y:S01]  /*dc4a0*/  LDL.LU R25, [R1+0x4278] ;  /* 0x0042780001197983 */ /* 0x000f220000300800 */
[----:B-1----:R-:W-:-:S02]  /*dc4b0*/  IADD3 R9, R24, c[0x0][0x198], RZ ;  /* 0x0000660018097a10 */ /* 0x002fc40007ffe0ff */
[----:B------:R-:W-:Y:S02]  /*dc4c0*/  LEA.HI.X.SX32 R5, R24, R3, 0x2, P6 ;  /* 0x0000000318057211 */ /* 0x000fe400030f16ff */
[----:B------:R-:W4:Y:S01]  /*dc4d0*/  LDL.LU R24, [R1+0x4288] ;  /* 0x0042880001187983 */ /* 0x000f220000300800 */
[----:B------:R-:W-:Y:S02]  /*dc4e0*/  ISETP.LT.AND P4, PT, R53, c[0x0][0x17c], !P0 ;  /* 0x00005f0035007a0c */ /* 0x000fe40004781270 */
[----:B------:R-:W-:Y:S01]  /*dc4f0*/  ISETP.LT.AND P3, PT, R52, c[0x0][0x17c], !P0 ;  /* 0x00005f0034007a0c */ /* 0x000fe20004761270 */
[----:B------:R-:W4:Y:S01]  /*dc500*/  LDL.LU R41, [R1+0x4298] ;  /* 0x0042980001297983 */ /* 0x000f220000300800 */
[----:B------:R-:W-:Y:S02]  /*dc510*/  ISETP.LT.AND P2, PT, R49, c[0x0][0x17c], !P0 ;  /* 0x00005f0031007a0c */ /* 0x000fe40004741270 */
[----:B------:R-:W-:Y:S01]  /*dc520*/  LEA R8, P6, R9, R0, 0x2 ;  /* 0x0000000009087211 */ /* 0x000fe200078c10ff */
[----:B------:R-:W4:Y:S01]  /*dc530*/  LDL.LU R40, [R1+0x42a8] ;  /* 0x0042a80001287983 */ /* 0x000f220000300800 */
[----:B------:R-:W-:-:S05]  /*dc540*/  ISETP.LT.AND P1, PT, R48, c[0x0][0x17c], !P0 ;  /* 0x00005f0030007a0c */ /* 0x000fca0004721270 */
[----:B------:R1:W-:Y:S04]  /*dc550*/  @P4 STG.E [R20.64], R242 ;  /* 0x000000f214004986 */ /* 0x0003e8000c101904 */
[----:B------:R1:W-:Y:S02]  /*dc560*/  @P3 STG.E [R4.64], R243 ;  /* 0x000000f304003986 */ /* 0x0003e4000c101904 */
[C---:B-1----:R-:W-:Y:S02]  /*dc570*/  IADD3 R20, R9.reuse, c[0x0][0x198], RZ ;  /* 0x0000660009147a10 */ /* 0x042fe40007ffe0ff */
[----:B------:R-:W-:Y:S02]  /*dc580*/  LEA.HI.X.SX32 R9, R9, R3, 0x2, P6 ;  /* 0x0000000309097211 */ /* 0x000fe400030f16ff */
[----:B------:R-:W-:-:S02]  /*dc590*/  LEA R4, P6, R20, R0, 0x2 ;  /* 0x0000000014047211 */ /* 0x000fc400078c10ff */
[C---:B------:R-:W-:Y:S01]  /*dc5a0*/  IADD3 R21, R20.reuse, c[0x0][0x198], RZ ;  /* 0x0000660014157a10 */ /* 0x040fe20007ffe0ff */
[----:B------:R1:W-:Y:S01]  /*dc5b0*/  @P2 STG.E [R8.64], R54 ;  /* 0x0000003608002986 */ /* 0x0003e2000c101904 */
[----:B------:R-:W-:Y:S02]  /*dc5c0*/  LEA.HI.X.SX32 R5, R20, R3, 0x2, P6 ;  /* 0x0000000314057211 */ /* 0x000fe400030f16ff */
[----:B------:R-:W-:-:S03]  /*dc5d0*/  IADD3 R20, R21, c[0x0][0x198], RZ ;  /* 0x0000660015147a10 */ /* 0x000fc60007ffe0ff */
[----:B------:R1:W-:Y:S01]  /*dc5e0*/  @P1 STG.E [R4.64], R55 ;  /* 0x0000003704001986 */ /* 0x0003e2000c101904 */
[----:B--2---:R-:W-:Y:S02]  /*dc5f0*/  ISETP.LT.AND P5, PT, R47, c[0x0][0x17c], !P0 ;  /* 0x00005f002f007a0c */ /* 0x004fe400047a1270 */
[----:B-1----:R-:W-:-:S04]  /*dc600*/  LEA R8, P6, R21, R0, 0x2 ;  /* 0x0000000015087211 */ /* 0x002fc800078c10ff */
[-C--:B------:R-:W-:Y:S02]  /*dc610*/  LEA.HI.X.SX32 R9, R21, R3.reuse, 0x2, P6 ;  /* 0x0000000315097211 */ /* 0x080fe400030f16ff */
[CC--:B------:R-:W-:Y:S02]  /*dc620*/  LEA R4, P6, R20.reuse, R0.reuse, 0x2 ;  /* 0x0000000014047211 */ /* 0x0c0fe400078c10ff */
[C---:B------:R-:W-:Y:S02]  /*dc630*/  IADD3 R21, R20.reuse, c[0x0][0x198], RZ ;  /* 0x0000660014157a10 */ /* 0x040fe40007ffe0ff */
[----:B------:R-:W-:Y:S01]  /*dc640*/  LEA.HI.X.SX32 R5, R20, R3, 0x2, P6 ;  /* 0x0000000314057211 */ /* 0x000fe200030f16ff */
[----:B------:R1:W-:Y:S02]  /*dc650*/  @P5 STG.E [R8.64], R50 ;  /* 0x0000003208005986 */ /* 0x0003e4000c101904 */
[----:B-1----:R-:W-:-:S04]  /*dc660*/  LEA R8, P6, R21, R0, 0x2 ;  /* 0x0000000015087211 */ /* 0x002fc800078c10ff */
[----:B------:R-:W-:Y:S02]  /*dc670*/  LEA.HI.X.SX32 R9, R21, R3, 0x2, P6 ;  /* 0x0000000315097211 */ /* 0x000fe400030f16ff */
[----:B---3--:R-:W-:Y:S02]  /*dc680*/  ISETP.LT.AND P4, PT, R46, c[0x0][0x17c], !P0 ;  /* 0x00005f002e007a0c */ /* 0x008fe40004781270 */
[----:B----4-:R-:W-:Y:S02]  /*dc690*/  ISETP.LT.AND P3, PT, R45, c[0x0][0x17c], !P0 ;  /* 0x00005f002d007a0c */ /* 0x010fe40004761270 */
[----:B------:R-:W-:-:S09]  /*dc6a0*/  ISETP.LT.AND P1, PT, R43, c[0x0][0x17c], !P0 ;  /* 0x00005f002b007a0c */ /* 0x000fd20004721270 */
[----:B------:R1:W-:Y:S01]  /*dc6b0*/  @P4 STG.E [R4.64], R51 ;  /* 0x0000003304004986 */ /* 0x0003e2000c101904 */
[----:B------:R-:W-:-:S03]  /*dc6c0*/  ISETP.LT.AND P5, PT, R42, c[0x0][0x17c], !P0 ;  /* 0x00005f002a007a0c */ /* 0x000fc600047a1270 */
[----:B------:R-:W2:Y:S04]  /*dc6d0*/  LDL.LU R43, [R1+0x4250] ;  /* 0x00425000012b7983 */ /* 0x000ea80000300800 */
[----:B------:R-:W3:Y:S01]  /*dc6e0*/  LDL.LU R42, [R1+0x4260] ;  /* 0x00426000012a7983 */ /* 0x000ee20000300800 */
[----:B------:R-:W-:-:S03]  /*dc6f0*/  ISETP.LT.AND P4, PT, R25, c[0x0][0x17c], !P0 ;  /* 0x00005f0019007a0c */ /* 0x000fc60004781270 */
[----:B------:R4:W-:Y:S04]  /*dc700*/  @P3 STG.E [R8.64], R26 ;  /* 0x0000001a08003986 */ /* 0x0009e8000c101904 */
[----:B------:R-:W2:Y:S01]  /*dc710*/  LDL.LU R25, [R1+0x4270] ;  /* 0x0042700001197983 */ /* 0x000ea20000300800 */
[----:B------:R-:W-:-:S03]  /*dc720*/  ISETP.LT.AND P3, PT, R24, c[0x0][0x17c], !P0 ;  /* 0x00005f0018007a0c */ /* 0x000fc60004761270 */
[----:B------:R-:W3:Y:S01]  /*dc730*/  LDL.LU R24, [R1+0x4280] ;  /* 0x0042800001187983 */ /* 0x000ee20000300800 */
[----:B------:R-:W-:Y:S02]  /*dc740*/  ISETP.LT.AND P2, PT, R44, c[0x0][0x17c], !P0 ;  /* 0x00005f002c007a0c */ /* 0x000fe40004741270 */
[----:B------:R-:W-:-:S04]  /*dc750*/  IADD3 R20, R21, c[0x0][0x198], RZ ;  /* 0x0000660015147a10 */ /* 0x000fc80007ffe0ff */
[CC--:B-1----:R-:W-:Y:S02]  /*dc760*/  LEA R4, P6, R20.reuse, R0.reuse, 0x2 ;  /* 0x0000000014047211 */ /* 0x0c2fe400078c10ff */
[C---:B------:R-:W-:Y:S02]  /*dc770*/  IADD3 R21, R20.reuse, c[0x0][0x198], RZ ;  /* 0x0000660014157a10 */ /* 0x040fe40007ffe0ff */
[-C--:B------:R-:W-:Y:S02]  /*dc780*/  LEA.HI.X.SX32 R5, R20, R3.reuse, 0x2, P6 ;  /* 0x0000000314057211 */ /* 0x080fe400030f16ff */
[C---:B----4-:R-:W-:Y:S02]  /*dc790*/  LEA R8, P6, R21.reuse, R0, 0x2 ;  /* 0x0000000015087211 */ /* 0x050fe400078c10ff */
[C---:B------:R-:W-:Y:S01]  /*dc7a0*/  IADD3 R20, R21.reuse, c[0x0][0x198], RZ ;  /* 0x0000660015147a10 */ /* 0x040fe20007ffe0ff */
[----:B------:R1:W-:Y:S01]  /*dc7b0*/  @P2 STG.E [R4.64], R27 ;  /* 0x0000001b04002986 */ /* 0x0003e2000c101904 */
[----:B------:R-:W-:-:S02]  /*dc7c0*/  LEA.HI.X.SX32 R9, R21, R3, 0x2, P6 ;  /* 0x0000000315097211 */ /* 0x000fc400030f16ff */
[C---:B------:R-:W-:Y:S02]  /*dc7d0*/  IADD3 R21, R20.reuse, c[0x0][0x198], RZ ;  /* 0x0000660014157a10 */ /* 0x040fe40007ffe0ff */
[----:B------:R-:W-:Y:S01]  /*dc7e0*/  ISETP.LT.AND P2, PT, R41, c[0x0][0x17c], !P0 ;  /* 0x00005f0029007a0c */ /* 0x000fe20004741270 */
[----:B------:R4:W-:Y:S04]  /*dc7f0*/  @P1 STG.E [R8.64], R238 ;  /* 0x000000ee08001986 */ /* 0x0009e8000c101904 */
[----:B------:R-:W3:Y:S01]  /*dc800*/  LDL.LU R41, [R1+0x4290] ;  /* 0x0042900001297983 */ /* 0x000ee20000300800 */
[----:B-1----:R-:W-:-:S04]  /*dc810*/  LEA R4, P6, R20, R0, 0x2 ;  /* 0x0000000014047211 */ /* 0x002fc800078c10ff */
[-C--:B------:R-:W-:Y:S02]  /*dc820*/  LEA.HI.X.SX32 R5, R20, R3.reuse, 0x2, P6 ;  /* 0x0000000314057211 */ /* 0x080fe400030f16ff */
[CC--:B----4-:R-:W-:Y:S02]  /*dc830*/  LEA R8, P6, R21.reuse, R0.reuse, 0x2 ;  /* 0x0000000015087211 */ /* 0x0d0fe400078c10ff */
[C---:B------:R-:W-:Y:S01]  /*dc840*/  IADD3 R20, R21.reuse, c[0x0][0x198], RZ ;  /* 0x0000660015147a10 */ /* 0x040fe20007ffe0ff */
[----:B------:R1:W-:Y:S01]  /*dc850*/  @P5 STG.E [R4.64], R239 ;  /* 0x000000ef04005986 */ /* 0x0003e2000c101904 */
[----:B------:R-:W-:Y:S02]  /*dc860*/  LEA.HI.X.SX32 R9, R21, R3, 0x2, P6 ;  /* 0x0000000315097211 */ /* 0x000fe400030f16ff */
[----:B------:R-:W-:Y:S02]  /*dc870*/  IADD3 R21, R20, c[0x0][0x198], RZ ;  /* 0x0000660014157a10 */ /* 0x000fe40007ffe0ff */
[----:B------:R-:W-:Y:S01]  /*dc880*/  ISETP.LT.AND P1, PT, R40, c[0x0][0x17c], !P0 ;  /* 0x00005f0028007a0c */ /* 0x000fe20004721270 */
[----:B------:R4:W-:Y:S04]  /*dc890*/  @P4 STG.E [R8.64], R22 ;  /* 0x0000001608004986 */ /* 0x0009e8000c101904 */
[----:B------:R-:W3:Y:S01]  /*dc8a0*/  LDL.LU R40, [R1+0x423c] ;  /* 0x00423c0001287983 */ /* 0x000ee20000300800 */
[----:B-1----:R-:W-:-:S03]  /*dc8b0*/  LEA R4, P6, R20, R0, 0x2 ;  /* 0x0000000014047211 */ /* 0x002fc600078c10ff */
[----:B------:R-:W3:Y:S01]  /*dc8c0*/  LDL.LU R27, [R1+0x4248] ;  /* 0x00424800011b7983 */ /* 0x000ee20000300800 */
[-C--:B------:R-:W-:Y:S02]  /*dc8d0*/  LEA.HI.X.SX32 R5, R20, R3.reuse, 0x2, P6 ;  /* 0x0000000314057211 */ /* 0x080fe400030f16ff */
[C---:B----4-:R-:W-:Y:S01]  /*dc8e0*/  LEA R8, P6, R21.reuse, R0, 0x2 ;  /* 0x0000000015087211 */ /* 0x050fe200078c10ff */
[----:B------:R-:W4:Y:S03]  /*dc8f0*/  LDL.LU R26, [R1+0x4254] ;  /* 0x00425400011a7983 */ /* 0x000f260000300800 */
[----:B------:R-:W-:Y:S01]  /*dc900*/  LEA.HI.X.SX32 R9, R21, R3, 0x2, P6 ;  /* 0x0000000315097211 */ /* 0x000fe200030f16ff */
[----:B------:R1:W-:Y:S04]  /*dc910*/  @P3 STG.E [R4.64], R23 ;  /* 0x0000001704003986 */ /* 0x0003e8000c101904 */
[----:B------:R1:W-:Y:S01]  /*dc920*/  @P2 STG.E [R8.64], R10 ;  /* 0x0000000a08002986 */ /* 0x0003e2000c101904 */
[----:B--2---:R-:W-:-:S03]  /*dc930*/  ISETP.LT.AND P3, PT, R25, c[0x0][0x17c], !P0 ;  /* 0x00005f0019007a0c */ /* 0x004fc60004761270 */
[----:B------:R-:W2:Y:S01]  /*dc940*/  LDL.LU R25, [R1+0x4264] ;  /* 0x0042640001197983 */ /* 0x000ea20000300800 */
[----:B---3--:R-:W-:-:S03]  /*dc950*/  ISETP.LT.AND P2, PT, R24, c[0x0][0x17c], !P0 ;  /* 0x00005f0018007a0c */ /* 0x008fc60004741270 */
[----:B------:R-:W3:Y:S04]  /*dc960*/  LDL.LU R24, [R1+0x4274] ;  /* 0x0042740001187983 */ /* 0x000ee80000300800 */
[----:B-1----:R-:W2:Y:S04]  /*dc970*/  LDL.LU R23, [R1+0x4228] ;  /* 0x0042280001177983 */ /* 0x002ea80000300800 */
[----:B------:R-:W3:Y:S01]  /*dc980*/  LDL.LU R22, [R1+0x4234] ;  /* 0x0042340001167983 */ /* 0x000ee20000300800 */
[----:B------:R-:W-:Y:S02]  /*dc990*/  IADD3 R20, R21, c[0x0][0x198], RZ ;  /* 0x0000660015147a10 */ /* 0x000fe40007ffe0ff */
[----:B------:R-:W-:-:S02]  /*dc9a0*/  ISETP.LT.AND P5, PT, R43, c[0x0][0x17c], !P0 ;  /* 0x00005f002b007a0c */ /* 0x000fc400047a1270 */
[CC--:B------:R-:W-:Y:S02]  /*dc9b0*/  LEA R4, P6, R20.reuse, R0.reuse, 0x2 ;  /* 0x0000000014047211 */ /* 0x0c0fe400078c10ff */
[C---:B------:R-:W-:Y:S02]  /*dc9c0*/  IADD3 R21, R20.reuse, c[0x0][0x198], RZ ;  /* 0x0000660014157a10 */ /* 0x040fe40007ffe0ff */
[-C--:B------:R-:W-:Y:S02]  /*dc9d0*/  LEA.HI.X.SX32 R5, R20, R3.reuse, 0x2, P6 ;  /* 0x0000000314057211 */ /* 0x080fe400030f16ff */
[C---:B------:R-:W-:Y:S02]  /*dc9e0*/  LEA R8, P6, R21.reuse, R0, 0x2 ;  /* 0x0000000015087211 */ /* 0x040fe400078c10ff */
[----:B------:R-:W-:Y:S02]  /*dc9f0*/  ISETP.LT.AND P4, PT, R42, c[0x0][0x17c], !P0 ;  /* 0x00005f002a007a0c */ /* 0x000fe40004781270 */
[C---:B------:R-:W-:Y:S01]  /*dca00*/  IADD3 R10, R21.reuse, c[0x0][0x198], RZ ;  /* 0x00006600150a7a10 */ /* 0x040fe20007ffe0ff */
[----:B------:R1:W-:Y:S01]  /*dca10*/  @P1 STG.E [R4.64], R11 ;  /* 0x0000000b04001986 */ /* 0x0003e2000c101904 */
[----:B------:R-:W-:-:S05]  /*dca20*/  LEA.HI.X.SX32 R9, R21, R3, 0x2, P6 ;  /* 0x0000000315097211 */ /* 0x000fca00030f16ff */
[----:B------:R1:W-:Y:S02]  /*dca30*/  @P5 STG.E [R8.64], R6 ;  /* 0x0000000608005986 */ /* 0x0003e4000c101904 */
[CC--:B-1----:R-:W-:Y:S02]  /*dca40*/  LEA R4, P6, R10.reuse, R0.reuse, 0x2 ;  /* 0x000000000a047211 */ /* 0x0c2fe400078c10ff */
[C---:B------:R-:W-:Y:S02]  /*dca50*/  IADD3 R11, R10.reuse, c[0x0][0x198], RZ ;  /* 0x000066000a0b7a10 */ /* 0x040fe40007ffe0ff */
[-C--:B------:R-:W-:Y:S02]  /*dca60*/  LEA.HI.X.SX32 R5, R10, R3.reuse, 0x2, P6 ;  /* 0x000000030a057211 */ /* 0x080fe400030f16ff */
[C---:B------:R-:W-:Y:S02]  /*dca70*/  LEA R8, P6, R11.reuse, R0, 0x2 ;  /* 0x000000000b087211 */ /* 0x040fe400078c10ff */
[C---:B------:R-:W-:Y:S01]  /*dca80*/  IADD3 R6, R11.reuse, c[0x0][0x198], RZ ;  /* 0x000066000b067a10 */ /* 0x040fe20007ffe0ff */
[----:B------:R1:W-:Y:S01]  /*dca90*/  @P4 STG.E [R4.64], R7 ;  /* 0x0000000704004986 */ /* 0x0003e2000c101904 */
[----:B------:R-:W-:-:S02]  /*dcaa0*/  LEA.HI.X.SX32 R9, R11, R3, 0x2, P6 ;  /* 0x000000030b097211 */ /* 0x000fc400030f16ff */
[----:B------:R-:W-:Y:S01]  /*dcab0*/  ISETP.LT.AND P1, PT, R41, c[0x0][0x17c], !P0 ;  /* 0x00005f0029007a0c */ /* 0x000fe20004721270 */
[----:B------:R-:W4:Y:S01]  /*dcac0*/  LDL.LU R11, [R1+0x4240] ;  /* 0x00424000010b7983 */ /* 0x000f220000300800 */
[CC--:B-1----:R-:W-:Y:S02]  /*dcad0*/  LEA R4, P6, R6.reuse, R0.reuse, 0x2 ;  /* 0x0000000006047211 */ /* 0x0c2fe400078c10ff */
[C---:B------:R-:W-:Y:S01]  /*dcae0*/  IADD3 R7, R6.reuse, c[0x0][0x198], RZ ;  /* 0x0000660006077a10 */ /* 0x040fe20007ffe0ff */
[----:B------:R1:W-:Y:S01]  /*dcaf0*/  @P3 STG.E [R8.64], R84 ;  /* 0x0000005408003986 */ /* 0x0003e2000c101904 */
[----:B------:R-:W-:Y:S02]  /*dcb00*/  LEA.HI.X.SX32 R5, R6, R3, 0x2, P6 ;  /* 0x0000000306057211 */ /* 0x000fe400030f16ff */
[----:B------:R-:W-:Y:S01]  /*dcb10*/  LEA R6, P6, R7, R0, 0x2 ;  /* 0x0000000007067211 */ /* 0x000fe200078c10ff */
[----:B------:R-:W4:Y:S01]  /*dcb20*/  LDL.LU R10, [R1+0x424c] ;  /* 0x00424c00010a7983 */ /* 0x000f220000300800 */
[----:B------:R-:W-:-:S03]  /*dcb30*/  ISETP.LT.AND P5, PT, R40, c[0x0][0x17c], !P0 ;  /* 0x00005f0028007a0c */ /* 0x000fc600047a1270 */
[----:B------:R1:W-:Y:S02]  /*dcb40*/  @P2 STG.E [R4.64], R85 ;  /* 0x0000005504002986 */ /* 0x0003e4000c101904 */
[C---:B-1----:R-:W-:Y:S02]  /*dcb50*/  IADD3 R8, R7.reuse, c[0x0][0x198], RZ ;  /* 0x0000660007087a10 */ /* 0x042fe40007ffe0ff */
[----:B------:R-:W4:Y:S01]  /*dcb60*/  LDL.LU R20, [R1+0x4258] ;  /* 0x0042580001147983 */ /* 0x000f220000300800 */
[-C--:B------:R-:W-:Y:S02]  /*dcb70*/  LEA.HI.X.SX32 R7, R7, R3.reuse, 0x2, P6 ;  /* 0x0000000307077211 */ /* 0x080fe400030f16ff */
[----:B------:R-:W-:Y:S01]  /*dcb80*/  ISETP.LT.AND P4, PT, R27, c[0x0][0x17c], !P0 ;  /* 0x00005f001b007a0c */ /* 0x000fe20004781270 */
[----:B------:R-:W4:Y:S01]  /*dcb90*/  LDL.LU R21, [R1+0x4214] ;  /* 0x0042140001157983 */ /* 0x000f220000300800 */
[C---:B------:R-:W-:Y:S02]  /*dcba0*/  IADD3 R9, R8.reuse, c[0x0][0x198], RZ ;  /* 0x0000660008097a10 */ /* 0x040fe40007ffe0ff */
[C---:B------:R-:W-:Y:S01]  /*dcbb0*/  LEA R4, P6, R8.reuse, R0, 0x2 ;  /* 0x0000000008047211 */ /* 0x040fe200078c10ff */
[----:B------:R1:W-:Y:S03]  /*dcbc0*/  @P1 STG.E [R6.64], R80 ;  /* 0x0000005006001986 */ /* 0x0003e6000c101904 */
[----:B------:R-:W-:-:S02]  /*dcbd0*/  LEA.HI.X.SX32 R5, R8, R3, 0x2, P6 ;  /* 0x0000000308057211 */ /* 0x000fc400030f16ff */
[----:B-1----:R-:W-:-:S04]  /*dcbe0*/  LEA R6, P6, R9, R0, 0x2 ;  /* 0x0000000009067211 */ /* 0x002fc800078c10ff */
[----:B------:R-:W-:Y:S01]  /*dcbf0*/  LEA.HI.X.SX32 R7, R9, R3, 0x2, P6 ;  /* 0x0000000309077211 */ /* 0x000fe200030f16ff */
[----:B------:R1:W-:Y:S04]  /*dcc00*/  @P5 STG.E [R4.64], R81 ;  /* 0x0000005104005986 */ /* 0x0003e8000c101904 */
[----:B------:R1:W-:Y:S01]  /*dcc10*/  @P4 STG.E [R6.64], R76 ;  /* 0x0000004c06004986 */ /* 0x0003e2000c101904 */
[----:B--2---:R-:W-:-:S03]  /*dcc20*/  ISETP.LT.AND P5, PT, R23, c[0x0][0x17c], !P0 ;  /* 0x00005f0017007a0c */ /* 0x004fc600047a1270 */
[----:B------:R-:W2:Y:S01]  /*dcc30*/  LDL.LU R23, [R1+0x4220] ;  /* 0x0042200001177983 */ /* 0x000ea20000300800 */
[----:B---3--:R-:W-:-:S03]  /*dcc40*/  ISETP.LT.AND P4, PT, R22, c[0x0][0x17c], !P0 ;  /* 0x00005f0016007a0c */ /* 0x008fc60004781270 */
[----:B------:R-:W3:Y:S01]  /*dcc50*/  LDL.LU R22, [R1+0x422c] ;  /* 0x00422c0001167983 */ /* 0x000ee20000300800 */
[----:B----4-:R-:W-:Y:S02]  /*dcc60*/  ISETP.LT.AND P3, PT, R26, c[0x0][0x17c], !P0 ;  /* 0x00005f001a007a0c */ /* 0x010fe40004761270 */
[----:B------:R-:W-:Y:S02]  /*dcc70*/  IADD3 R8, R9, c[0x0][0x198], RZ ;  /* 0x0000660009087a10 */ /* 0x000fe40007ffe0ff */
[----:B------:R-:W-:Y:S02]  /*dcc80*/  ISETP.LT.AND P2, PT, R25, c[0x0][0x17c], !P0 ;  /* 0x00005f0019007a0c */ /* 0x000fe40004741270 */
[C---:B-1----:R-:W-:Y:S02]  /*dcc90*/  LEA R4, P6, R8.reuse, R0, 0x2 ;  /* 0x0000000008047211 */ /* 0x042fe400078c10ff */
[C---:B------:R-:W-:Y:S02]  /*dcca0*/  IADD3 R9, R8.reuse, c[0x0][0x198], RZ ;  /* 0x0000660008097a10 */ /* 0x040fe40007ffe0ff */
[----:B------:R-:W-:-:S02]  /*dccb0*/  LEA.HI.X.SX32 R5, R8, R3, 0x2, P6 ;  /* 0x0000000308057211 */ /* 0x000fc400030f16ff */
[C---:B------:R-:W-:Y:S02]  /*dccc0*/  LEA R6, P6, R9.reuse, R0, 0x2 ;  /* 0x0000000009067211 */ /* 0x040fe400078c10ff */
[----:B------:R-:W-:Y:S02]  /*dccd0*/  ISETP.LT.AND P1, PT, R24, c[0x0][0x17c], !P0 ;  /* 0x00005f0018007a0c */ /* 0x000fe40004721270 */
[C---:B------:R-:W-:Y:S01]  /*dcce0*/  IADD3 R8, R9.reuse, c[0x0][0x198], RZ ;  /* 0x0000660009087a10 */ /* 0x040fe20007ffe0ff */
[----:B------:R1:W-:Y:S01]  /*dccf0*/  @P3 STG.E [R4.64], R77 ;  /* 0x0000004d04003986 */ /* 0x0003e2000c101904 */
[----:B------:R-:W-:Y:S02]  /*dcd00*/  LEA.HI.X.SX32 R7, R9, R3, 0x2, P6 ;  /* 0x0000000309077211 */ /* 0x000fe400030f16ff */
[----:B------:R-:W-:-:S03]  /*dcd10*/  IADD3 R9, R8, c[0x0][0x198], RZ ;  /* 0x0000660008097a10 */ /* 0x000fc60007ffe0ff */
[----:B------:R4:W-:Y:S01]  /*dcd20*/  @P2 STG.E [R6.64], R72 ;  /* 0x0000004806002986 */ /* 0x0009e2000c101904 */
[----:B-1----:R-:W-:-:S04]  /*dcd30*/  LEA R4, P6, R8, R0, 0x2 ;  /* 0x0000000008047211 */ /* 0x002fc800078c10ff */
[-C--:B------:R-:W-:Y:S02]  /*dcd40*/  LEA.HI.X.SX32 R5, R8, R3.reuse, 0x2, P6 ;  /* 0x0000000308057211 */ /* 0x080fe400030f16ff */
[C---:B----4-:R-:W-:Y:S02]  /*dcd50*/  LEA R6, P6, R9.reuse, R0, 0x2 ;  /* 0x0000000009067211 */ /* 0x050fe400078c10ff */
[----:B------:R-:W-:Y:S02]  /*dcd60*/  IADD3 R8, R9, c[0x0][0x198], RZ ;  /* 0x0000660009087a10 */ /* 0x000fe40007ffe0ff */
[----:B------:R-:W-:Y:S02]  /*dcd70*/  ISETP.LT.AND P3, PT, R11, c[0x0][0x17c], !P0 ;  /* 0x00005f000b007a0c */ /* 0x000fe40004761270 */
[----:B------:R-:W4:Y:S01]  /*dcd80*/  LDL.LU R11, [R1+0x4238] ;  /* 0x00423800010b7983 */ /* 0x000f220000300800 */
[----:B------:R-:W-:-:S03]  /*dcd90*/  LEA.HI.X.SX32 R7, R9, R3, 0x2, P6 ;  /* 0x0000000309077211 */ /* 0x000fc600030f16ff */
[----:B------:R1:W-:Y:S01]  /*dcda0*/  @P1 STG.E [R4.64], R73 ;  /* 0x0000004904001986 */ /* 0x0003e2000c101904 */
[----:B------:R-:W-:Y:S02]  /*dcdb0*/  IADD3 R9, R8, c[0x0][0x198], RZ ;  /* 0x0000660008097a10 */ /* 0x000fe40007ffe0ff */
[----:B------:R-:W-:Y:S02]  /*dcdc0*/  ISETP.LT.AND P2, PT, R10, c[0x0][0x17c], !P0 ;  /* 0x00005f000a007a0c */ /* 0x000fe40004741270 */
[----:B------:R-:W4:Y:S01]  /*dcdd0*/  LDL.LU R10, [R1+0x4244] ;  /* 0x00424400010a7983 */ /* 0x000f220000300800 */
[----:B-1----:R-:W-:Y:S02]  /*dcde0*/  LEA R4, P6, R8, R0, 0x2 ;  /* 0x0000000008047211 */ /* 0x002fe400078c10ff */
[----:B------:R-:W-:Y:S02]  /*dcdf0*/  ISETP.LT.AND P1, PT, R20, c[0x0][0x17c], !P0 ;  /* 0x00005f0014007a0c */ /* 0x000fe40004721270 */
[----:B------:R-:W4:Y:S01]  /*dce00*/  LDL.LU R20, [R1+0x4200] ;  /* 0x0042000001147983 */ /* 0x000f220000300800 */
[----:B------:R-:W-:-:S03]  /*dce10*/  LEA.HI.X.SX32 R5, R8, R3, 0x2, P6 ;  /* 0x0000000308057211 */ /* 0x000fc600030f16ff */
[----:B------:R1:W-:Y:S01]  /*dce20*/  @P5 STG.E [R6.64], R68 ;  /* 0x0000004406005986 */ /* 0x0003e2000c101904 */
[----:B------:R-:W-:-:S03]  /*dce30*/  ISETP.LT.AND P5, PT, R21, c[0x0][0x17c], !P0 ;  /* 0x00005f0015007a0c */ /* 0x000fc600047a1270 */
[----:B------:R2:W-:Y:S04]  /*dce40*/  @P4 STG.E [R4.64], R69 ;  /* 0x0000004504004986 */ /* 0x0005e8000c101904 */
[----:B------:R-:W4:Y:S01]  /*dce50*/  LDL.LU R21, [R1+0x420c] ;  /* 0x00420c0001157983 */ /* 0x000f220000300800 */
[----:B-1----:R-:W-:-:S04]  /*dce60*/  LEA R6, P6, R9, R0, 0x2 ;  /* 0x0000000009067211 */ /* 0x002fc800078c10ff */
[----:B------:R-:W-:-:S05]  /*dce70*/  LEA.HI.X.SX32 R7, R9, R3, 0x2, P6 ;  /* 0x0000000309077211 */ /* 0x000fca00030f16ff */
[----:B------:R1:W-:Y:S01]  /*dce80*/  @P3 STG.E [R6.64], R64 ;  /* 0x0000004006003986 */ /* 0x0003e2000c101904 */
[----:B--2---:R-:W-:-:S03]  /*dce90*/  ISETP.LT.AND P4, PT, R23, c[0x0][0x17c], !P0 ;  /* 0x00005f0017007a0c */ /* 0x004fc60004781270 */
[----:B------:R-:W2:Y:S01]  /*dcea0*/  LDL.LU R23, [R1+0x4218] ;  /* 0x0042180001177983 */ /* 0x000ea20000300800 */
[----:B---3--:R-:W-:-:S03]  /*dceb0*/  ISETP.LT.AND P3, PT, R22, c[0x0][0x17c], !P0 ;  /* 0x00005f0016007a0c */ /* 0x008fc60004761270 */
[----:B------:R-:W3:Y:S01]  /*dcec0*/  LDL.LU R22, [R1+0x4224] ;  /* 0x0042240001167983 */ /* 0x000ee20000300800 */
        /* <DEDUP_REMOVED lines=8> */
[----:B------:R-:W-:-:S03]  /*dcf50*/  IADD3 R9, R8, c[0x0][0x198], RZ ;  /* 0x0000660008097a10 */ /* 0x000fc60007ffe0ff */
[----:B------:R1:W-:Y:S02]  /*dcf60*/  @P1 STG.E [R6.64], R60 ;  /* 0x0000003c06001986 */ /* 0x0003e4000c101904 */
[----:B-1----:R-:W-:-:S04]  /*dcf70*/  LEA R4, P6, R8, R0, 0x2 ;  /* 0x0000000008047211 */ /* 0x002fc800078c10ff */
[-C--:B------:R-:W-:Y:S02]  /*dcf80*/  LEA.HI.X.SX32 R5, R8, R3.reuse, 0x2, P6 ;  /* 0x0000000308057211 */ /* 0x080fe400030f16ff */
[C---:B------:R-:W-:Y:S02]  /*dcf90*/  LEA R6, P6, R9.reuse, R0, 0x2 ;  /* 0x0000000009067211 */ /* 0x040fe400078c10ff */
[C---:B------:R-:W-:Y:S01]  /*dcfa0*/  IADD3 R8, R9.reuse, c[0x0][0x198], RZ ;  /* 0x0000660009087a10 */ /* 0x040fe20007ffe0ff */
[----:B------:R1:W-:Y:S01]  /*dcfb0*/  @P5 STG.E [R4.64], R61 ;  /* 0x0000003d04005986 */ /* 0x0003e2000c101904 */
[----:B------:R-:W-:Y:S02]  /*dcfc0*/  LEA.HI.X.SX32 R7, R9, R3, 0x2, P6 ;  /* 0x0000000309077211 */ /* 0x000fe400030f16ff */
[----:B----4-:R-:W-:Y:S02]  /*dcfd0*/  ISETP.LT.AND P2, PT, R11, c[0x0][0x17c], !P0 ;  /* 0x00005f000b007a0c */ /* 0x010fe40004741270 */
[----:B------:R-:W4:Y:S01]  /*dcfe0*/  LDL.LU R11, [R1+0x4230] ;  /* 0x00423000010b7983 */ /* 0x000f220000300800 */
[----:B------:R-:W-:-:S02]  /*dcff0*/  IADD3 R9, R8, c[0x0][0x198], RZ ;  /* 0x0000660008097a10 */ /* 0x000fc40007ffe0ff */
[----:B-1----:R-:W-:Y:S01]  /*dd000*/  LEA R4, P6, R8, R0, 0x2 ;  /* 0x0000000008047211 */ /* 0x002fe200078c10ff */
[----:B------:R1:W-:Y:S01]  /*dd010*/  @P4 STG.E [R6.64], R56 ;  /* 0x0000003806004986 */ /* 0x0003e2000c101904 */
[----:B------:R-:W-:-:S03]  /*dd020*/  ISETP.LT.AND P1, PT, R10, c[0x0][0x17c], !P0 ;  /* 0x00005f000a007a0c */ /* 0x000fc60004721270 */
[----:B------:R-:W4:Y:S01]  /*dd030*/  LDL.LU R10, [R1+0x41e4] ;  /* 0x0041e400010a7983 */ /* 0x000f220000300800 */
[----:B------:R-:W-:Y:S02]  /*dd040*/  LEA.HI.X.SX32 R5, R8, R3, 0x2, P6 ;  /* 0x0000000308057211 */ /* 0x000fe400030f16ff */
[----:B------:R-:W-:Y:S02]  /*dd050*/  ISETP.LT.AND P5, PT, R20, c[0x0][0x17c], !P0 ;  /* 0x00005f0014007a0c */ /* 0x000fe400047a1270 */
[----:B------:R-:W4:Y:S01]  /*dd060*/  LDL.LU R20, [R1+0x41f4] ;  /* 0x0041f40001147983 */ /* 0x000f220000300800 */
[----:B-1----:R-:W-:-:S04]  /*dd070*/  LEA R6, P6, R9, R0, 0x2 ;  /* 0x0000000009067211 */ /* 0x002fc800078c10ff */
[----:B------:R-:W-:Y:S01]  /*dd080*/  LEA.HI.X.SX32 R7, R9, R3, 0x2, P6 ;  /* 0x0000000309077211 */ /* 0x000fe200030f16ff */
[----:B------:R1:W-:Y:S01]  /*dd090*/  @P3 STG.E [R4.64], R57 ;  /* 0x0000003904003986 */ /* 0x0003e2000c101904 */
[----:B------:R-:W-:-:S03]  /*dd0a0*/  ISETP.LT.AND P4, PT, R21, c[0x0][0x17c], !P0 ;  /* 0x00005f0015007a0c */ /* 0x000fc60004781270 */
[----:B------:R1:W-:Y:S04]  /*dd0b0*/  @P2 STG.E [R6.64], R86 ;  /* 0x0000005606002986 */ /* 0x0003e8000c101904 */
[----:B------:R-:W4:Y:S01]  /*dd0c0*/  LDL.LU R21, [R1+0x4204] ;  /* 0x0042040001157983 */ /* 0x000f220000300800 */
[----:B--2---:R-:W-:-:S03]  /*dd0d0*/  ISETP.LT.AND P3, PT, R23, c[0x0][0x17c], !P0 ;  /* 0x00005f0017007a0c */ /* 0x004fc60004761270 */
[----:B------:R-:W2:Y:S01]  /*dd0e0*/  LDL.LU R23, [R1+0x4210] ;  /* 0x0042100001177983 */ /* 0x000ea20000300800 */
[----:B---3--:R-:W-:-:S03]  /*dd0f0*/  ISETP.LT.AND P2, PT, R22, c[0x0][0x17c], !P0 ;  /* 0x00005f0016007a0c */ /* 0x008fc60004741270 */
[----:B------:R-:W3:Y:S01]  /*dd100*/  LDL.LU R22, [R1+0x421c] ;  /* 0x00421c0001167983 */ /* 0x000ee20000300800 */
[----:B------:R-:W-:-:S04]  /*dd110*/  IADD3 R8, R9, c[0x0][0x198], RZ ;  /* 0x0000660009087a10 */ /* 0x000fc80007ffe0ff */
[CC--:B-1----:R-:W-:Y:S02]  /*dd120*/  LEA R4, P6, R8.reuse, R0.reuse, 0x2 ;  /* 0x0000000008047211 */ /* 0x0c2fe400078c10ff */
[C---:B------:R-:W-:Y:S02]  /*dd130*/  IADD3 R9, R8.reuse, c[0x0][0x198], RZ ;  /* 0x0000660008097a10 */ /* 0x040fe40007ffe0ff */
[-C--:B------:R-:W-:Y:S02]  /*dd140*/  LEA.HI.X.SX32 R5, R8, R3.reuse, 0x2, P6 ;  /* 0x0000000308057211 */ /* 0x080fe400030f16ff */
[C---:B------:R-:W-:Y:S02]  /*dd150*/  LEA R6, P6, R9.reuse, R0, 0x2 ;  /* 0x0000000009067211 */ /* 0x040fe400078c10ff */
        /* <DEDUP_REMOVED lines=23> */
[----:B------:R1:W-:Y:S04]  /*dd2d0*/  @P2 STG.E [R4.64], R79 ;  /* 0x0000004f04002986 */ /* 0x0003e8000c101904 */
[----:B------:R1:W-:Y:S01]  /*dd2e0*/  @P1 STG.E [R6.64], R74 ;  /* 0x0000004a06001986 */ /* 0x0003e2000c101904 */
[----:B------:R-:W-:-:S03]  /*dd2f0*/  ISETP.LT.AND P3, PT, R21, c[0x0][0x17c], !P0 ;  /* 0x00005f0015007a0c */ /* 0x000fc60004761270 */
        /* <DEDUP_REMOVED lines=653> */
[----:B------:R-:W-:-:S03]  /*dfbd0*/  IADD3 R8, R9, c[0x0][0x198], RZ ;  /* 0x0000660009087a10 */ /* 0x000fc60007ffe0ff */
[----:B------:R-:W3:Y:S01]  /*dfbe0*/  LDL.LU R26, [R1+0x3f9c] ;  /* 0x003f9c00011a7983 */ /* 0x000ee20000300800 */
[CC--:B-1----:R-:W-:Y:S02]  /*dfbf0*/  LEA R4, P6, R8.reuse, R0.reuse, 0x2 ;  /* 0x0000000008047211 */ /* 0x0c2fe400078c10ff */
[C---:B------:R-:W-:Y:S01]  /*dfc00*/  IADD3 R9, R8.reuse, c[0x0][0x198], RZ ;  /* 0x0000660008097a10 */ /* 0x040fe20007ffe0ff */
[----:B------:R-:W3:Y:S01]  /*dfc10*/  LDL.LU R27, [R1+0x3f8c] ;  /* 0x003f8c00011b7983 */ /* 0x000ee20000300800 */
[-C--:B------:R-:W-:Y:S02]  /*dfc20*/  LEA.HI.X.SX32 R5, R8, R3.reuse, 0x2, P6 ;  /* 0x0000000308057211 */ /* 0x080fe400030f16ff */
[C---:B------:R-:W-:Y:S01]  /*dfc30*/  LEA R6, P6, R9.reuse, R0, 0x2 ;  /* 0x0000000009067211 */ /* 0x040fe200078c10ff */
[----:B------:R-:W3:Y:S01]  /*dfc40*/  LDL.LU R24, [R1+0x3f88] ;  /* 0x003f880001187983 */ /* 0x000ee20000300800 */
[C---:B------:R-:W-:Y:S02]  /*dfc50*/  IADD3 R8, R9.reuse, c[0x0][0x198], RZ ;  /* 0x0000660009087a10 */ /* 0x040fe40007ffe0ff */
[----:B------:R-:W-:Y:S01]  /*dfc60*/  LEA.HI.X.SX32 R7, R9, R3, 0x2, P6 ;  /* 0x0000000309077211 */ /* 0x000fe200030f16ff */
[----:B------:R1:W-:Y:S01]  /*dfc70*/  @P2 STG.E [R4.64], R197 ;  /* 0x000000c504002986 */ /* 0x0003e2000c101904 */
[----:B------:R-:W-:-:S03]  /*dfc80*/  IADD3 R9, R8, c[0x0][0x198], RZ ;  /* 0x0000660008097a10 */ /* 0x000fc60007ffe0ff */
[----:B------:R4:W-:Y:S04]  /*dfc90*/  @P1 STG.E [R6.64], R192 ;  /* 0x000000c006001986 */ /* 0x0009e8000c101904 */
[----:B------:R-:W3:Y:S01]  /*dfca0*/  LDL.LU R25, [R1+0x3f7c] ;  /* 0x003f7c0001197983 */ /* 0x000ee20000300800 */
[----:B-1----:R-:W-:-:S04]  /*dfcb0*/  LEA R4, P6, R8, R0, 0x2 ;  /* 0x0000000008047211 */ /* 0x002fc800078c10ff */
[-C--:B------:R-:W-:Y:S02]  /*dfcc0*/  LEA.HI.X.SX32 R5, R8, R3.reuse, 0x2, P6 ;  /* 0x0000000308057211 */ /* 0x080fe400030f16ff */
[----:B------:R-:W-:Y:S02]  /*dfcd0*/  LEA R8, P6, R9, R0, 0x2 ;  /* 0x0000000009087211 */ /* 0x000fe400078c10ff */
[----:B----4-:R-:W-:Y:S02]  /*dfce0*/  ISETP.LT.AND P2, PT, R11, c[0x0][0x17c], !P0 ;  /* 0x00005f000b007a0c */ /* 0x010fe40004741270 */
[C---:B------:R-:W-:Y:S01]  /*dfcf0*/  IADD3 R11, R9.reuse, c[0x0][0x198], RZ ;  /* 0x00006600090b7a10 */ /* 0x040fe20007ffe0ff */
[----:B------:R1:W-:Y:S01]  /*dfd00*/  @P5 STG.E [R4.64], R193 ;  /* 0x000000c104005986 */ /* 0x0003e2000c101904 */
[----:B------:R-:W-:Y:S02]  /*dfd10*/  LEA.HI.X.SX32 R9, R9, R3, 0x2, P6 ;  /* 0x0000000309097211 */ /* 0x000fe400030f16ff */
[----:B------:R-:W-:-:S02]  /*dfd20*/  ISETP.LT.AND P1, PT, R10, c[0x0][0x17c], !P0 ;  /* 0x00005f000a007a0c */ /* 0x000fc40004721270 */
[CC--:B------:R-:W-:Y:S02]  /*dfd30*/  LEA R10, P6, R11.reuse, R0.reuse, 0x2 ;  /* 0x000000000b0a7211 */ /* 0x0c0fe400078c10ff */
[----:B------:R-:W-:Y:S02]  /*dfd40*/  ISETP.LT.AND P5, PT, R20, c[0x0][0x17c], !P0 ;  /* 0x00005f0014007a0c */ /* 0x000fe400047a1270 */
[C---:B------:R-:W-:Y:S02]  /*dfd50*/  IADD3 R20, R11.reuse, c[0x0][0x198], RZ ;  /* 0x000066000b147a10 */ /* 0x040fe40007ffe0ff */
[-C--:B------:R-:W-:Y:S02]  /*dfd60*/  LEA.HI.X.SX32 R11, R11, R3.reuse, 0x2, P6 ;  /* 0x000000030b0b7211 */ /* 0x080fe400030f16ff */
[C---:B------:R-:W-:Y:S01]  /*dfd70*/  LEA R6, P6, R20.reuse, R0, 0x2 ;  /* 0x0000000014067211 */ /* 0x040fe200078c10ff */
[----:B------:R4:W-:Y:S03]  /*dfd80*/  @P4 STG.E [R8.64], R188 ;  /* 0x000000bc08004986 */ /* 0x0009e6000c101904 */
[----:B------:R-:W-:Y:S01]  /*dfd90*/  LEA.HI.X.SX32 R7, R20, R3, 0x2, P6 ;  /* 0x0000000314077211 */ /* 0x000fe200030f16ff */
[----:B------:R1:W-:Y:S04]  /*dfda0*/  @P3 STG.E [R10.64], R189 ;  /* 0x000000bd0a003986 */ /* 0x0003e8000c101904 */
[----:B------:R1:W-:Y:S01]  /*dfdb0*/  @P2 STG.E [R6.64], R184 ;  /* 0x000000b806002986 */ /* 0x0003e2000c101904 */
[----:B--2---:R-:W-:-:S03]  /*dfdc0*/  ISETP.LT.AND P3, PT, R23, c[0x0][0x17c], !P0 ;  /* 0x00005f0017007a0c */ /* 0x004fc60004761270 */
[----:B------:R-:W2:Y:S01]  /*dfdd0*/  LDL.LU R23, [R1+0x3f74] ;  /* 0x003f740001177983 */ /* 0x000ea20000300800 */
[----:B---3--:R-:W-:-:S03]  /*dfde0*/  ISETP.LT.AND P2, PT, R22, c[0x0][0x17c], !P0 ;  /* 0x00005f0016007a0c */ /* 0x008fc60004741270 */
[----:B------:R-:W3:Y:S01]  /*dfdf0*/  LDL.LU R22, [R1+0x3f68] ;  /* 0x003f680001167983 */ /* 0x000ee20000300800 */
[----:B------:R-:W-:Y:S02]  /*dfe00*/  ISETP.LT.AND P4, PT, R21, c[0x0][0x17c], !P0 ;  /* 0x00005f0015007a0c */ /* 0x000fe40004781270 */
[----:B------:R-:W-:-:S04]  /*dfe10*/  IADD3 R21, R20, c[0x0][0x198], RZ ;  /* 0x0000660014157a10 */ /* 0x000fc80007ffe0ff */
[CC--:B-1----:R-:W-:Y:S02]  /*dfe20*/  LEA R4, P6, R21.reuse, R0.reuse, 0x2 ;  /* 0x0000000015047211 */ /* 0x0c2fe400078c10ff */
[C---:B------:R-:W-:Y:S02]  /*dfe30*/  IADD3 R20, R21.reuse, c[0x0][0x198], RZ ;  /* 0x0000660015147a10 */ /* 0x040fe40007ffe0ff */
[-C--:B------:R-:W-:Y:S02]  /*dfe40*/  LEA.HI.X.SX32 R5, R21, R3.reuse, 0x2, P6 ;  /* 0x0000000315057211 */ /* 0x080fe400030f16ff */
[C---:B----4-:R-:W-:Y:S02]  /*dfe50*/  LEA R8, P6, R20.reuse, R0, 0x2 ;  /* 0x0000000014087211 */ /* 0x050fe400078c10ff */
[C---:B------:R-:W-:Y:S02]  /*dfe60*/  IADD3 R21, R20.reuse, c[0x0][0x198], RZ ;  /* 0x0000660014157a10 */ /* 0x040fe40007ffe0ff */
[----:B------:R-:W-:-:S02]  /*dfe70*/  LEA.HI.X.SX32 R9, R20, R3, 0x2, P6 ;  /* 0x0000000314097211 */ /* 0x000fc400030f16ff */
[CC--:B------:R-:W-:Y:S02]  /*dfe80*/  LEA R10, P6, R21.reuse, R0.reuse, 0x2 ;  /* 0x00000000150a7211 */ /* 0x0c0fe400078c10ff */
[C---:B------:R-:W-:Y:S02]  /*dfe90*/  IADD3 R20, R21.reuse, c[0x0][0x198], RZ ;  /* 0x0000660015147a10 */ /* 0x040fe40007ffe0ff */
[----:B------:R-:W-:Y:S02]  /*dfea0*/  LEA.HI.X.SX32 R11, R21, R3, 0x2, P6 ;  /* 0x00000003150b7211 */ /* 0x000fe400030f16ff */
[C---:B------:R-:W-:Y:S02]  /*dfeb0*/  LEA R6, P6, R20.reuse, R0, 0x2 ;  /* 0x0000000014067211 */ /* 0x040fe400078c10ff */
[----:B------:R-:W-:Y:S01]  /*dfec0*/  IADD3 R21, R20, c[0x0][0x198], RZ ;  /* 0x0000660014157a10 */ /* 0x000fe20007ffe0ff */
[----:B------:R1:W-:Y:S01]  /*dfed0*/  @P1 STG.E [R4.64], R185 ;  /* 0x000000b904001986 */ /* 0x0003e2000c101904 */
[----:B------:R-:W-:-:S02]  /*dfee0*/  ISETP.LT.AND P1, PT, R26, c[0x0][0x17c], !P0 ;  /* 0x00005f001a007a0c */ /* 0x000fc40004721270 */
[----:B------:R-:W-:Y:S01]  /*dfef0*/  LEA.HI.X.SX32 R7, R20, R3, 0x2, P6 ;  /* 0x0000000314077211 */ /* 0x000fe200030f16ff */
[----:B------:R4:W-:Y:S01]  /*dff00*/  @P5 STG.E [R8.64], R180 ;  /* 0x000000b408005986 */ /* 0x0009e2000c101904 */
[----:B------:R-:W-:Y:S02]  /*dff10*/  ISETP.LT.AND P5, PT, R27, c[0x0][0x17c], !P0 ;  /* 0x00005f001b007a0c */ /* 0x000fe400047a1270 */
[C---:B------:R-:W-:Y:S01]  /*dff20*/  IADD3 R20, R21.reuse, c[0x0][0x198], RZ ;  /* 0x0000660015147a10 */ /* 0x040fe20007ffe0ff */
[----:B------:R-:W3:Y:S04]  /*dff30*/  LDL.LU R26, [R1+0x3f5c] ;  /* 0x003f5c00011a7983 */ /* 0x000ee80000300800 */
[----:B------:R2:W-:Y:S01]  /*dff40*/  @P4 STG.E [R10.64], R181 ;  /* 0x000000b50a004986 */ /* 0x0005e2000c101904 */
[----:B-1----:R-:W-:-:S02]  /*dff50*/  LEA R4, P6, R21, R0, 0x2 ;  /* 0x0000000015047211 */ /* 0x002fc400078c10ff */
[----:B------:R-:W-:Y:S01]  /*dff60*/  ISETP.LT.AND P4, PT, R24, c[0x0][0x17c], !P0 ;  /* 0x00005f0018007a0c */ /* 0x000fe20004781270 */
[----:B------:R-:W3:Y:S01]  /*dff70*/  LDL.LU R27, [R1+0x3f54] ;  /* 0x003f5400011b7983 */ /* 0x000ee20000300800 */
[----:B------:R-:W-:-:S03]  /*dff80*/  LEA.HI.X.SX32 R5, R21, R3, 0x2, P6 ;  /* 0x0000000315057211 */ /* 0x000fc600030f16ff */
[----:B------:R-:W3:Y:S01]  /*dff90*/  LDL.LU R24, [R1+0x3f48] ;  /* 0x003f480001187983 */ /* 0x000ee20000300800 */
[----:B----4-:R-:W-:-:S04]  /*dffa0*/  LEA R8, P6, R20, R0, 0x2 ;  /* 0x0000000014087211 */ /* 0x010fc800078c10ff */
[----:B------:R-:W-:Y:S01]  /*dffb0*/  LEA.HI.X.SX32 R9, R20, R3, 0x2, P6 ;  /* 0x0000000314097211 */ /* 0x000fe200030f16ff */
[----:B------:R1:W-:Y:S01]  /*dffc0*/  @P3 STG.E [R6.64], R32 ;  /* 0x0000002006003986 */ /* 0x0003e2000c101904 */
[----:B------:R-:W-:-:S03]  /*dffd0*/  ISETP.LT.AND P3, PT, R25, c[0x0][0x17c], !P0 ;  /* 0x00005f0019007a0c */ /* 0x000fc60004761270 */
[----:B------:R4:W-:Y:S04]  /*dffe0*/  @P2 STG.E [R4.64], R33 ;  /* 0x0000002104002986 */ /* 0x0009e8000c101904 */
[----:B------:R-:W3:Y:S04]  /*dfff0*/  LDL.LU R25, [R1+0x3f44] ;  /* 0x003f440001197983 */ /* 0x000ee80000300800 */
        /* <DEDUP_REMOVED lines=10> */
[C---:B------:R-:W-:Y:S02]  /*e00a0*/  IADD3 R21, R20.reuse, c[0x0][0x198], RZ ;  /* 0x0000660014157a10 */ /* 0x040fe40007ffe0ff */
[----:B------:R-:W-:-:S02]  /*e00b0*/  LEA.HI.X.SX32 R7, R20, R3, 0x2, P6 ;  /* 0x0000000314077211 */ /* 0x000fc400030f16ff */
[CC--:B----4-:R-:W-:Y:S02]  /*e00c0*/  LEA R4, P6, R21.reuse, R0.reuse, 0x2 ;  /* 0x0000000015047211 */ /* 0x0d0fe400078c10ff */
[C---:B------:R-:W-:Y:S02]  /*e00d0*/  IADD3 R20, R21.reuse, c[0x0][0x198], RZ ;  /* 0x0000660015147a10 */ /* 0x040fe40007ffe0ff */
[-C--:B------:R-:W-:Y:S02]  /*e00e0*/  LEA.HI.X.SX32 R5, R21, R3.reuse, 0x2, P6 ;  /* 0x0000000315057211 */ /* 0x080fe400030f16ff */
[C---:B------:R-:W-:Y:S02]  /*e00f0*/  LEA R8, P6, R20.reuse, R0, 0x2 ;  /* 0x0000000014087211 */ /* 0x040fe400078c10ff */
[C---:B------:R-:W-:Y:S01]  /*e0100*/  IADD3 R12, R20.reuse, c[0x0][0x198], RZ ;  /* 0x00006600140c7a10 */ /* 0x040fe20007ffe0ff */
[----:B------:R1:W-:Y:S01]  /*e0110*/  @P5 STG.E [R10.64], R13 ;  /* 0x0000000d0a005986 */ /* 0x0003e2000c101904 */
[----:B------:R-:W-:-:S03]  /*e0120*/  LEA.HI.X.SX32 R9, R20, R3, 0x2, P6 ;  /* 0x0000000314097211 */ /* 0x000fc600030f16ff */
[----:B------:R4:W-:Y:S01]  /*e0130*/  @P4 STG.E [R6.64], R202 ;  /* 0x000000ca06004986 */ /* 0x0009e2000c101904 */
[----:B------:R-:W-:-:S03]  /*e0140*/  ISETP.LT.AND P5, PT, R26, c[0x0][0x17c], !P0 ;  /* 0x00005f001a007a0c */ /* 0x000fc600047a1270 */
[----:B------:R2:W-:Y:S01]  /*e0150*/  @P3 STG.E [R4.64], R203 ;  /* 0x000000cb04003986 */ /* 0x0005e2000c101904 */
[----:B-1----:R-:W-:-:S03]  /*e0160*/  LEA R10, P6, R12, R0, 0x2 ;  /* 0x000000000c0a7211 */ /* 0x002fc600078c10ff */
[----:B------:R-:W3:Y:S01]  /*e0170*/  LDL.LU R26, [R1+0x3f24] ;  /* 0x003f2400011a7983 */ /* 0x000ee20000300800 */
[----:B------:R-:W-:-:S03]  /*e0180*/  IADD3 R13, R12, c[0x0][0x198], RZ ;  /* 0x000066000c0d7a10 */ /* 0x000fc60007ffe0ff */
[----:B------:R-:W3:Y:S01]  /*e0190*/  LDL.LU R21, [R1+0x3f20] ;  /* 0x003f200001157983 */ /* 0x000ee20000300800 */
[----:B------:R-:W-:-:S03]  /*e01a0*/  ISETP.LT.AND P3, PT, R24, c[0x0][0x17c], !P0 ;  /* 0x00005f0018007a0c */ /* 0x000fc60004761270 */
[----:B------:R-:W3:Y:S01]  /*e01b0*/  LDL.LU R24, [R1+0x3f1c] ;  /* 0x003f1c0001187983 */ /* 0x000ee20000300800 */
[-C--:B------:R-:W-:Y:S02]  /*e01c0*/  LEA.HI.X.SX32 R11, R12, R3.reuse, 0x2, P6 ;  /* 0x000000030c0b7211 */ /* 0x080fe400030f16ff */
[C---:B----4-:R-:W-:Y:S01]  /*e01d0*/  LEA R6, P6, R13.reuse, R0, 0x2 ;  /* 0x000000000d067211 */ /* 0x050fe200078c10ff */
[----:B------:R1:W-:Y:S03]  /*e01e0*/  @P2 STG.E [R8.64], R198 ;  /* 0x000000c608002986 */ /* 0x0003e6000c101904 */
[----:B------:R-:W-:Y:S01]  /*e01f0*/  LEA.HI.X.SX32 R7, R13, R3, 0x2, P6 ;  /* 0x000000030d077211 */ /* 0x000fe200030f16ff */
[----:B------:R4:W-:Y:S01]  /*e0200*/  @P1 STG.E [R10.64], R199 ;  /* 0x000000c70a001986 */ /* 0x0009e2000c101904 */
[----:B------:R-:W-:-:S03]  /*e0210*/  ISETP.LT.AND P2, PT, R25, c[0x0][0x17c], !P0 ;  /* 0x00005f0019007a0c */ /* 0x000fc60004741270 */
[----:B------:R1:W-:Y:S04]  /*e0220*/  @P5 STG.E [R6.64], R194 ;  /* 0x000000c206005986 */ /* 0x0003e8000c101904 */
[----:B------:R-:W3:Y:S01]  /*e0230*/  LDL.LU R25, [R1+0x3f18] ;  /* 0x003f180001197983 */ /* 0x000ee20000300800 */
[----:B--2---:R-:W-:-:S03]  /*e0240*/  ISETP.LT.AND P1, PT, R23, c[0x0][0x17c], !P0 ;  /* 0x00005f0017007a0c */ /* 0x004fc60004721270 */
[----:B------:R-:W2:Y:S01]  /*e0250*/  LDL.LU R23, [R1+0x3f00] ;  /* 0x003f000001177983 */ /* 0x000ea20000300800 */
[----:B---3--:R-:W-:-:S03]  /*e0260*/  ISETP.LT.AND P5, PT, R22, c[0x0][0x17c], !P0 ;  /* 0x00005f0016007a0c */ /* 0x008fc600047a1270 */
[----:B------:R-:W3:Y:S04]  /*e0270*/  LDL.LU R22, [R1+0x3efc] ;  /* 0x003efc0001167983 */ /* 0x000ee80000300800 */
[----:B------:R-:W3:Y:S01]  /*e0280*/  LDL.LU R20, [R1+0x3ef8] ;  /* 0x003ef80001147983 */ /* 0x000ee20000300800 */
[----:B------:R-:W-:-:S04]  /*e0290*/  IADD3 R12, R13, c[0x0][0x198], RZ ;  /* 0x000066000d0c7a10 */ /* 0x000fc80007ffe0ff */
[CC--:B------:R-:W-:Y:S02]  /*e02a0*/  LEA R4, P6, R12.reuse, R0.reuse, 0x2 ;  /* 0x000000000c047211 */ /* 0x0c0fe400078c10ff */
[C---:B------:R-:W-:Y:S02]  /*e02b0*/  IADD3 R13, R12.reuse, c[0x0][0x198], RZ ;  /* 0x000066000c0d7a10 */ /* 0x040fe40007ffe0ff */
[----:B------:R-:W-:Y:S02]  /*e02c0*/  LEA.HI.X.SX32 R5, R12, R3, 0x2, P6 ;  /* 0x000000030c057211 */ /* 0x000fe400030f16ff */
[----:B-1----:R-:W-:Y:S02]  /*e02d0*/  LEA R8, P6, R13, R0, 0x2 ;  /* 0x000000000d087211 */ /* 0x002fe400078c10ff */
[----:B------:R-:W-:Y:S02]  /*e02e0*/  ISETP.LT.AND P4, PT, R27, c[0x0][0x17c], !P0 ;  /* 0x00005f001b007a0c */ /* 0x000fe40004781270 */
[----:B------:R-:W-:-:S02]  /*e02f0*/  IADD3 R12, R13, c[0x0][0x198], RZ ;  /* 0x000066000d0c7a10 */ /* 0x000fc40007ffe0ff */
[-C--:B------:R-:W-:Y:S02]  /*e0300*/  LEA.HI.X.SX32 R9, R13, R3.reuse, 0x2, P6 ;  /* 0x000000030d097211 */ /* 0x080fe400030f16ff */
[CC--:B----4-:R-:W-:Y:S02]  /*e0310*/  LEA R10, P6, R12.reuse, R0.reuse, 0x2 ;  /* 0x000000000c0a7211 */ /* 0x0d0fe400078c10ff */
[C---:B------:R-:W-:Y:S02]  /*e0320*/  IADD3 R13, R12.reuse, c[0x0][0x198], RZ ;  /* 0x000066000c0d7a10 */ /* 0x040fe40007ffe0ff */
[-C--:B------:R-:W-:Y:S02]  /*e0330*/  LEA.HI.X.SX32 R11, R12, R3.reuse, 0x2, P6 ;  /* 0x000000030c0b7211 */ /* 0x080fe400030f16ff */
[C---:B------:R-:W-:Y:S02]  /*e0340*/  LEA R6, P6, R13.reuse, R0, 0x2 ;  /* 0x000000000d067211 */ /* 0x040fe400078c10ff */
[C---:B------:R-:W-:Y:S01]  /*e0350*/  IADD3 R12, R13.reuse, c[0x0][0x198], RZ ;  /* 0x000066000d0c7a10 */ /* 0x040fe20007ffe0ff */
[----:B------:R1:W-:Y:S01]  /*e0360*/  @P4 STG.E [R4.64], R195 ;  /* 0x000000c304004986 */ /* 0x0003e2000c101904 */
[----:B------:R-:W-:-:S02]  /*e0370*/  LEA.HI.X.SX32 R7, R13, R3, 0x2, P6 ;  /* 0x000000030d077211 */ /* 0x000fc400030f16ff */
[----:B------:R-:W-:Y:S01]  /*e0380*/  IADD3 R13, R12, c[0x0][0x198], RZ ;  /* 0x000066000c0d7a10 */ /* 0x000fe20007ffe0ff */
[----:B------:R4:W-:Y:S01]  /*e0390*/  @P3 STG.E [R8.64], R190 ;  /* 0x000000be08003986 */ /* 0x0009e2000c101904 */
[----:B------:R-:W-:-:S03]  /*e03a0*/  ISETP.LT.AND P4, PT, R26, c[0x0][0x17c], !P0 ;  /* 0x00005f001a007a0c */ /* 0x000fc60004781270 */
[----:B------:R4:W-:Y:S01]  /*e03b0*/  @P2 STG.E [R10.64], R191 ;  /* 0x000000bf0a002986 */ /* 0x0009e2000c101904 */
[CC--:B-1----:R-:W-:Y:S02]  /*e03c0*/  LEA R4, P6, R12.reuse, R0.reuse, 0x2 ;  /* 0x000000000c047211 */ /* 0x0c2fe400078c10ff */
[----:B------:R-:W-:Y:S02]  /*e03d0*/  ISETP.LT.AND P3, PT, R21, c[0x0][0x17c], !P0 ;  /* 0x00005f0015007a0c */ /* 0x000fe40004761270 */
[----:B------:R-:W-:Y:S01]  /*e03e0*/  LEA.HI.X.SX32 R5, R12, R3, 0x2, P6 ;  /* 0x000000030c057211 */ /* 0x000fe200030f16ff */
[----:B------:R-:W3:Y:S01]  /*e03f0*/  LDL.LU R21, [R1+0x3eec] ;  /* 0x003eec0001157983 */ /* 0x000ee20000300800 */
[----:B------:R-:W-:Y:S02]  /*e0400*/  ISETP.LT.AND P2, PT, R24, c[0x0][0x17c], !P0 ;  /* 0x00005f0018007a0c */ /* 0x000fe40004741270 */
[C---:B----4-:R-:W-:Y:S01]  /*e0410*/  LEA R8, P6, R13.reuse, R0, 0x2 ;  /* 0x000000000d087211 */ /* 0x050fe200078c10ff */
[----:B------:R-:W4:Y:S01]  /*e0420*/  LDL.LU R24, [R1+0x3ee4] ;  /* 0x003ee40001187983 */ /* 0x000f220000300800 */
[----:B------:R-:W-:-:S02]  /*e0430*/  IADD3 R12, R13, c[0x0][0x198], RZ ;  /* 0x000066000d0c7a10 */ /* 0x000fc40007ffe0ff */
[-C--:B------:R-:W-:Y:S02]  /*e0440*/  LEA.HI.X.SX32 R9, R13, R3.reuse, 0x2, P6 ;  /* 0x000000030d097211 */ /* 0x080fe400030f16ff */
[C---:B------:R-:W-:Y:S01]  /*e0450*/  LEA R10, P6, R12.reuse, R0, 0x2 ;  /* 0x000000000c0a7211 */ /* 0x040fe200078c10ff */
[----:B------:R1:W-:Y:S03]  /*e0460*/  @P1 STG.E [R6.64], R186 ;  /* 0x000000ba06001986 */ /* 0x0003e6000c101904 */
[----:B------:R-:W-:Y:S01]  /*e0470*/  LEA.HI.X.SX32 R11, R12, R3, 0x2, P6 ;  /* 0x000000030c0b7211 */ /* 0x000fe200030f16ff */
[----:B------:R1:W-:Y:S01]  /*e0480*/  @P5 STG.E [R4.64], R187 ;  /* 0x000000bb04005986 */ /* 0x0003e2000c101904 */
[----:B------:R-:W-:-:S03]  /*e0490*/  ISETP.LT.AND P1, PT, R25, c[0x0][0x17c], !P0 ;  /* 0x00005f0019007a0c */ /* 0x000fc60004721270 */
[----:B------:R-:W4:Y:S04]  /*e04a0*/  LDL.LU R25, [R1+0x3ed8] ;  /* 0x003ed80001197983 */ /* 0x000f280000300800 */
[----:B------:R1:W-:Y:S04]  /*e04b0*/  @P4 STG.E [R8.64], R182 ;  /* 0x000000b608004986 */ /* 0x0003e8000c101904 */
[----:B------:R1:W-:Y:S01]  /*e04c0*/  @P3 STG.E [R10.64], R183 ;  /* 0x000000b70a003986 */ /* 0x0003e2000c101904 */
[----:B--2---:R-:W-:-:S03]  /*e04d0*/  ISETP.LT.AND P5, PT, R23, c[0x0][0x17c], !P0 ;  /* 0x00005f0017007a0c */ /* 0x004fc600047a1270 */
[----:B------:R-:W2:Y:S01]  /*e04e0*/  LDL.LU R23, [R1+0x3ecc] ;  /* 0x003ecc0001177983 */ /* 0x000ea20000300800 */
[----:B---3--:R-:W-:-:S03]  /*e04f0*/  ISETP.LT.AND P4, PT, R22, c[0x0][0x17c], !P0 ;  /* 0x00005f0016007a0c */ /* 0x008fc60004781270 */
[----:B------:R-:W3:Y:S01]  /*e0500*/  LDL.LU R22, [R1+0x3ec4] ;  /* 0x003ec40001167983 */ /* 0x000ee20000300800 */
[----:B------:R-:W-:-:S03]  /*e0510*/  ISETP.LT.AND P3, PT, R20, c[0x0][0x17c], !P0 ;  /* 0x00005f0014007a0c */ /* 0x000fc60004761270 */
[----:B------:R-:W3:Y:S01]  /*e0520*/  LDL.LU R20, [R1+0x3eb8] ;  /* 0x003eb80001147983 */ /* 0x000ee20000300800 */
[----:B------:R-:W-:-:S04]  /*e0530*/  IADD3 R13, R12, c[0x0][0x198], RZ ;  /* 0x000066000c0d7a10 */ /* 0x000fc80007ffe0ff */
[CC--:B-1----:R-:W-:Y:S02]  /*e0540*/  LEA R6, P6, R13.reuse, R0.reuse, 0x2 ;  /* 0x000000000d067211 */ /* 0x0c2fe400078c10ff */
[C---:B------:R-:W-:Y:S02]  /*e0550*/  IADD3 R12, R13.reuse, c[0x0][0x198], RZ ;  /* 0x000066000d0c7a10 */ /* 0x040fe40007ffe0ff */
[-C--:B------:R-:W-:Y:S02]  /*e0560*/  LEA.HI.X.SX32 R7, R13, R3.reuse, 0x2, P6 ;  /* 0x000000030d077211 */ /* 0x080fe400030f16ff */
[C---:B------:R-:W-:Y:S02]  /*e0570*/  LEA R4, P6, R12.reuse, R0, 0x2 ;  /* 0x000000000c047211 */ /* 0x040fe400078c10ff */
[C---:B------:R-:W-:Y:S02]  /*e0580*/  IADD3 R13, R12.reuse, c[0x0][0x198], RZ ;  /* 0x000066000c0d7a10 */ /* 0x040fe40007ffe0ff */
[----:B------:R-:W-:-:S02]  /*e0590*/  LEA.HI.X.SX32 R5, R12, R3, 0x2, P6 ;  /* 0x000000030c057211 */ /* 0x000fc400030f16ff */
[CC--:B------:R-:W-:Y:S02]  /*e05a0*/  LEA R8, P6, R13.reuse, R0.reuse, 0x2 ;  /* 0x000000000d087211 */ /* 0x0c0fe400078c10ff */
[C---:B------:R-:W-:Y:S02]  /*e05b0*/  IADD3 R12, R13.reuse, c[0x0][0x198], RZ ;  /* 0x000066000d0c7a10 */ /* 0x040fe40007ffe0ff */
[-C--:B------:R-:W-:Y:S02]  /*e05c0*/  LEA.HI.X.SX32 R9, R13, R3.reuse, 0x2, P6 ;  /* 0x000000030d097211 */ /* 0x080fe400030f16ff */
[C---:B------:R-:W-:Y:S02]  /*e05d0*/  LEA R10, P6, R12.reuse, R0, 0x2 ;  /* 0x000000000c0a7211 */ /* 0x040fe400078c10ff */
[C---:B------:R-:W-:Y:S01]  /*e05e0*/  IADD3 R13, R12.reuse, c[0x0][0x198], RZ ;  /* 0x000066000c0d7a10 */ /* 0x040fe20007ffe0ff */
[----:B------:R1:W-:Y:S01]  /*e05f0*/  @P2 STG.E [R6.64], R34 ;  /* 0x0000002206002986 */ /* 0x0003e2000c101904 */
[----:B------:R-:W-:-:S03]  /*e0600*/  LEA.HI.X.SX32 R11, R12, R3, 0x2, P6 ;  /* 0x000000030c0b7211 */ /* 0x000fc600030f16ff */
[----:B------:R-:W-:Y:S01]  /*e0610*/  @P1 STG.E [R4.64], R35 ;  /* 0x0000002304001986 */ /* 0x000fe2000c101904 */
[----:B------:R-:W-:-:S03]  /*e0620*/  IADD3 R12, R13, c[0x0][0x198], RZ ;  /* 0x000066000d0c7a10 */ /* 0x000fc60007ffe0ff */
[----:B------:R4:W-:Y:S01]  /*e0630*/  @P5 STG.E [R8.64], R14 ;  /* 0x0000000e08005986 */ /* 0x0009e2000c101904 */
[----:B-1----:R-:W-:Y:S02]  /*e0640*/  LEA R6, P6, R13, R0, 0x2 ;  /* 0x000000000d067211 */ /* 0x002fe400078c10ff */
[----:B------:R-:W-:Y:S02]  /*e0650*/  ISETP.LT.AND P2, PT, R21, c[0x0][0x17c], !P0 ;  /* 0x00005f0015007a0c */ /* 0x000fe40004741270 */
[----:B------:R-:W3:Y:S01]  /*e0660*/  LDL.LU R21, [R1+0x3eb4] ;  /* 0x003eb40001157983 */ /* 0x000ee20000300800 */
[----:B----4-:R-:W-:-:S03]  /*e0670*/  ISETP.LT.AND P1, PT, R24, c[0x0][0x17c], !P0 ;  /* 0x00005f0018007a0c */ /* 0x010fc60004721270 */
[----:B------:R-:W4:Y:S01]  /*e0680*/  LDL.LU R24, [R1+0x3ea4] ;  /* 0x003ea40001187983 */ /* 0x000f220000300800 */
[----:B------:R-:W-:-:S03]  /*e0690*/  LEA.HI.X.SX32 R7, R13, R3, 0x2, P6 ;  /* 0x000000030d077211 */ /* 0x000fc600030f16ff */
[----:B------:R-:W4:Y:S01]  /*e06a0*/  LDL.LU R14, [R1+0x3e98] ;  /* 0x003e9800010e7983 */ /* 0x000f220000300800 */
[----:B------:R-:W-:-:S04]  /*e06b0*/  LEA R4, P6, R12, R0, 0x2 ;  /* 0x000000000c047211 */ /* 0x000fc800078c10ff */
[----:B------:R-:W-:Y:S01]  /*e06c0*/  LEA.HI.X.SX32 R5, R12, R3, 0x2, P6 ;  /* 0x000000030c057211 */ /* 0x000fe200030f16ff */
[----:B------:R1:W-:Y:S04]  /*e06d0*/  @P4 STG.E [R10.64], R15 ;  /* 0x0000000f0a004986 */ /* 0x0003e8000c101904 */
        /* <DEDUP_REMOVED lines=9> */
[CC--:B------:R-:W-:Y:S02]  /*e0770*/  LEA R8, P6, R13.reuse, R0.reuse, 0x2 ;  /* 0x000000000d087211 */ /* 0x0c0fe400078c10ff */
[C---:B------:R-:W-:Y:S02]  /*e0780*/  IADD3 R12, R13.reuse, c[0x0][0x198], RZ ;  /* 0x000066000d0c7a10 */ /* 0x040fe40007ffe0ff */
[----:B------:R-:W-:Y:S02]  /*e0790*/  LEA.HI.X.SX32 R9, R13, R3, 0x2, P6 ;  /* 0x000000030d097211 */ /* 0x000fe400030f16ff */
[C---:B-1----:R-:W-:Y:S02]  /*e07a0*/  LEA R10, P6, R12.reuse, R0, 0x2 ;  /* 0x000000000c0a7211 */ /* 0x042fe400078c10ff */
[----:B------:R-:W-:Y:S02]  /*e07b0*/  ISETP.LT.AND P5, PT, R25, c[0x0][0x17c], !P0 ;  /* 0x00005f0019007a0c */ /* 0x000fe400047a1270 */
[----:B------:R-:W-:-:S02]  /*e07c0*/  IADD3 R13, R12, c[0x0][0x198], RZ ;  /* 0x000066000c0d7a10 */ /* 0x000fc40007ffe0ff */
[-C--:B------:R-:W-:Y:S02]  /*e07d0*/  LEA.HI.X.SX32 R11, R12, R3.reuse, 0x2, P6 ;  /* 0x000000030c0b7211 */ /* 0x080fe400030f16ff */
[CC--:B------:R-:W-:Y:S02]  /*e07e0*/  LEA R6, P6, R13.reuse, R0.reuse, 0x2 ;  /* 0x000000000d067211 */ /* 0x0c0fe400078c10ff */
[C---:B------:R-:W-:Y:S02]  /*e07f0*/  IADD3 R12, R13.reuse, c[0x0][0x198], RZ ;  /* 0x000066000d0c7a10 */ /* 0x040fe40007ffe0ff */
[-C--:B------:R-:W-:Y:S02]  /*e0800*/  LEA.HI.X.SX32 R7, R13, R3.reuse, 0x2, P6 ;  /* 0x000000030d077211 */ /* 0x080fe400030f16ff */
[C---:B------:R-:W-:Y:S02]  /*e0810*/  LEA R4, P6, R12.reuse, R0, 0x2 ;  /* 0x000000000c047211 */ /* 0x040fe400078c10ff */
[C---:B------:R-:W-:Y:S01]  /*e0820*/  IADD3 R13, R12.reuse, c[0x0][0x198], RZ ;  /* 0x000066000c0d7a10 */ /* 0x040fe20007ffe0ff */
[----:B------:R1:W-:Y:S01]  /*e0830*/  @P1 STG.E [R8.64], R220 ;  /* 0x000000dc08001986 */ /* 0x0003e2000c101904 */
[----:B------:R-:W-:-:S03]  /*e0840*/  LEA.HI.X.SX32 R5, R12, R3, 0x2, P6 ;  /* 0x000000030c057211 */ /* 0x000fc600030f16ff */
[----:B------:R4:W-:Y:S01]  /*e0850*/  @P5 STG.E [R10.64], R221 ;  /* 0x000000dd0a005986 */ /* 0x0009e2000c101904 */
[----:B------:R-:W-:-:S03]  /*e0860*/  IADD3 R12, R13, c[0x0][0x198], RZ ;  /* 0x000066000d0c7a10 */ /* 0x000fc60007ffe0ff */
[----:B------:R2:W-:Y:S01]  /*e0870*/  @P4 STG.E [R6.64], R216 ;  /* 0x000000d806004986 */ /* 0x0005e2000c101904 */
[----:B-1----:R-:W-:Y:S02]  /*e0880*/  LEA R8, P6, R13, R0, 0x2 ;  /* 0x000000000d087211 */ /* 0x002fe400078c10ff */
[----:B------:R-:W-:Y:S02]  /*e0890*/  ISETP.LT.AND P1, PT, R21, c[0x0][0x17c], !P0 ;  /* 0x00005f0015007a0c */ /* 0x000fe40004721270 */
[----:B------:R-:W3:Y:S01]  /*e08a0*/  LDL.LU R21, [R1+0x3e74] ;  /* 0x003e740001157983 */ /* 0x000ee20000300800 */
[----:B------:R-:W-:-:S03]  /*e08b0*/  LEA.HI.X.SX32 R9, R13, R3, 0x2, P6 ;  /* 0x000000030d097211 */ /* 0x000fc600030f16ff */
[----:B------:R-:W3:Y:S01]  /*e08c0*/  LDL.LU R15, [R1+0x3e70] ;  /* 0x003e7000010f7983 */ /* 0x000ee20000300800 */
[----:B----4-:R-:W-:-:S03]  /*e08d0*/  ISETP.LT.AND P4, PT, R14, c[0x0][0x17c], !P0 ;  /* 0x00005f000e007a0c */ /* 0x010fc60004781270 */
        /* <DEDUP_REMOVED lines=16> */
[----:B------:R-:W-:Y:S02]  /*e09e0*/  ISETP.LT.AND P5, PT, R24, c[0x0][0x17c], !P0 ;  /* 0x00005f0018007a0c */ /* 0x000fe400047a1270 */
[C---:B-1----:R-:W-:Y:S02]  /*e09f0*/  LEA R4, P6, R12.reuse, R0, 0x2 ;  /* 0x000000000c047211 */ /* 0x042fe400078c10ff */
        /* <DEDUP_REMOVED lines=15> */
[----:B------:R-:W-:-:S03]  /*e0af0*/  ISETP.LT.AND P4, PT, R15, c[0x0][0x17c], !P0 ;  /* 0x00005f000f007a0c */ /* 0x000fc60004781270 */
[----:B------:R-:W3:Y:S01]  /*e0b00*/  LDL.LU R15, [R1+0x3e34] ;  /* 0x003e3400010f7983 */ /* 0x000ee20000300800 */
[----:B----4-:R-:W-:-:S03]  /*e0b10*/  ISETP.LT.AND P3, PT, R14, c[0x0][0x17c], !P0 ;  /* 0x00005f000e007a0c */ /* 0x010fc60004761270 */
[----:B------:R-:W4:Y:S01]  /*e0b20*/  LDL.LU R14, [R1+0x3e2c] ;  /* 0x003e2c00010e7983 */ /* 0x000f220000300800 */
        /* <DEDUP_REMOVED lines=10> */
[----:B------:R-:W-:-:S03]  /*e0bd0*/  ISETP.LT.AND P5, PT, R20, c[0x0][0x17c], !P0 ;  /* 0x00005f0014007a0c */ /* 0x000fc600047a1270 */
[----:B------:R-:W2:Y:S01]  /*e0be0*/  LDL.LU R20, [R1+0x3e10] ;  /* 0x003e100001147983 */ /* 0x000ea20000300800 */
[----:B------:R-:W-:-:S04]  /*e0bf0*/  IADD3 R13, R12, c[0x0][0x198], RZ ;  /* 0x000066000c0d7a10 */ /* 0x000fc80007ffe0ff */
[CC--:B------:R-:W-:Y:S02]  /*e0c00*/  LEA R8, P6, R13.reuse, R0.reuse, 0x2 ;  /* 0x000000000d087211 */ /* 0x0c0fe400078c10ff */
[C---:B------:R-:W-:Y:S02]  /*e0c10*/  IADD3 R12, R13.reuse, c[0x0][0x198], RZ ;  /* 0x000066000d0c7a10 */ /* 0x040fe40007ffe0ff */
[-C--:B------:R-:W-:Y:S02]  /*e0c20*/  LEA.HI.X.SX32 R9, R13, R3.reuse, 0x2, P6 ;  /* 0x000000030d097211 */ /* 0x080fe400030f16ff */
[C---:B-1----:R-:W-:Y:S02]  /*e0c30*/  LEA R10, P6, R12.reuse, R0, 0x2 ;  /* 0x000000000c0a7211 */ /* 0x042fe400078c10ff */
        /* <DEDUP_REMOVED lines=21> */
[----:B------:R-:W4:Y:S04]  /*e0d90*/  LDL.LU R17, [R1+0x3e00] ;  /* 0x003e000001117983 */ /* 0x000f280000300800 */
[----:B------:R-:W4:Y:S01]  /*e0da0*/  LDL.LU R16, [R1+0x3dfc] ;  /* 0x003dfc0001107983 */ /* 0x000f220000300800 */
[----:B------:R-:W-:-:S03]  /*e0db0*/  LEA.HI.X.SX32 R11, R12, R3, 0x2, P6 ;  /* 0x000000030c0b7211 */ /* 0x000fc600030f16ff */
[----:B------:R1:W-:Y:S04]  /*e0dc0*/  @P1 STG.E [R4.64], R227 ;  /* 0x000000e304001986 */ /* 0x0003e8000c101904 */
[----:B------:R1:W-:Y:S04]  /*e0dd0*/  @P5 STG.E [R8.64], R222 ;  /* 0x000000de08005986 */ /* 0x0003e8000c101904 */
[----:B------:R1:W-:Y:S01]  /*e0de0*/  @P4 STG.E [R10.64], R223 ;  /* 0x000000df0a004986 */ /* 0x0003e2000c101904 */
[----:B--2---:R-:W-:-:S03]  /*e0df0*/  ISETP.LT.AND P4, PT, R20, c[0x0][0x17c], !P0 ;  /* 0x00005f0014007a0c */ /* 0x004fc60004781270 */
[----:B------:R-:W2:Y:S01]  /*e0e00*/  LDL.LU R20, [R1+0x3df8] ;  /* 0x003df80001147983 */ /* 0x000ea20000300800 */
[----:B---3--:R-:W-:-:S03]  /*e0e10*/  ISETP.LT.AND P5, PT, R22, c[0x0][0x17c], !P0 ;  /* 0x00005f0016007a0c */ /* 0x008fc600047a1270 */
[----:B------:R-:W3:Y:S04]  /*e0e20*/  LDL.LU R22, [R1+0x3df4] ;  /* 0x003df40001167983 */ /* 0x000ee80000300800 */
[----:B------:R-:W3:Y:S04]  /*e0e30*/  LDL.LU R24, [R1+0x3df0] ;  /* 0x003df00001187983 */ /* 0x000ee80000300800 */
[----:B------:R-:W3:Y:S04]  /*e0e40*/  LDL.LU R27, [R1+0x3dec] ;  /* 0x003dec00011b7983 */ /* 0x000ee80000300800 */
[----:B------:R-:W3:Y:S04]  /*e0e50*/  LDL.LU R26, [R1+0x3de8] ;  /* 0x003de800011a7983 */ /* 0x000ee80000300800 */
[----:B------:R-:W3:Y:S01]  /*e0e60*/  LDL.LU R28, [R1+0x3de4] ;  /* 0x003de400011c7983 */ /* 0x000ee20000300800 */
[----:B------:R-:W-:-:S02]  /*e0e70*/  IADD3 R13, R12, c[0x0][0x198], RZ ;  /* 0x000066000c0d7a10 */ /* 0x000fc40007ffe0ff */
[----:B------:R-:W-:Y:S01]  /*e0e80*/  ISETP.LT.AND P1, PT, R23, c[0x0][0x17c], !P0 ;  /* 0x00005f0017007a0c */ /* 0x000fe20004721270 */
[----:B------:R-:W3:Y:S01]  /*e0e90*/  LDL.LU R31, [R1+0x3de0] ;  /* 0x003de000011f7983 */ /* 0x000ee20000300800 */
[CC--:B------:R-:W-:Y:S02]  /*e0ea0*/  LEA R6, P6, R13.reuse, R0.reuse, 0x2 ;  /* 0x000000000d067211 */ /* 0x0c0fe400078c10ff */
[C---:B------:R-:W-:Y:S01]  /*e0eb0*/  IADD3 R12, R13.reuse, c[0x0][0x198], RZ ;  /* 0x000066000d0c7a10 */ /* 0x040fe20007ffe0ff */
[----:B------:R-:W3:Y:S01]  /*e0ec0*/  LDL.LU R33, [R1+0x3ddc] ;  /* 0x003ddc0001217983 */ /* 0x000ee20000300800 */
[----:B------:R-:W-:Y:S02]  /*e0ed0*/  LEA.HI.X.SX32 R7, R13, R3, 0x2, P6 ;  /* 0x000000030d077211 */ /* 0x000fe400030f16ff */
[C---:B-1----:R-:W-:Y:S01]  /*e0ee0*/  LEA R4, P6, R12.reuse, R0, 0x2 ;  /* 0x000000000c047211 */ /* 0x042fe200078c10ff */
[----:B------:R-:W3:Y:S01]  /*e0ef0*/  LDL.LU R32, [R1+0x3dd8] ;  /* 0x003dd80001207983 */ /* 0x000ee20000300800 */
[----:B------:R-:W-:-:S02]  /*e0f00*/  IADD3 R13, R12, c[0x0][0x198], RZ ;  /* 0x000066000c0d7a10 */ /* 0x000fc40007ffe0ff */
[-C--:B------:R-:W-:Y:S01]  /*e0f10*/  LEA.HI.X.SX32 R5, R12, R3.reuse, 0x2, P6 ;  /* 0x000000030c057211 */ /* 0x080fe200030f16ff */
[----:B------:R1:W-:Y:S01]  /*e0f20*/  @P3 STG.E [R6.64], R218 ;  /* 0x000000da06003986 */ /* 0x0003e2000c101904 */
[CC--:B------:R-:W-:Y:S02]  /*e0f30*/  LEA R8, P6, R13.reuse, R0.reuse, 0x2 ;  /* 0x000000000d087211 */ /* 0x0c0fe400078c10ff */
[C---:B------:R-:W-:Y:S01]  /*e0f40*/  IADD3 R12, R13.reuse, c[0x0][0x198], RZ ;  /* 0x000066000d0c7a10 */ /* 0x040fe20007ffe0ff */
[----:B------:R-:W3:Y:S01]  /*e0f50*/  LDL.LU R34, [R1+0x3dd4] ;  /* 0x003dd40001227983 */ /* 0x000ee20000300800 */
[----:B------:R-:W-:Y:S02]  /*e0f60*/  LEA.HI.X.SX32 R9, R13, R3, 0x2, P6 ;  /* 0x000000030d097211 */ /* 0x000fe400030f16ff */
[C---:B------:R-:W-:Y:S01]  /*e0f70*/  LEA R10, P6, R12.reuse, R0, 0x2 ;  /* 0x000000000c0a7211 */ /* 0x040fe200078c10ff */
[----:B------:R4:W-:Y:S01]  /*e0f80*/  @P2 STG.E [R4.64], R219 ;  /* 0x000000db04002986 */ /* 0x0009e2000c101904 */
[----:B------:R-:W-:-:S02]  /*e0f90*/  IADD3 R13, R12, c[0x0][0x198], RZ ;  /* 0x000066000c0d7a10 */ /* 0x000fc40007ffe0ff */
[-C--:B------:R-:W-:Y:S01]  /*e0fa0*/  LEA.HI.X.SX32 R11, R12, R3.reuse, 0x2, P6 ;  /* 0x000000030c0b7211 */ /* 0x080fe200030f16ff */
[----:B------:R-:W3:Y:S01]  /*e0fb0*/  LDL.LU R37, [R1+0x3dd0] ;  /* 0x003dd00001257983 */ /* 0x000ee20000300800 */
[C---:B------:R-:W-:Y:S02]  /*e0fc0*/  LEA R12, P6, R13.reuse, R0, 0x2 ;  /* 0x000000000d0c7211 */ /* 0x040fe400078c10ff */
[C---:B-1----:R-:W-:Y:S01]  /*e0fd0*/  IADD3 R6, R13.reuse, c[0x0][0x198], RZ ;  /* 0x000066000d067a10 */ /* 0x042fe20007ffe0ff */
[----:B------:R1:W-:Y:S01]  /*e0fe0*/  @P1 STG.E [R8.64], R214 ;  /* 0x000000d608001986 */ /* 0x0003e2000c101904 */
[----:B------:R-:W-:Y:S02]  /*e0ff0*/  LEA.HI.X.SX32 R13, R13, R3, 0x2, P6 ;  /* 0x000000030d0d7211 */ /* 0x000fe400030f16ff */
[----:B------:R-:W-:Y:S01]  /*e1000*/  ISETP.LT.AND P3, PT, R21, c[0x0][0x17c], !P0 ;  /* 0x00005f0015007a0c */ /* 0x000fe20004761270 */
[----:B------:R-:W3:Y:S01]  /*e1010*/  LDL.LU R36, [R1+0x3dcc] ;  /* 0x003dcc0001247983 */ /* 0x000ee20000300800 */
[----:B----4-:R-:W-:-:S02]  /*e1020*/  ISETP.LT.AND P1, PT, R14, c[0x0][0x17c], !P0 ;  /* 0x00005f000e007a0c */ /* 0x010fc40004721270 */
[CC--:B------:R-:W-:Y:S01]  /*e1030*/  LEA R14, P6, R6.reuse, R0.reuse, 0x2 ;  /* 0x00000000060e7211 */ /* 0x0c0fe200078c10ff */
[----:B------:R-:W-:Y:S01]  /*e1040*/  @P5 STG.E [R10.64], R215 ;  /* 0x000000d70a005986 */ /* 0x000fe2000c101904 */
[C---:B------:R-:W-:Y:S02]  /*e1050*/  IADD3 R4, R6.reuse, c[0x0][0x198], RZ ;  /* 0x0000660006047a10 */ /* 0x040fe40007ffe0ff */
[----:B------:R-:W-:Y:S01]  /*e1060*/  ISETP.LT.AND P2, PT, R15, c[0x0][0x17c], !P0 ;  /* 0x00005f000f007a0c */ /* 0x000fe20004741270 */
[----:B------:R4:W-:Y:S01]  /*e1070*/  @P4 STG.E [R12.64], R210 ;  /* 0x000000d20c004986 */ /* 0x0009e2000c101904 */
[----:B------:R-:W-:Y:S02]  /*e1080*/  LEA.HI.X.SX32 R15, R6, R3, 0x2, P6 ;  /* 0x00000003060f7211 */ /* 0x000fe400030f16ff */
[----:B------:R-:W-:Y:S02]  /*e1090*/  ISETP.LT.AND P4, PT, R16, c[0x0][0x17c], !P0 ;  /* 0x00005f0010007a0c */ /* 0x000fe40004781270 */
[----:B------:R-:W-:-:S02]  /*e10a0*/  LEA R16, P6, R4, R0, 0x2 ;  /* 0x0000000004107211 */ /* 0x000fc400078c10ff */
[----:B------:R-:W-:Y:S02]  /*e10b0*/  ISETP.LT.AND P5, PT, R17, c[0x0][0x17c], !P0 ;  /* 0x00005f0011007a0c */ /* 0x000fe400047a1270 */
[C---:B-1----:R-:W-:Y:S02]  /*e10c0*/  IADD3 R8, R4.reuse, c[0x0][0x198], RZ ;  /* 0x0000660004087a10 */ /* 0x042fe40007ffe0ff */
[----:B------:R-:W-:Y:S02]  /*e10d0*/  LEA.HI.X.SX32 R17, R4, R3, 0x2, P6 ;  /* 0x0000000304117211 */ /* 0x000fe400030f16ff */
[----:B------:R-:W1:Y:S04]  /*e10e0*/  LDS.128 R4, [R2] ;  /* 0x0000000002047984 */ /* 0x000e680000000c00 */
[----:B------:R-:W-:Y:S01]  /*e10f0*/  @P3 STG.E [R14.64], R211 ;  /* 0x000000d30e003986 */ /* 0x000fe2000c101904 */
[----:B------:R-:W-:-:S03]  /*e1100*/  IADD3 R9, R8, c[0x0][0x198], RZ ;  /* 0x0000660008097a10 */ /* 0x000fc60007ffe0ff */
[----:B------:R1:W-:Y:S01]  /*e1110*/  @P2 STG.E [R16.64], R206 ;  /* 0x000000ce10002986 */ /* 0x0003e2000c101904 */
[----:B----4-:R-:W-:-:S04]  /*e1120*/  IADD3 R12, R9, c[0x0][0x198], RZ ;  /* 0x00006600090c7a10 */ /* 0x010fc80007ffe0ff */
[----:B------:R-:W-:Y:S02]  /*e1130*/  IADD3 R13, R12, c[0x0][0x198], RZ ;  /* 0x000066000c0d7a10 */ /* 0x000fe40007ffe0ff */
[----:B--2---:R-:W-:Y:S02]  /*e1140*/  ISETP.LT.AND P3, PT, R20, c[0x0][0x17c], !P0 ;  /* 0x00005f0014007a0c */ /* 0x004fe40004761270 */
[-C--:B------:R-:W-:Y:S02]  /*e1150*/  LEA R20, P6, R8, R0.reuse, 0x2 ;  /* 0x0000000008147211 */ /* 0x080fe400078c10ff */
[----:B---3--:R-:W-:Y:S02]  /*e1160*/  ISETP.LT.AND P2, PT, R22, c[0x0][0x17c], !P0 ;  /* 0x00005f0016007a0c */ /* 0x008fe40004741270 */
[----:B------:R-:W-:Y:S02]  /*e1170*/  LEA.HI.X.SX32 R21, R8, R3, 0x2, P6 ;  /* 0x0000000308157211 */ /* 0x000fe400030f16ff */
[----:B------:R-:W-:-:S03]  /*e1180*/  LEA R22, P6, R9, R0, 0x2 ;  /* 0x0000000009167211 */ /* 0x000fc600078c10ff */
[----:B------:R2:W-:Y:S01]  /*e1190*/  @P1 STG.E [R20.64], R207 ;  /* 0x000000cf14001986 */ /* 0x0005e2000c101904 */
[-C--:B------:R-:W-:Y:S02]  /*e11a0*/  LEA.HI.X.SX32 R23, R9, R3.reuse, 0x2, P6 ;  /* 0x0000000309177211 */ /* 0x080fe400030f16ff */
[----:B------:R-:W-:Y:S02]  /*e11b0*/  ISETP.LT.AND P1, PT, R24, c[0x0][0x17c], !P0 ;  /* 0x00005f0018007a0c */ /* 0x000fe40004721270 */
[CC--:B------:R-:W-:Y:S01]  /*e11c0*/  LEA R24, P6, R12.reuse, R0.reuse, 0x2 ;  /* 0x000000000c187211 */ /* 0x0c0fe200078c10ff */
[----:B------:R-:W-:Y:S01]  /*e11d0*/  @P5 STG.E [R22.64], R38 ;  /* 0x0000002616005986 */ /* 0x000fe2000c101904 */
[----:B------:R-:W-:Y:S02]  /*e11e0*/  ISETP.LT.AND P5, PT, R27, c[0x0][0x17c], !P0 ;  /* 0x00005f001b007a0c */ /* 0x000fe400047a1270 */
[----:B------:R-:W-:Y:S02]  /*e11f0*/  LEA.HI.X.SX32 R25, R12, R3, 0x2, P6 ;  /* 0x000000030c197211 */ /* 0x000fe400030f16ff */
[----:B-1----:R-:W-:-:S02]  /*e1200*/  LEA R16, P6, R13, R0, 0x2 ;  /* 0x000000000d107211 */ /* 0x002fc400078c10ff */
[C---:B------:R-:W-:Y:S01]  /*e1210*/  IADD3 R27, R13.reuse, c[0x0][0x198], RZ ;  /* 0x000066000d1b7a10 */ /* 0x040fe20007ffe0ff */
[----:B------:R-:W-:Y:S01]  /*e1220*/  @P4 STG.E [R24.64], R39 ;  /* 0x0000002718004986 */ /* 0x000fe2000c101904 */
[-C--:B------:R-:W-:Y:S02]  /*e1230*/  LEA.HI.X.SX32 R17, R13, R3.reuse, 0x2, P6 ;  /* 0x000000030d117211 */ /* 0x080fe400030f16ff */
[----:B------:R-:W-:Y:S02]  /*e1240*/  ISETP.LT.AND P4, PT, R26, c[0x0][0x17c], !P0 ;  /* 0x00005f001a007a0c */ /* 0x000fe40004781270 */
[C---:B------:R-:W-:Y:S02]  /*e1250*/  LEA R26, P6, R27.reuse, R0, 0x2 ;  /* 0x000000001b1a7211 */ /* 0x040fe400078c10ff */
[C---:B--2---:R-:W-:Y:S01]  /*e1260*/  IADD3 R20, R27.reuse, c[0x0][0x198], RZ ;  /* 0x000066001b147a10 */ /* 0x044fe20007ffe0ff */
[----:B------:R-:W-:Y:S01]  /*e1270*/  @P3 STG.E [R16.64], R18 ;  /* 0x0000001210003986 */ /* 0x000fe2000c101904 */
[----:B------:R-:W-:-:S02]  /*e1280*/  LEA.HI.X.SX32 R27, R27, R3, 0x2, P6 ;  /* 0x000000031b1b7211 */ /* 0x000fc400030f16ff */
[----:B------:R-:W-:Y:S02]  /*e1290*/  ISETP.LT.AND P3, PT, R28, c[0x0][0x17c], !P0 ;  /* 0x00005f001c007a0c */ /* 0x000fe40004761270 */
[----:B------:R-:W-:-:S04]  /*e12a0*/  LEA R28, P6, R20, R0, 0x2 ;  /* 0x00000000141c7211 */ /* 0x000fc800078c10ff */
[----:B------:R-:W-:Y:S01]  /*e12b0*/  LEA.HI.X.SX32 R29, R20, R3, 0x2, P6 ;  /* 0x00000003141d7211 */ /* 0x000fe200030f16ff */
[----:B------:R-:W-:Y:S04]  /*e12c0*/  @P2 STG.E [R26.64], R19 ;  /* 0x000000131a002986 */ /* 0x000fe8000c101904 */
[----:B------:R1:W-:Y:S01]  /*e12d0*/  @P1 STG.E [R28.64], R4 ;  /* 0x000000041c001986 */ /* 0x0003e2000c101904 */
[C---:B------:R-:W-:Y:S02]  /*e12e0*/  LOP3.LUT R234, R2.reuse, 0x20, RZ, 0x3c, !PT ;  /* 0x0000002002ea7812 */ /* 0x040fe400078e3cff */
[----:B------:R-:W-:Y:S01]  /*e12f0*/  LOP3.LUT R235, R2, 0x40, RZ, 0x3c, !PT ;  /* 0x0000004002eb7812 */ /* 0x000fe200078e3cff */
[----:B------:R-:W-:Y:S04]  /*e1300*/  LDS.128 R16, [R2+0x400] ;  /* 0x0004000002107984 */ /* 0x000fe80000000c00 */
[----:B------:R-:W2:Y:S04]  /*e1310*/  LDS.128 R8, [R234] ;  /* 0x00000000ea087984 */ /* 0x000ea80000000c00 */
[----:B-1----:R-:W3:Y:S04]  /*e1320*/  LDL.LU R29, [R1+0x3dc0] ;  /* 0x003dc000011d7983 */ /* 0x002ee80000300800 */
[----:B------:R-:W4:Y:S04]  /*e1330*/  LDL.LU R39, [R1+0x3dc4] ;  /* 0x003dc40001277983 */ /* 0x000f280000300800 */
[----:B------:R-:W4:Y:S04]  /*e1340*/  LDL.LU R40, [R1+0x3dbc] ;  /* 0x003dbc0001287983 */ /* 0x000f280000300800 */
[----:B------:R-:W1:Y:S01]  /*e1350*/  LDS.128 R12, [R235] ;  /* 0x00000000eb0c7984 */ /* 0x000e620000000c00 */
[----:B------:R-:W-:-:S02]  /*e1360*/  IADD3 R30, R20, c[0x0][0x198], RZ ;  /* 0x00006600141e7a10 */ /* 0x000fc40007ffe0ff */
[----:B------:R-:W-:Y:S01]  /*e1370*/  ISETP.LT.AND P2, PT, R31, c[0x0][0x17c], !P0 ;  /* 0x00005f001f007a0c */ /* 0x000fe20004741270 */
[----:B------:R-:W1:Y:S01]  /*e1380*/  LDS.128 R20, [R252] ;  /* 0x00000000fc147984 */ /* 0x000e620000000c00 */
[CC--:B------:R-:W-:Y:S02]  /*e1390*/  LEA R24, P6, R30.reuse, R0.reuse, 0x2 ;  /* 0x000000001e187211 */ /* 0x0c0fe400078c10ff */
[C---:B------:R-:W-:Y:S01]  /*e13a0*/  IADD3 R31, R30.reuse, c[0x0][0x198], RZ ;  /* 0x000066001e1f7a10 */ /* 0x040fe20007ffe0ff */
[----:B------:R-:W4:Y:S01]  /*e13b0*/  LDL.LU R44, [R1+0x3db8] ;  /* 0x003db800012c7983 */ /* 0x000f220000300800 */
[----:B------:R-:W-:Y:S02]  /*e13c0*/  LEA.HI.X.SX32 R25, R30, R3, 0x2, P6 ;  /* 0x000000031e197211 */ /* 0x000fe400030f16ff */
[----:B------:R-:W-:Y:S01]  /*e13d0*/  LEA R30, P6, R31, R0, 0x2 ;  /* 0x000000001f1e7211 */ /* 0x000fe200078c10ff */
[----:B------:R-:W4:Y:S01]  /*e13e0*/  LDL.LU R43, [R1+0x3db4] ;  /* 0x003db400012b7983 */ /* 0x000f220000300800 */
[----:B------:R-:W-:-:S02]  /*e13f0*/  ISETP.LT.AND P1, PT, R33, c[0x0][0x17c], !P0 ;  /* 0x00005f0021007a0c */ /* 0x000fc40004721270 */
[C---:B------:R-:W-:Y:S01]  /*e1400*/  IADD3 R33, R31.reuse, c[0x0][0x198], RZ ;  /* 0x000066001f217a10 */ /* 0x040fe20007ffe0ff */
[----:B------:R1:W-:Y:S01]  /*e1410*/  @P5 STG.E [R24.64], R5 ;  /* 0x0000000518005986 */ /* 0x0003e2000c101904 */
[-C--:B------:R-:W-:Y:S02]  /*e1420*/  LEA.HI.X.SX32 R31, R31, R3.reuse, 0x2, P6 ;  /* 0x000000031f1f7211 */ /* 0x080fe400030f16ff */
[----:B------:R-:W-:Y:S01]  /*e1430*/  ISETP.LT.AND P5, PT, R32, c[0x0][0x17c], !P0 ;  /* 0x00005f0020007a0c */ /* 0x000fe200047a1270 */
[----:B------:R-:W4:Y:S01]  /*e1440*/  LDL.LU R42, [R1+0x3db0] ;  /* 0x003db000012a7983 */ /* 0x000f220000300800 */
[C---:B------:R-:W-:Y:S02]  /*e1450*/  LEA R32, P6, R33.reuse, R0, 0x2 ;  /* 0x0000000021207211 */ /* 0x040fe400078c10ff */
[C---:B------:R-:W-:Y:S01]  /*e1460*/  IADD3 R26, R33.reuse, c[0x0][0x198], RZ ;  /* 0x00006600211a7a10 */ /* 0x040fe20007ffe0ff */
[----:B--2---:R2:W-:Y:S01]  /*e1470*/  @P4 STG.E [R30.64], R8 ;  /* 0x000000081e004986 */ /* 0x0045e2000c101904 */
[----:B------:R-:W-:-:S02]  /*e1480*/  LEA.HI.X.SX32 R33, R33, R3, 0x2, P6 ;  /* 0x0000000321217211 */ /* 0x000fc400030f16ff */
[----:B------:R-:W-:Y:S01]  /*e1490*/  ISETP.LT.AND P4, PT, R34, c[0x0][0x17c], !P0 ;  /* 0x00005f0022007a0c */ /* 0x000fe20004781270 */
[----:B------:R-:W4:Y:S01]  /*e14a0*/  LDL.LU R41, [R1+0x3dac] ;  /* 0x003dac0001297983 */ /* 0x000f220000300800 */
[CC--:B------:R-:W-:Y:S02]  /*e14b0*/  LEA R34, P6, R26.reuse, R0.reuse, 0x2 ;  /* 0x000000001a227211 */ /* 0x0c0fe400078c10ff */
[C---:B------:R-:W-:Y:S02]  /*e14c0*/  IADD3 R28, R26.reuse, c[0x0][0x198], RZ ;  /* 0x000066001a1c7a10 */ /* 0x040fe40007ffe0ff */
[-C--:B------:R-:W-:Y:S02]  /*e14d0*/  LEA.HI.X.SX32 R35, R26, R3.reuse, 0x2, P6 ;  /* 0x000000031a237211 */ /* 0x080fe400030f16ff */
[C---:B------:R-:W-:Y:S01]  /*e14e0*/  LEA R4, P6, R28.reuse, R0, 0x2 ;  /* 0x000000001c047211 */ /* 0x040fe200078c10ff */
[----:B------:R2:W-:Y:S03]  /*e14f0*/  @P3 STG.E [R32.64], R9 ;  /* 0x0000000920003986 */ /* 0x0005e6000c101904 */
[C---:B-1----:R-:W-:Y:S01]  /*e1500*/  LEA.HI.X.SX32 R5, R28.reuse, R3, 0x2, P6 ;  /* 0x000000031c057211 */ /* 0x042fe200030f16ff */
[----:B------:R1:W-:Y:S01]  /*e1510*/  @P2 STG.E [R34.64], R12 ;  /* 0x0000000c22002986 */ /* 0x0003e2000c101904 */
[----:B------:R-:W-:-:S02]  /*e1520*/  IADD3 R2, R28, c[0x0][0x198], RZ ;  /* 0x000066001c027a10 */ /* 0x000fc40007ffe0ff */
[----:B------:R-:W-:Y:S01]  /*e1530*/  ISETP.LT.AND P2, PT, R36, c[0x0][0x17c], !P0 ;  /* 0x00005f0024007a0c */ /* 0x000fe20004741270 */
[----:B------:R-:W3:Y:S01]  /*e1540*/  LDS.128 R24, [R234+0x400] ;  /* 0x00040000ea187984 */ /* 0x000ee20000000c00 */
[----:B------:R-:W-:-:S03]  /*e1550*/  LEA R36, P6, R2, R0, 0x2 ;  /* 0x0000000002247211 */ /* 0x000fc600078c10ff */
[----:B------:R1:W-:Y:S01]  /*e1560*/  @P1 STG.E [R4.64], R13 ;  /* 0x0000000d04001986 */ /* 0x0003e2000c101904 */
[C---:B------:R-:W-:Y:S02]  /*e1570*/  IADD3 R38, R2.reuse, c[0x0][0x198], RZ ;  /* 0x0000660002267a10 */ /* 0x040fe40007ffe0ff */
[----:B------:R-:W-:Y:S01]  /*e1580*/  ISETP.LT.AND P3, PT, R37, c[0x0][0x17c], !P0 ;  /* 0x00005f0025007a0c */ /* 0x000fe20004761270 */
[----:B------:R-:W-:Y:S01]  /*e1590*/  LDS.128 R32, [R252+0x400] ;  /* 0x00040000fc207984 */ /* 0x000fe20000000c00 */
[-C--:B------:R-:W-:Y:S02]  /*e15a0*/  LEA.HI.X.SX32 R37, R2, R3.reuse, 0x2, P6 ;  /* 0x0000000302257211 */ /* 0x080fe400030f16ff */
[C---:B--2---:R-:W-:Y:S02]  /*e15b0*/  LEA R8, P6, R38.reuse, R0, 0x2 ;  /* 0x0000000026087211 */ /* 0x044fe400078c10ff */
[C---:B------:R-:W-:Y:S02]  /*e15c0*/  IADD3 R2, R38.reuse, c[0x0][0x198], RZ ;  /* 0x0000660026027a10 */ /* 0x040fe40007ffe0ff */
[----:B------:R-:W-:-:S02]  /*e15d0*/  LEA.HI.X.SX32 R9, R38, R3, 0x2, P6 ;  /* 0x0000000326097211 */ /* 0x000fc400030f16ff */
[C---:B------:R-:W-:Y:S01]  /*e15e0*/  LEA R38, P6, R2.reuse, R0, 0x2 ;  /* 0x0000000002267211 */ /* 0x040fe200078c10ff */
[----:B------:R2:W-:Y:S01]  /*e15f0*/  @P5 STG.E [R36.64], R20 ;  /* 0x0000001424005986 */ /* 0x0005e2000c101904 */
[----:B-1----:R-:W-:-:S03]  /*e1600*/  IADD3 R12, R2, c[0x0][0x198], RZ ;  /* 0x00006600020c7a10 */ /* 0x002fc60007ffe0ff */
[----:B------:R1:W-:Y:S01]  /*e1610*/  @P4 STG.E [R8.64], R21 ;  /* 0x0000001508004986 */ /* 0x0003e2000c101904 */
[----:B---3--:R-:W-:-:S03]  /*e1620*/  ISETP.LT.AND P1, PT, R29, c[0x0][0x17c], !P0 ;  /* 0x00005f001d007a0c */ /* 0x008fc60004721270 */
[----:B------:R-:W3:Y:S01]  /*e1630*/  LDS.128 R28, [R235+0x400] ;  /* 0x00040000eb1c7984 */ /* 0x000ee20000000c00 */
[----:B----4-:R-:W-:Y:S02]  /*e1640*/  ISETP.LT.AND P5, PT, R39, c[0x0][0x17c], !P0 ;  /* 0x00005f0027007a0c */ /* 0x010fe400047a1270 */
[-C--:B------:R-:W-:Y:S02]  /*e1650*/  LEA.HI.X.SX32 R39, R2, R3.reuse, 0x2, P6 ;  /* 0x0000000302277211 */ /* 0x080fe400030f16ff */
[----:B------:R-:W-:Y:S02]  /*e1660*/  ISETP.LT.AND P4, PT, R40, c[0x0][0x17c], !P0 ;  /* 0x00005f0028007a0c */ /* 0x000fe40004781270 */
[----:B------:R-:W4:Y:S01]  /*e1670*/  LDL.LU R40, [R1+0x3da8] ;  /* 0x003da80001287983 */ /* 0x000f220000300800 */
[C---:B------:R-:W-:Y:S02]  /*e1680*/  LEA R4, P6, R12.reuse, R0, 0x2 ;  /* 0x000000000c047211 */ /* 0x040fe400078c10ff */
[C---:B------:R-:W-:Y:S01]  /*e1690*/  IADD3 R2, R12.reuse, c[0x0][0x198], RZ ;  /* 0x000066000c027a10 */ /* 0x040fe20007ffe0ff */
[----:B--2---:R-:W2:Y:S01]  /*e16a0*/  LDL.LU R36, [R1+0x3da4] ;  /* 0x003da40001247983 */ /* 0x004ea20000300800 */
[----:B------:R-:W-:-:S02]  /*e16b0*/  LEA.HI.X.SX32 R5, R12, R3, 0x2, P6 ;  /* 0x000000030c057211 */ /* 0x000fc400030f16ff */
[CC--:B------:R-:W-:Y:S02]  /*e16c0*/  LEA R12, P6, R2.reuse, R0.reuse, 0x2 ;  /* 0x00000000020c7211 */ /* 0x0c0fe400078c10ff */
[C---:B------:R-:W-:Y:S02]  /*e16d0*/  IADD3 R20, R2.reuse, c[0x0][0x198], RZ ;  /* 0x0000660002147a10 */ /* 0x040fe40007ffe0ff */
[-C--:B------:R-:W-:Y:S02]  /*e16e0*/  LEA.HI.X.SX32 R13, R2, R3.reuse, 0x2, P6 ;  /* 0x00000003020d7211 */ /* 0x080fe400030f16ff */
[C---:B-1----:R-:W-:Y:S01]  /*e16f0*/  LEA R8, P6, R20.reuse, R0, 0x2 ;  /* 0x0000000014087211 */ /* 0x042fe200078c10ff */
[----:B------:R1:W-:Y:S01]  /*e1700*/  @P3 STG.E [R38.64], R16 ;  /* 0x0000001026003986 */ /* 0x0003e2000c101904 */
[C---:B------:R-:W-:Y:S02]  /*e1710*/  IADD3 R2, R20.reuse, c[0x0][0x198], RZ ;  /* 0x0000660014027a10 */ /* 0x040fe40007ffe0ff */
[----:B------:R-:W-:-:S02]  /*e1720*/  LEA.HI.X.SX32 R9, R20, R3, 0x2, P6 ;  /* 0x0000000314097211 */ /* 0x000fc400030f16ff */
[C---:B------:R-:W-:Y:S01]  /*e1730*/  LEA R20, P6, R2.reuse, R0, 0x2 ;  /* 0x0000000002147211 */ /* 0x040fe200078c10ff */
[----:B-1----:R-:W4:Y:S04]  /*e1740*/  LDL.LU R39, [R1+0x3da0] ;  /* 0x003da00001277983 */ /* 0x002f280000300800 */
[----:B------:R-:W4:Y:S01]  /*e1750*/  LDL.LU R38, [R1+0x3d9c] ;  /* 0x003d9c0001267983 */ /* 0x000f220000300800 */
[----:B------:R-:W-:-:S03]  /*e1760*/  LEA.HI.X.SX32 R21, R2, R3, 0x2, P6 ;  /* 0x0000000302157211 */ /* 0x000fc600030f16ff */
[----:B------:R-:W-:Y:S04]  /*e1770*/  @P2 STG.E [R4.64], R17 ;  /* 0x0000001104002986 */ /* 0x000fe8000c101904 */
[----:B------:R1:W-:Y:S04]  /*e1780*/  @P1 STG.E [R12.64], R24 ;  /* 0x000000180c001986 */ /* 0x0003e8000c101904 */
[----:B------:R-:W4:Y:S04]  /*e1790*/  LDL.LU R37, [R1+0x3d98] ;  /* 0x003d980001257983 */ /* 0x000f280000300800 */
[----:B------:R-:W-:Y:S04]  /*e17a0*/  @P5 STG.E [R8.64], R25 ;  /* 0x0000001908005986 */ /* 0x000fe8000c101904 */
[----:B-1----:R-:W4:Y:S04]  /*e17b0*/  LDL.LU R24, [R1+0x3d94] ;  /* 0x003d940001187983 */ /* 0x002f280000300800 */
[----:B---3--:R1:W-:Y:S04]  /*e17c0*/  @P4 STG.E [R20.64], R28 ;  /* 0x0000001c14004986 */ /* 0x0083e8000c101904 */
[----:B-1----:R-:W3:Y:S01]  /*e17d0*/  LDL.LU R21, [R1+0x3d90] ;  /* 0x003d900001157983 */ /* 0x002ee20000300800 */
[----:B------:R-:W-:-:S04]  /*e17e0*/  IADD3 R16, R2, c[0x0][0x198], RZ ;  /* 0x0000660002107a10 */ /* 0x000fc80007ffe0ff */
[CC--:B------:R-:W-:Y:S02]  /*e17f0*/  LEA R4, P6, R16.reuse, R0.reuse, 0x2 ;  /* 0x0000000010047211 */ /* 0x0c0fe400078c10ff */
[----:B------:R-:W-:Y:S02]  /*e1800*/  IADD3 R2, R16, c[0x0][0x198], RZ ;  /* 0x0000660010027a10 */ /* 0x000fe40007ffe0ff */
[----:B------:R-:W-:Y:S02]  /*e1810*/  ISETP.LT.AND P3, PT, R44, c[0x0][0x17c], !P0 ;  /* 0x00005f002c007a0c */ /* 0x000fe40004761270 */
[----:B------:R-:W-:Y:S02]  /*e1820*/  LEA.HI.X.SX32 R5, R16, R3, 0x2, P6 ;  /* 0x0000000310057211 */ /* 0x000fe400030f16ff */
[C---:B------:R-:W-:Y:S02]  /*e1830*/  LEA R12, P6, R2.reuse, R0, 0x2 ;  /* 0x00000000020c7211 */ /* 0x040fe400078c10ff */
[----:B------:R-:W-:-:S02]  /*e1840*/  IADD3 R16, R2, c[0x0][0x198], RZ ;  /* 0x0000660002107a10 */ /* 0x000fc40007ffe0ff */
[-C--:B------:R-:W-:Y:S02]  /*e1850*/  LEA.HI.X.SX32 R13, R2, R3.reuse, 0x2, P6 ;  /* 0x00000003020d7211 */ /* 0x080fe400030f16ff */
[CC--:B------:R-:W-:Y:S02]  /*e1860*/  LEA R8, P6, R16.reuse, R0.reuse, 0x2 ;  /* 0x0000000010087211 */ /* 0x0c0fe400078c10ff */
[----:B------:R-:W-:Y:S02]  /*e1870*/  ISETP.LT.AND P2, PT, R43, c[0x0][0x17c], !P0 ;  /* 0x00005f002b007a0c */ /* 0x000fe40004741270 */
[C---:B------:R-:W-:Y:S02]  /*e1880*/  IADD3 R2, R16.reuse, c[0x0][0x198], RZ ;  /* 0x0000660010027a10 */ /* 0x040fe40007ffe0ff */
[----:B------:R-:W-:Y:S02]  /*e1890*/  LEA.HI.X.SX32 R9, R16, R3, 0x2, P6 ;  /* 0x0000000310097211 */ /* 0x000fe400030f16ff */
[----:B------:R-:W-:Y:S01]  /*e18a0*/  LEA R16, P6, R2, R0, 0x2 ;  /* 0x0000000002107211 */ /* 0x000fe200078c10ff */
[----:B------:R1:W-:Y:S01]  /*e18b0*/  @P3 STG.E [R4.64], R29 ;  /* 0x0000001d04003986 */ /* 0x0003e2000c101904 */
[----:B------:R-:W-:-:S02]  /*e18c0*/  ISETP.LT.AND P1, PT, R42, c[0x0][0x17c], !P0 ;  /* 0x00005f002a007a0c */ /* 0x000fc40004721270 */
[C---:B------:R-:W-:Y:S02]  /*e18d0*/  IADD3 R20, R2.reuse, c[0x0][0x198], RZ ;  /* 0x0000660002147a10 */ /* 0x040fe40007ffe0ff */
[-C--:B------:R-:W-:Y:S02]  /*e18e0*/  LEA.HI.X.SX32 R17, R2, R3.reuse, 0x2, P6 ;  /* 0x0000000302117211 */ /* 0x080fe400030f16ff */
[----:B------:R-:W-:Y:S02]  /*e18f0*/  ISETP.LT.AND P5, PT, R41, c[0x0][0x17c], !P0 ;  /* 0x00005f0029007a0c */ /* 0x000fe400047a1270 */
[C---:B------:R-:W-:Y:S02]  /*e1900*/  IADD3 R2, R20.reuse, c[0x0][0x198], RZ ;  /* 0x0000660014027a10 */ /* 0x040fe40007ffe0ff */
[C---:B-1----:R-:W-:Y:S01]  /*e1910*/  LEA R4, P6, R20.reuse, R0, 0x2 ;  /* 0x0000000014047211 */ /* 0x042fe200078c10ff */
[----:B------:R1:W-:Y:S03]  /*e1920*/  @P2 STG.E [R12.64], R32 ;  /* 0x000000200c002986 */ /* 0x0003e6000c101904 */
[----:B------:R-:W-:-:S02]  /*e1930*/  LEA.HI.X.SX32 R5, R20, R3, 0x2, P6 ;  /* 0x0000000314057211 */ /* 0x000fc400030f16ff */
[C---:B------:R-:W-:Y:S01]  /*e1940*/  IADD3 R20, R2.reuse, c[0x0][0x198], RZ ;  /* 0x0000660002147a10 */ /* 0x040fe20007ffe0ff */
[----:B------:R1:W-:Y:S02]  /*e1950*/  @P1 STG.E [R8.64], R33 ;  /* 0x0000002108001986 */ /* 0x0003e4000c101904 */
[----:B-1----:R-:W-:-:S04]  /*e1960*/  LEA R12, P6, R2, R0, 0x2 ;  /* 0x00000000020c7211 */ /* 0x002fc800078c10ff */
[-C--:B------:R-:W-:Y:S02]  /*e1970*/  LEA.HI.X.SX32 R13, R2, R3.reuse, 0x2, P6 ;  /* 0x00000003020d7211 */ /* 0x080fe400030f16ff */
[CC--:B------:R-:W-:Y:S02]  /*e1980*/  LEA R8, P6, R20.reuse, R0.reuse, 0x2 ;  /* 0x0000000014087211 */ /* 0x0c0fe400078c10ff */
[C---:B------:R-:W-:Y:S01]  /*e1990*/  IADD3 R2, R20.reuse, c[0x0][0x198], RZ ;  /* 0x0000660014027a10 */ /* 0x040fe20007ffe0ff */
[----:B------:R1:W-:Y:S01]  /*e19a0*/  @P5 STG.E [R16.64], R6 ;  /* 0x0000000610005986 */ /* 0x0003e2000c101904 */
[----:B------:R-:W-:Y:S02]  /*e19b0*/  LEA.HI.X.SX32 R9, R20, R3, 0x2, P6 ;  /* 0x0000000314097211 */ /* 0x000fe400030f16ff */
[----:B-1----:R-:W-:-:S04]  /*e19c0*/  LEA R16, P6, R2, R0, 0x2 ;  /* 0x0000000002107211 */ /* 0x002fc800078c10ff */
[----:B------:R-:W-:Y:S02]  /*e19d0*/  LEA.HI.X.SX32 R17, R2, R3, 0x2, P6 ;  /* 0x0000000302117211 */ /* 0x000fe400030f16ff */
[----:B--2---:R-:W-:Y:S02]  /*e19e0*/  ISETP.LT.AND P3, PT, R36, c[0x0][0x17c], !P0 ;  /* 0x00005f0024007a0c */ /* 0x004fe40004761270 */
[----:B------:R-:W2:Y:S04]  /*e19f0*/  LDL.LU R36, [R1+0x3d8c] ;  /* 0x003d8c0001247983 */ /* 0x000ea80000300800 */
[----:B------:R-:W2:Y:S01]  /*e1a00*/  LDL.LU R29, [R1+0x3d88] ;  /* 0x003d8800011d7983 */ /* 0x000ea20000300800 */
[----:B----4-:R-:W-:-:S03]  /*e1a10*/  ISETP.LT.AND P4, PT, R40, c[0x0][0x17c], !P0 ;  /* 0x00005f0028007a0c */ /* 0x010fc60004781270 */
[----:B------:R-:W4:Y:S04]  /*e1a20*/  LDL.LU R28, [R1+0x3d84] ;  /* 0x003d8400011c7983 */ /* 0x000f280000300800 */
[----:B------:R-:W4:Y:S01]  /*e1a30*/  LDL.LU R25, [R1+0x3dc8] ;  /* 0x003dc80001197983 */ /* 0x000f220000300800 */
[----:B------:R-:W-:Y:S02]  /*e1a40*/  ISETP.LT.AND P2, PT, R39, c[0x0][0x17c], !P0 ;  /* 0x00005f0027007a0c */ /* 0x000fe40004741270 */
[----:B------:R-:W-:-:S03]  /*e1a50*/  ISETP.LT.AND P1, PT, R38, c[0x0][0x17c], !P0 ;  /* 0x00005f0026007a0c */ /* 0x000fc60004721270 */
[----:B------:R-:W-:Y:S04]  /*e1a60*/  @P4 STG.E [R4.64], R7 ;  /* 0x0000000704004986 */ /* 0x000fe8000c101904 */
[----:B------:R-:W-:Y:S04]  /*e1a70*/  @P3 STG.E [R12.64], R10 ;  /* 0x0000000a0c003986 */ /* 0x000fe8000c101904 */
[----:B------:R-:W-:Y:S04]  /*e1a80*/  @P2 STG.E [R8.64], R11 ;  /* 0x0000000b08002986 */ /* 0x000fe8000c101904 */
[----:B------:R1:W-:Y:S01]  /*e1a90*/  @P1 STG.E [R16.64], R14 ;  /* 0x0000000e10001986 */ /* 0x0003e2000c101904 */
[----:B------:R-:W-:-:S03]  /*e1aa0*/  ISETP.LT.AND P4, PT, R24, c[0x0][0x17c], !P0 ;  /* 0x00005f0018007a0c */ /* 0x000fc60004781270 */
[----:B------:R-:W4:Y:S01]  /*e1ab0*/  LDL.LU R24, [R1+0x3d80] ;  /* 0x003d800001187983 */ /* 0x000f220000300800 */
[----:B---3--:R-:W-:-:S03]  /*e1ac0*/  ISETP.LT.AND P3, PT, R21, c[0x0][0x17c], !P0 ;  /* 0x00005f0015007a0c */ /* 0x008fc60004761270 */
[----:B------:R-:W3:Y:S04]  /*e1ad0*/  LDL.LU R21, [R1+0x3d7c] ;  /* 0x003d7c0001157983 */ /* 0x000ee80000300800 */
[----:B------:R-:W3:Y:S04]  /*e1ae0*/  LDL.LU R20, [R1+0x3d78] ;  /* 0x003d780001147983 */ /* 0x000ee80000300800 */
[----:B-1----:R-:W3:Y:S01]  /*e1af0*/  LDL.LU R17, [R1+0x4570] ;  /* 0x0045700001117983 */ /* 0x002ee20000300800 */
[----:B------:R-:W-:-:S04]  /*e1b00*/  IADD3 R6, R2, c[0x0][0x198], RZ ;  /* 0x0000660002067a10 */ /* 0x000fc80007ffe0ff */
[CC--:B------:R-:W-:Y:S02]  /*e1b10*/  LEA R4, P6, R6.reuse, R0.reuse, 0x2 ;  /* 0x0000000006047211 */ /* 0x0c0fe400078c10ff */
[C---:B------:R-:W-:Y:S02]  /*e1b20*/  IADD3 R2, R6.reuse, c[0x0][0x198], RZ ;  /* 0x0000660006027a10 */ /* 0x040fe40007ffe0ff */
[----:B------:R-:W-:Y:S02]  /*e1b30*/  LEA.HI.X.SX32 R5, R6, R3, 0x2, P6 ;  /* 0x0000000306057211 */ /* 0x000fe400030f16ff */
[C---:B------:R-:W-:Y:S02]  /*e1b40*/  LEA R6, P6, R2.reuse, R0, 0x2 ;  /* 0x0000000002067211 */ /* 0x040fe400078c10ff */
[----:B------:R-:W-:Y:S02]  /*e1b50*/  IADD3 R10, R2, c[0x0][0x198], RZ ;  /* 0x00006600020a7a10 */ /* 0x000fe40007ffe0ff */
[----:B------:R-:W-:-:S02]  /*e1b60*/  ISETP.LT.AND P5, PT, R37, c[0x0][0x17c], !P0 ;  /* 0x00005f0025007a0c */ /* 0x000fc400047a1270 */
[-C--:B------:R-:W-:Y:S02]  /*e1b70*/  LEA.HI.X.SX32 R7, R2, R3.reuse, 0x2, P6 ;  /* 0x0000000302077211 */ /* 0x080fe400030f16ff */
[CC--:B------:R-:W-:Y:S02]  /*e1b80*/  LEA R8, P6, R10.reuse, R0.reuse, 0x2 ;  /* 0x000000000a087211 */ /* 0x0c0fe400078c10ff */
[C---:B------:R-:W-:Y:S02]  /*e1b90*/  IADD3 R2, R10.reuse, c[0x0][0x198], RZ ;  /* 0x000066000a027a10 */ /* 0x040fe40007ffe0ff */
[-C--:B------:R-:W-:Y:S02]  /*e1ba0*/  LEA.HI.X.SX32 R9, R10, R3.reuse, 0x2, P6 ;  /* 0x000000030a097211 */ /* 0x080fe400030f16ff */
[C---:B------:R-:W-:Y:S02]  /*e1bb0*/  LEA R10, P6, R2.reuse, R0, 0x2 ;  /* 0x00000000020a7211 */ /* 0x040fe400078c10ff */
[C---:B------:R-:W-:Y:S01]  /*e1bc0*/  IADD3 R12, R2.reuse, c[0x0][0x198], RZ ;  /* 0x00006600020c7a10 */ /* 0x040fe20007ffe0ff */
[----:B------:R1:W-:Y:S01]  /*e1bd0*/  @P5 STG.E [R4.64], R15 ;  /* 0x0000000f04005986 */ /* 0x0003e2000c101904 */
[----:B------:R-:W-:-:S02]  /*e1be0*/  LEA.HI.X.SX32 R11, R2, R3, 0x2, P6 ;  /* 0x00000003020b7211 */ /* 0x000fc400030f16ff */
[----:B------:R-:W-:Y:S01]  /*e1bf0*/  IADD3 R2, R12, c[0x0][0x198], RZ ;  /* 0x000066000c027a10 */ /* 0x000fe20007ffe0ff */
[----:B------:R1:W-:Y:S03]  /*e1c00*/  @P4 STG.E [R6.64], R22 ;  /* 0x0000001606004986 */ /* 0x0003e6000c101904 */
[----:B------:R-:W-:Y:S02]  /*e1c10*/  IADD3 R13, R2, c[0x0][0x198], RZ ;  /* 0x00006600020d7a10 */ /* 0x000fe40007ffe0ff */
[C---:B-1----:R-:W-:Y:S01]  /*e1c20*/  LEA R4, P6, R12.reuse, R0, 0x2 ;  /* 0x000000000c047211 */ /* 0x042fe200078c10ff */
[----:B------:R1:W-:Y:S03]  /*e1c30*/  @P3 STG.E [R8.64], R23 ;  /* 0x0000001708003986 */ /* 0x0003e6000c101904 */
[----:B------:R-:W-:-:S02]  /*e1c40*/  LEA.HI.X.SX32 R5, R12, R3, 0x2, P6 ;  /* 0x000000030c057211 */ /* 0x000fc400030f16ff */
[----:B------:R-:W-:-:S04]  /*e1c50*/  IADD3 R14, R13, c[0x0][0x198], RZ ;  /* 0x000066000d0e7a10 */ /* 0x000fc80007ffe0ff */
[----:B------:R-:W-:Y:S02]  /*e1c60*/  IADD3 R15, R14, c[0x0][0x198], RZ ;  /* 0x000066000e0f7a10 */ /* 0x000fe40007ffe0ff */
[----:B------:R-:W-:-:S04]  /*e1c70*/  LEA R6, P6, R2, R0, 0x2 ;  /* 0x0000000002067211 */ /* 0x000fc800078c10ff */
[----:B------:R-:W-:Y:S02]  /*e1c80*/  LEA.HI.X.SX32 R7, R2, R3, 0x2, P6 ;  /* 0x0000000302077211 */ /* 0x000fe400030f16ff */
[----:B------:R-:W-:Y:S02]  /*e1c90*/  LEA R12, P6, R14, R0, 0x2 ;  /* 0x000000000e0c7211 */ /* 0x000fe400078c10ff */
[----:B------:R-:W-:-:S04]  /*e1ca0*/  IADD3 R2, R15, c[0x0][0x198], RZ ;  /* 0x000066000f027a10 */ /* 0x000fc80007ffe0ff */
[----:B------:R-:W-:Y:S02]  /*e1cb0*/  IADD3 R16, R2, c[0x0][0x198], RZ ;  /* 0x0000660002107a10 */ /* 0x000fe40007ffe0ff */
[----:B--2---:R-:W-:Y:S02]  /*e1cc0*/  ISETP.LT.AND P2, PT, R36, c[0x0][0x17c], !P0 ;  /* 0x00005f0024007a0c */ /* 0x004fe40004741270 */
[----:B------:R-:W-:-:S11]  /*e1cd0*/  ISETP.LT.AND P1, PT, R29, c[0x0][0x17c], !P0 ;  /* 0x00005f001d007a0c */ /* 0x000fd60004721270 */
[----:B------:R2:W-:Y:S04]  /*e1ce0*/  @P2 STG.E [R10.64], R18 ;  /* 0x000000120a002986 */ /* 0x0005e8000c101904 */
[----:B------:R3:W-:Y:S01]  /*e1cf0*/  @P1 STG.E [R4.64], R19 ;  /* 0x0000001304001986 */ /* 0x0007e2000c101904 */
[CC--:B-1----:R-:W-:Y:S02]  /*e1d00*/  LEA R8, P1, R13.reuse, R0.reuse, 0x2 ;  /* 0x000000000d087211 */ /* 0x0c2fe400078210ff */
[----:B----4-:R-:W-:Y:S02]  /*e1d10*/  ISETP.LT.AND P5, PT, R28, c[0x0][0x17c], !P0 ;  /* 0x00005f001c007a0c */ /* 0x010fe400047a1270 */
[----:B------:R-:W-:Y:S02]  /*e1d20*/  LEA.HI.X.SX32 R9, R13, R3, 0x2, P1 ;  /* 0x000000030d097211 */ /* 0x000fe400008f16ff */
[----:B--2---:R-:W-:-:S02]  /*e1d30*/  LEA R10, P1, R15, R0, 0x2 ;  /* 0x000000000f0a7211 */ /* 0x004fc400078210ff */
[----:B------:R-:W-:Y:S02]  /*e1d40*/  ISETP.LT.AND P4, PT, R25, c[0x0][0x17c], !P0 ;  /* 0x00005f0019007a0c */ /* 0x000fe40004781270 */
[-C--:B------:R-:W-:Y:S02]  /*e1d50*/  LEA.HI.X.SX32 R11, R15, R3.reuse, 0x2, P1 ;  /* 0x000000030f0b7211 */ /* 0x080fe400008f16ff */
[-C--:B------:R-:W-:Y:S02]  /*e1d60*/  LEA.HI.X.SX32 R13, R14, R3.reuse, 0x2, P6 ;  /* 0x000000030e0d7211 */ /* 0x080fe400030f16ff */
[----:B------:R-:W-:Y:S01]  /*e1d70*/  LEA R14, P6, R2, R0, 0x2 ;  /* 0x00000000020e7211 */ /* 0x000fe200078c10ff */
[----:B------:R1:W-:Y:S01]  /*e1d80*/  @P5 STG.E [R6.64], R26 ;  /* 0x0000001a06005986 */ /* 0x0003e2000c101904 */
[----:B------:R-:W-:Y:S02]  /*e1d90*/  ISETP.LT.AND P3, PT, R24, c[0x0][0x17c], !P0 ;  /* 0x00005f0018007a0c */ /* 0x000fe40004761270 */
[----:B------:R-:W-:-:S03]  /*e1da0*/  LEA.HI.X.SX32 R15, R2, R3, 0x2, P6 ;  /* 0x00000003020f7211 */ /* 0x000fc600030f16ff */
[----:B------:R1:W-:Y:S01]  /*e1db0*/  @P4 STG.E [R8.64], R27 ;  /* 0x0000001b08004986 */ /* 0x0003e2000c101904 */
[----:B---3--:R-:W-:Y:S02]  /*e1dc0*/  ISETP.LT.AND P2, PT, R21, c[0x0][0x17c], !P0 ;  /* 0x00005f0015007a0c */ /* 0x008fe40004741270 */
[----:B------:R-:W-:Y:S02]  /*e1dd0*/  ISETP.LT.AND P1, PT, R20, c[0x0][0x17c], !P0 ;  /* 0x00005f0014007a0c */ /* 0x000fe40004721270 */
[----:B------:R-:W-:-:S03]  /*e1de0*/  ISETP.LT.AND P0, PT, R17, c[0x0][0x17c], !P0 ;  /* 0x00005f0011007a0c */ /* 0x000fc60004701270 */
[----:B------:R1:W-:Y:S01]  /*e1df0*/  @P3 STG.E [R12.64], R30 ;  /* 0x0000001e0c003986 */ /* 0x0003e2000c101904 */
[----:B------:R-:W-:-:S05]  /*e1e00*/  LEA R2, P6, R16, R0, 0x2 ;  /* 0x0000000010027211 */ /* 0x000fca00078c10ff */
[----:B------:R1:W-:Y:S01]  /*e1e10*/  @P2 STG.E [R10.64], R31 ;  /* 0x0000001f0a002986 */ /* 0x0003e2000c101904 */
[----:B------:R-:W-:-:S03]  /*e1e20*/  LEA.HI.X.SX32 R3, R16, R3, 0x2, P6 ;  /* 0x0000000310037211 */ /* 0x000fc600030f16ff */
[----:B------:R1:W-:Y:S01]  /*e1e30*/  @P1 STG.E [R14.64], R34 ;  /* 0x000000220e001986 */ /* 0x0003e2000c101904 */
[----:B------:R-:W-:Y:S05]  /*e1e40*/  @!P0 EXIT ;  /* 0x000000000000894d */ /* 0x000fea0003800000 */
[----:B------:R-:W-:Y:S01]  /*e1e50*/  STG.E [R2.64], R35 ;  /* 0x0000002302007986 */ /* 0x000fe2000c101904 */
[----:B------:R-:W-:Y:S05]  /*e1e60*/  EXIT ;  /* 0x000000000000794d */ /* 0x000fea0003800000 */
.L_x_2:
[----:B------:R-:W-:-:S00]  /*e1e70*/  BRA `(.L_x_2) ;  /* 0xfffffff000007947 */ /* 0x000fc0000383ffff */
[----:B------:R-:W-:-:S00]  /*e1e80*/  NOP ;  /* 0x0000000000007918 */ /* 0x000fc00000000000 */
[----:B------:R-:W-:-:S00]  /*e1e90*/  NOP ;  /* 0x0000000000007918 */ /* 0x000fc00000000000 */
[----:B------:R-:W-:-:S00]  /*e1ea0*/  NOP ;  /* 0x0000000000007918 */ /* 0x000fc00000000000 */
[----:B------:R-:W-:-:S00]  /*e1eb0*/  NOP ;  /* 0x0000000000007918 */ /* 0x000fc00000000000 */
[----:B------:R-:W-:-:S00]  /*e1ec0*/  NOP ;  /* 0x0000000000007918 */ /* 0x000fc00000000000 */
[----:B------:R-:W-:-:S00]  /*e1ed0*/  NOP ;  /* 0x0000000000007918 */ /* 0x000fc00000000000 */
[----:B------:R-:W-:-:S00]  /*e1ee0*/  NOP ;  /* 0x0000000000007918 */ /* 0x000fc00000000000 */
[----:B------:R-:W-:-:S00]  /*e1ef0*/  NOP ;  /* 0x0000000000007918 */ /* 0x000fc00000000000 */
.L_x_3:


//--------------------- .nv.shared.matmul_kernel  --------------------------
	.section	.nv.shared.matmul_kernel,"aw",@nobits
	.sectionflags	@""
	.align	16
